def matmul_kernel(
    a_ptr,
    b_ptr,
    c_ptr,
    M,
    N,
    K,
    stride_am,
    stride_ak,
    stride_bk,
    stride_bn,
    stride_cm,
    stride_cn,
    BLOCK_M: tl.constexpr,
    BLOCK_N: tl.constexpr,
    BLOCK_K: tl.constexpr,
    GROUP_M: tl.constexpr,
):
    pid = tl.program_id(axis=0)
    num_pid_m = tl.cdiv(M, BLOCK_M)
    num_pid_n = tl.cdiv(N, BLOCK_N)
    num_pid_in_group = GROUP_M * num_pid_n
    group_id = pid // num_pid_in_group
    first_pid_m = group_id * GROUP_M
    group_size_m = min(num_pid_m - first_pid_m, GROUP_M)
    pid_m = first_pid_m + ((pid % num_pid_in_group) % group_size_m)
    pid_n = (pid % num_pid_in_group) // group_size_m

    offs_am = (pid_m * BLOCK_M + tl.arange(0, BLOCK_M)) % M
    offs_bn = (pid_n * BLOCK_N + tl.arange(0, BLOCK_N)) % N
    offs_k = tl.arange(0, BLOCK_K)
    a_ptrs = a_ptr + offs_am[:, None] * stride_am + offs_k[None, :] * stride_ak
    b_ptrs = b_ptr + offs_k[:, None] * stride_bk + offs_bn[None, :] * stride_bn

    acc = tl.zeros((BLOCK_M, BLOCK_N), dtype=tl.float32)
    for kk in range(0, tl.cdiv(K, BLOCK_K)):
        a = tl.load(a_ptrs, mask=offs_k[None, :] < K - kk * BLOCK_K, other=0.0)
        b = tl.load(b_ptrs, mask=offs_k[:, None] < K - kk * BLOCK_K, other=0.0)
        acc = tl.dot(a, b, acc)
        a_ptrs += BLOCK_K * stride_ak
        b_ptrs += BLOCK_K * stride_bk

    c = acc.to(c_ptr.dtype.element_ty)
    offs_cm = pid_m * BLOCK_M + tl.arange(0, BLOCK_M)
    offs_cn = pid_n * BLOCK_N + tl.arange(0, BLOCK_N)
    c_ptrs = c_ptr + offs_cm[:, None] * stride_cm + offs_cn[None, :] * stride_cn
    mask = (offs_cm[:, None] < M) & (offs_cn[None, :] < N)
    tl.store(c_ptrs, c, mask=mask)

# config = {"BLOCK_K": 32, "BLOCK_M": 256, "BLOCK_N": 128, "GROUP_M": 8, "arch": "sm_100", "dtype": "fp8e4m3", "num_ctas": 1, "num_stages": 4, "num_warps": 2}
# arch = sm_100


// ===== COMPILED SASS (sm_100a) =====

	.target	sm_100a

	.elftype	@"ET_EXEC"


//--------------------- .note.nv.tkinfo           --------------------------
	.section	.note.nv.tkinfo,"",@"SHT_NOTE"
	.sectionflags	@"SHF_NOTE_NV_TKINFO"
	.tkinfo
        /*0018*/ 	.word	0x00000081
        /*0030*/ 	.string	""
        /*0030*/ 	.string	"ptxas-blackwell"
        /*0030*/ 	.string	"Cuda compilation tools, release 12.9, V12.9.86"
        /*0030*/ 	.string	"Build cuda_12.9.r12.9/compiler.36037853_0"
        /*0030*/ 	.string	"-v  -suppress-debug-info  -lineinfo  -arch sm_100a "



//--------------------- .note.nv.cuver            --------------------------
	.section	.note.nv.cuver,"",@"SHT_NOTE"
	.sectionflags	@"SHF_NOTE_NV_CUVER"
        /*0018*/ 	.short	0x0001
        /*001a*/ 	.short	0x0064
        /*001c*/ 	.short	0x0001
        /*001e*/ 	.short	0x0000
        /*0020*/ 	.short	0x0001
        /*0022*/ 	.short	0x0000


//--------------------- .nv.info                  --------------------------
	.section	.nv.info,"",@"SHT_CUDA_INFO"
	.align	4


	//----- nvinfo : EIATTR_REGCOUNT
	.align		4
        /*0000*/ 	.byte	0x04, 0x2f
        /*0002*/ 	.short	(.L_1 - .L_0)
	.align		4
.L_0:
        /*0004*/ 	.word	index@(matmul_kernel)
        /*0008*/ 	.word	0x00000020


	//----- nvinfo : EIATTR_FRAME_SIZE
	.align		4
.L_1:
        /*000c*/ 	.byte	0x04, 0x11
        /*000e*/ 	.short	(.L_3 - .L_2)
	.align		4
.L_2:
        /*0010*/ 	.word	index@(matmul_kernel)
        /*0014*/ 	.word	0x00002590


	//----- nvinfo : EIATTR_MIN_STACK_SIZE
	.align		4
.L_3:
        /*0018*/ 	.byte	0x04, 0x12
        /*001a*/ 	.short	(.L_5 - .L_4)
	.align		4
.L_4:
        /*001c*/ 	.word	index@(matmul_kernel)
        /*0020*/ 	.word	0x00002590
.L_5:


//--------------------- .nv.info.matmul_kernel    --------------------------
	.section	.nv.info.matmul_kernel,"",@"SHT_CUDA_INFO"
	.sectionflags	@""
	.align	4


	//----- nvinfo : EIATTR_CUDA_API_VERSION
	.align		4
        /*0000*/ 	.byte	0x04, 0x37
        /*0002*/ 	.short	(.L_7 - .L_6)
.L_6:
        /*0004*/ 	.word	0x00000081


	//----- nvinfo : EIATTR_KPARAM_INFO
	.align		4
.L_7:
        /*0008*/ 	.byte	0x04, 0x17
        /*000a*/ 	.short	(.L_9 - .L_8)
.L_8:
        /*000c*/ 	.word	0x00000000
        /*0010*/ 	.short	0x000d
        /*0012*/ 	.short	0x0048
        /*0014*/ 	.byte	0x00, 0xf4, 0x21, 0x00


	//----- nvinfo : EIATTR_KPARAM_INFO
	.align		4
.L_9:
        /*0018*/ 	.byte	0x04, 0x17
        /*001a*/ 	.short	(.L_11 - .L_10)
.L_10:
        /*001c*/ 	.word	0x00000000
        /*0020*/ 	.short	0x000c
        /*0022*/ 	.short	0x0040
        /*0024*/ 	.byte	0x00, 0xf4, 0x21, 0x00


	//----- nvinfo : EIATTR_KPARAM_INFO
	.align		4
.L_11:
        /*0028*/ 	.byte	0x04, 0x17
        /*002a*/ 	.short	(.L_13 - .L_12)
.L_12:
        /*002c*/ 	.word	0x00000000
        /*0030*/ 	.short	0x000b
        /*0032*/ 	.short	0x0038
        /*0034*/ 	.byte	0x00, 0xf0, 0x11, 0x00


	//----- nvinfo : EIATTR_KPARAM_INFO
	.align		4
.L_13:
        /*0038*/ 	.byte	0x04, 0x17
        /*003a*/ 	.short	(.L_15 - .L_14)
.L_14:
        /*003c*/ 	.word	0x00000000
        /*0040*/ 	.short	0x000a
        /*0042*/ 	.short	0x0034
        /*0044*/ 	.byte	0x00, 0xf0, 0x11, 0x00


	//----- nvinfo : EIATTR_KPARAM_INFO
	.align		4
.L_15:
        /*0048*/ 	.byte	0x04, 0x17
        /*004a*/ 	.short	(.L_17 - .L_16)
.L_16:
        /*004c*/ 	.word	0x00000000
        /*0050*/ 	.short	0x0009
        /*0052*/ 	.short	0x0030
        /*0054*/ 	.byte	0x00, 0xf0, 0x11, 0x00


	//----- nvinfo : EIATTR_KPARAM_INFO
	.align		4
.L_17:
        /*0058*/ 	.byte	0x04, 0x17
        /*005a*/ 	.short	(.L_19 - .L_18)
.L_18:
        /*005c*/ 	.word	0x00000000
        /*0060*/ 	.short	0x0008
        /*0062*/ 	.short	0x002c
        /*0064*/ 	.byte	0x00, 0xf0, 0x11, 0x00


	//----- nvinfo : EIATTR_KPARAM_INFO
	.align		4
.L_19:
        /*0068*/ 	.byte	0x04, 0x17
        /*006a*/ 	.short	(.L_21 - .L_20)
.L_20:
        /*006c*/ 	.word	0x00000000
        /*0070*/ 	.short	0x0007
        /*0072*/ 	.short	0x0028
        /*0074*/ 	.byte	0x00, 0xf0, 0x11, 0x00


	//----- nvinfo : EIATTR_KPARAM_INFO
	.align		4
.L_21:
        /*0078*/ 	.byte	0x04, 0x17
        /*007a*/ 	.short	(.L_23 - .L_22)
.L_22:
        /*007c*/ 	.word	0x00000000
        /*0080*/ 	.short	0x0006
        /*0082*/ 	.short	0x0024
        /*0084*/ 	.byte	0x00, 0xf0, 0x11, 0x00


	//----- nvinfo : EIATTR_KPARAM_INFO
	.align		4
.L_23:
        /*0088*/ 	.byte	0x04, 0x17
        /*008a*/ 	.short	(.L_25 - .L_24)
.L_24:
        /*008c*/ 	.word	0x00000000
        /*0090*/ 	.short	0x0005
        /*0092*/ 	.short	0x0020
        /*0094*/ 	.byte	0x00, 0xf0, 0x11, 0x00


	//----- nvinfo : EIATTR_KPARAM_INFO
	.align		4
.L_25:
        /*0098*/ 	.byte	0x04, 0x17
        /*009a*/ 	.short	(.L_27 - .L_26)
.L_26:
        /*009c*/ 	.word	0x00000000
        /*00a0*/ 	.short	0x0004
        /*00a2*/ 	.short	0x001c
        /*00a4*/ 	.byte	0x00, 0xf0, 0x11, 0x00


	//----- nvinfo : EIATTR_KPARAM_INFO
	.align		4
.L_27:
        /*00a8*/ 	.byte	0x04, 0x17
        /*00aa*/ 	.short	(.L_29 - .L_28)
.L_28:
        /*00ac*/ 	.word	0x00000000
        /*00b0*/ 	.short	0x0003
        /*00b2*/ 	.short	0x0018
        /*00b4*/ 	.byte	0x00, 0xf0, 0x11, 0x00


	//----- nvinfo : EIATTR_KPARAM_INFO
	.align		4
.L_29:
        /*00b8*/ 	.byte	0x04, 0x17
        /*00ba*/ 	.short	(.L_31 - .L_30)
.L_30:
        /*00bc*/ 	.word	0x00000000
        /*00c0*/ 	.short	0x0002
        /*00c2*/ 	.short	0x0010
        /*00c4*/ 	.byte	0x00, 0xf4, 0x21, 0x00


	//----- nvinfo : EIATTR_KPARAM_INFO
	.align		4
.L_31:
        /*00c8*/ 	.byte	0x04, 0x17
        /*00ca*/ 	.short	(.L_33 - .L_32)
.L_32:
        /*00cc*/ 	.word	0x00000000
        /*00d0*/ 	.short	0x0001
        /*00d2*/ 	.short	0x0008
        /*00d4*/ 	.byte	0x00, 0xf4, 0x21, 0x00


	//----- nvinfo : EIATTR_KPARAM_INFO
	.align		4
.L_33:
        /*00d8*/ 	.byte	0x04, 0x17
        /*00da*/ 	.short	(.L_35 - .L_34)
.L_34:
        /*00dc*/ 	.word	0x00000000
        /*00e0*/ 	.short	0x0000
        /*00e2*/ 	.short	0x0000
        /*00e4*/ 	.byte	0x00, 0xf4, 0x21, 0x00


	//----- nvinfo : EIATTR_SPARSE_MMA_MASK
	.align		4
.L_35:
        /*00e8*/ 	.byte	0x03, 0x50
        /*00ea*/ 	.short	0x0000


	//----- nvinfo : EIATTR_MAXREG_COUNT
	.align		4
        /*00ec*/ 	.byte	0x03, 0x1b
        /*00ee*/ 	.short	0x00ff


	//----- nvinfo : EIATTR_NUM_BARRIERS
	.align		4
        /*00f0*/ 	.byte	0x02, 0x4c
        /*00f2*/ 	.byte	0x01
	.zero		1


	//----- nvinfo : EIATTR_ANNOTATIONS
	.align		4
        /*00f4*/ 	.byte	0x04, 0x55
        /*00f6*/ 	.short	(.L_37 - .L_36)


	//   ....[0]....
.L_36:
        /*00f8*/ 	.word	0x00000001
        /*00fc*/ 	.byte	0x40, 0x05, 0x00, 0x00, 0x01, 0x00, 0x00, 0x00, 0x70, 0x05, 0x00, 0x00, 0x01, 0x00, 0x00, 0x00
        /* <DEDUP_REMOVED lines=836> */
        /*354c*/ 	.byte	0x60, 0xbc, 0x00, 0x00, 0x01, 0x00, 0x00, 0x00, 0x80, 0xbc, 0x00, 0x00


	//----- nvinfo : EIATTR_VRC_CTA_INIT_COUNT
	.align		4
.L_37:
        /*3558*/ 	.byte	0x02, 0x4a
	.zero		1
	.zero		1


	//----- nvinfo : EIATTR_EXIT_INSTR_OFFSETS
	.align		4
        /*355c*/ 	.byte	0x04, 0x1c
        /*355e*/ 	.short	(.L_39 - .L_38)


	//   ....[0]....
.L_38:
        /*3560*/ 	.word	0x00057440


	//   ....[1]....
        /*3564*/ 	.word	0x00057470


	//----- nvinfo : EIATTR_REQNTID
	.align		4
.L_39:
        /*3568*/ 	.byte	0x04, 0x10
        /*356a*/ 	.short	(.L_41 - .L_40)
.L_40:
        /*356c*/ 	.word	0x00000040
        /*3570*/ 	.word	0x00000001
        /*3574*/ 	.word	0x00000001


	//----- nvinfo : EIATTR_CBANK_PARAM_SIZE
	.align		4
.L_41:
        /*3578*/ 	.byte	0x03, 0x19
        /*357a*/ 	.short	0x0050


	//----- nvinfo : EIATTR_PARAM_CBANK
	.align		4
        /*357c*/ 	.byte	0x04, 0x0a
        /*357e*/ 	.short	(.L_43 - .L_42)
	.align		4
.L_42:
        /*3580*/ 	.word	index@(.nv.constant0.matmul_kernel)
        /*3584*/ 	.short	0x0380
        /*3586*/ 	.short	0x0050


	//----- nvinfo : EIATTR_SW_WAR
	.align		4
.L_43:
        /*3588*/ 	.byte	0x04, 0x36
        /*358a*/ 	.short	(.L_45 - .L_44)
.L_44:
        /*358c*/ 	.word	0x00000008
.L_45:


//--------------------- .nv.compat                --------------------------
	.section	.nv.compat,"",@"SHT_CUDA_COMPAT_INFO"
	.align	4
        /*0000*/ 	.byte	0x02, 0x02, 0x02, 0x00, 0x02, 0x05, 0x05, 0x00, 0x02, 0x03, 0x00, 0x00, 0x02, 0x06, 0x01, 0x00


//--------------------- .nv.callgraph             --------------------------
	.section	.nv.callgraph,"",@"SHT_CUDA_CALLGRAPH"
	.align	4
	.sectionentsize	8
	.align		4
        /*0000*/ 	.word	0x00000000
	.align		4
        /*0004*/ 	.word	0xffffffff
	.align		4
        /*0008*/ 	.word	0x00000000
	.align		4
        /*000c*/ 	.word	0xfffffffe
	.align		4
        /*0010*/ 	.word	0x00000000
	.align		4
        /*0014*/ 	.word	0xfffffffd
	.align		4
        /*0018*/ 	.word	0x00000000
	.align		4
        /*001c*/ 	.word	0xfffffffc


//--------------------- .text.matmul_kernel       --------------------------
	.section	.text.matmul_kernel,"ax",@progbits
	.align	128
        .global         matmul_kernel
        .type           matmul_kernel,@function
        .size           matmul_kernel,(.L_x_4 - matmul_kernel)
        .other          matmul_kernel,@"STO_CUDA_ENTRY STV_DEFAULT"
matmul_kernel:
.text.matmul_kernel:
[----:B------:R-:W0:Y:S08]  /*0000*/  LDC R1, c[0x0][0x37c] ;  /* 0x0000df00ff017b82 */ /* 0x000e300000000800 */
[----:B------:R-:W1:Y:S01]  /*0010*/  LDC.64 R4, c[0x0][0x398] ;  /* 0x0000e600ff047b82 */ /* 0x000e620000000a00 */
[----:B------:R-:W2:Y:S01]  /*0020*/  S2R R14, SR_TID.X ;  /* 0x00000000000e7919 */ /* 0x000ea20000002100 */
[----:B------:R-:W3:Y:S01]  /*0030*/  LDCU UR4, c[0x0][0x3a0] ;  /* 0x00007400ff0477ac */ /* 0x000ee20008000800 */
[----:B0-----:R-:W-:Y:S01]  /*0040*/  VIADD R1, R1, 0xffffda70 ;  /* 0xffffda7001017836 */ /* 0x001fe20000000000 */
[----:B------:R-:W-:Y:S01]  /*0050*/  UMOV UR46, 0x400 ;  /* 0x00000400002e7882 */ /* 0x000fe20000000000 */
[----:B------:R-:W0:Y:S03]  /*0060*/  LDCU.64 UR40, c[0x0][0x358] ;  /* 0x00006b00ff2877ac */ /* 0x000e260008000a00 */
[----:B------:R-:W4:Y:S01]  /*0070*/  S2UR UR5, SR_CgaCtaId ;  /* 0x00000000000579c3 */ /* 0x000f220000008800 */
[----:B---3--:R-:W-:Y:S01]  /*0080*/  UIADD3 UR4, UPT, UPT, UR4, 0x1f, URZ ;  /* 0x0000001f04047890 */ /* 0x008fe2000fffe0ff */
[----:B-1----:R-:W-:-:S03]  /*0090*/  VIADD R0, R5, 0x7f ;  /* 0x0000007f05007836 */ /* 0x002fc60000000000 */
[----:B------:R-:W-:Y:S02]  /*00a0*/  UISETP.GT.AND UP0, UPT, UR4, 0x1f, UPT ;  /* 0x0000001f0400788c */ /* 0x000fe4000bf04270 */
[----:B------:R-:W-:Y:S01]  /*00b0*/  SHF.R.S32.HI R3, RZ, 0x1f, R0 ;  /* 0x0000001fff037819 */ /* 0x000fe20000011400 */
[----:B----4-:R-:W-:-:S03]  /*00c0*/  ULEA UR46, UR5, UR46, 0x18 ;  /* 0x0000002e052e7291 */ /* 0x010fc6000f8ec0ff */
[----:B------:R-:W-:Y:S02]  /*00d0*/  LEA.HI R3, R3, R0, RZ, 0x7 ;  /* 0x0000000003037211 */ /* 0x000fe400078f38ff */
[----:B--2---:R-:W-:Y:S02]  /*00e0*/  LOP3.LUT R16, R14, 0x3f, RZ, 0xc0, !PT ;  /* 0x0000003f0e107812 */ /* 0x004fe400078ec0ff */
[----:B------:R-:W-:Y:S02]  /*00f0*/  SHF.R.S32.HI R0, RZ, 0x7, R3 ;  /* 0x00000007ff007819 */ /* 0x000fe40000011403 */
[----:B------:R-:W1:Y:S03]  /*0100*/  S2R R3, SR_CTAID.X ;  /* 0x0000000000037919 */ /* 0x000e660000002500 */
[----:B------:R-:W-:-:S05]  /*0110*/  IMAD.SHL.U32 R0, R0, 0x8, RZ ;  /* 0x0000000800007824 */ /* 0x000fca00078e00ff */
[-C--:B------:R-:W-:Y:S02]  /*0120*/  IABS R9, R0.reuse ;  /* 0x0000000000097213 */ /* 0x080fe40000000000 */
[----:B------:R-:W-:Y:S02]  /*0130*/  IABS R12, R0 ;  /* 0x00000000000c7213 */ /* 0x000fe40000000000 */
[----:B------:R-:W2:Y:S08]  /*0140*/  I2F.RP R2, R9 ;  /* 0x0000000900027306 */ /* 0x000eb00000209400 */
[----:B--2---:R-:W2:Y:S01]  /*0150*/  MUFU.RCP R2, R2 ;  /* 0x0000000200027308 */ /* 0x004ea20000001000 */
[----:B-1----:R-:W-:Y:S01]  /*0160*/  IABS R10, R3 ;  /* 0x00000003000a7213 */ /* 0x002fe20000000000 */
[----:B--2---:R-:W-:-:S02]  /*0170*/  VIADD R6, R2, 0xffffffe ;  /* 0x0ffffffe02067836 */ /* 0x004fc40000000000 */
[----:B------:R-:W-:-:S04]  /*0180*/  IMAD.MOV R2, RZ, RZ, -R12 ;  /* 0x000000ffff027224 */ /* 0x000fc800078e0a0c */
[----:B------:R1:W2:Y:S02]  /*0190*/  F2I.FTZ.U32.TRUNC.NTZ R7, R6 ;  /* 0x0000000600077305 */ /* 0x0002a4000021f000 */
[----:B-1----:R-:W-:Y:S02]  /*01a0*/  IMAD.MOV.U32 R6, RZ, RZ, RZ ;  /* 0x000000ffff067224 */ /* 0x002fe400078e00ff */
[----:B--2---:R-:W-:-:S04]  /*01b0*/  IMAD.MOV R8, RZ, RZ, -R7 ;  /* 0x000000ffff087224 */ /* 0x004fc800078e0a07 */
[----:B------:R-:W-:Y:S02]  /*01c0*/  IMAD R11, R8, R9, RZ ;  /* 0x00000009080b7224 */ /* 0x000fe400078e02ff */
[----:B------:R-:W-:Y:S02]  /*01d0*/  IMAD.MOV.U32 R8, RZ, RZ, R10 ;  /* 0x000000ffff087224 */ /* 0x000fe400078e000a */
[----:B------:R-:W-:-:S06]  /*01e0*/  IMAD.HI.U32 R7, R7, R11, R6 ;  /* 0x0000000b07077227 */ /* 0x000fcc00078e0006 */
[----:B------:R-:W-:-:S04]  /*01f0*/  IMAD.HI.U32 R7, R7, R8, RZ ;  /* 0x0000000807077227 */ /* 0x000fc800078e00ff */
[----:B------:R-:W-:-:S05]  /*0200*/  IMAD R2, R7, R2, R8 ;  /* 0x0000000207027224 */ /* 0x000fca00078e0208 */
[----:B------:R-:W-:-:S13]  /*0210*/  ISETP.GT.U32.AND P1, PT, R9, R2, PT ;  /* 0x000000020900720c */ /* 0x000fda0003f24070 */
[----:B------:R-:W-:Y:S02]  /*0220*/  @!P1 IMAD.IADD R2, R2, 0x1, -R9 ;  /* 0x0000000102029824 */ /* 0x000fe400078e0a09 */
[----:B------:R-:W-:Y:S01]  /*0230*/  @!P1 VIADD R7, R7, 0x1 ;  /* 0x0000000107079836 */ /* 0x000fe20000000000 */
[----:B------:R-:W-:Y:S02]  /*0240*/  ISETP.NE.AND P1, PT, R0, RZ, PT ;  /* 0x000000ff0000720c */ /* 0x000fe40003f25270 */
[----:B------:R-:W-:Y:S02]  /*0250*/  ISETP.GE.U32.AND P0, PT, R2, R9, PT ;  /* 0x000000090200720c */ /* 0x000fe40003f06070 */
[----:B------:R-:W-:-:S04]  /*0260*/  LOP3.LUT R2, R3, R0, RZ, 0x3c, !PT ;  /* 0x0000000003027212 */ /* 0x000fc800078e3cff */
[----:B------:R-:W-:Y:S01]  /*0270*/  ISETP.GE.AND P2, PT, R2, RZ, PT ;  /* 0x000000ff0200720c */ /* 0x000fe20003f46270 */
[----:B------:R-:W-:-:S06]  /*0280*/  VIADD R2, R4, 0xff ;  /* 0x000000ff04027836 */ /* 0x000fcc0000000000 */
[----:B------:R-:W-:-:S04]  /*0290*/  @P0 VIADD R7, R7, 0x1 ;  /* 0x0000000107070836 */ /* 0x000fc80000000000 */
[----:B------:R-:W-:Y:S01]  /*02a0*/  IMAD.MOV.U32 R6, RZ, RZ, R7 ;  /* 0x000000ffff067224 */ /* 0x000fe200078e0007 */
[----:B------:R-:W-:-:S03]  /*02b0*/  SHF.R.S32.HI R7, RZ, 0x1f, R2 ;  /* 0x0000001fff077819 */ /* 0x000fc60000011402 */
[----:B------:R-:W-:Y:S01]  /*02c0*/  @!P2 IMAD.MOV R6, RZ, RZ, -R6 ;  /* 0x000000ffff06a224 */ /* 0x000fe200078e0a06 */
[----:B------:R-:W-:Y:S02]  /*02d0*/  @!P1 LOP3.LUT R6, RZ, R0, RZ, 0x33, !PT ;  /* 0x00000000ff069212 */ /* 0x000fe400078e33ff */
[----:B------:R-:W-:-:S03]  /*02e0*/  LEA.HI R7, R7, R2, RZ, 0x8 ;  /* 0x0000000207077211 */ /* 0x000fc600078f40ff */
[----:B------:R-:W-:Y:S02]  /*02f0*/  IMAD.SHL.U32 R2, R6, 0x8, RZ ;  /* 0x0000000806027824 */ /* 0x000fe400078e00ff */
[----:B------:R-:W-:-:S03]  /*0300*/  IMAD.MOV R6, RZ, RZ, -R6 ;  /* 0x000000ffff067224 */ /* 0x000fc600078e0a06 */
[----:B------:R-:W-:Y:S01]  /*0310*/  LEA.HI.SX32 R7, R7, -R2, 0x18 ;  /* 0x8000000207077211 */ /* 0x000fe200078fc2ff */
[----:B------:R-:W-:Y:S02]  /*0320*/  IMAD R15, R0, R6, R3 ;  /* 0x00000006000f7224 */ /* 0x000fe400078e0203 */
[----:B------:R-:W-:Y:S01]  /*0330*/  IMAD.MOV.U32 R6, RZ, RZ, RZ ;  /* 0x000000ffff067224 */ /* 0x000fe200078e00ff */
[----:B------:R-:W-:Y:S02]  /*0340*/  VIMNMX R8, PT, PT, R7, 0x8, PT ;  /* 0x0000000807087848 */ /* 0x000fe40003fe0100 */
[----:B------:R-:W-:Y:S02]  /*0350*/  IABS R13, R15 ;  /* 0x0000000f000d7213 */ /* 0x000fe40000000000 */
[----:B------:R-:W-:-:S04]  /*0360*/  IABS R11, R8 ;  /* 0x00000008000b7213 */ /* 0x000fc80000000000 */
[----:B------:R-:W1:Y:S08]  /*0370*/  I2F.RP R9, R11 ;  /* 0x0000000b00097306 */ /* 0x000e700000209400 */
[----:B-1----:R-:W1:Y:S02]  /*0380*/  MUFU.RCP R9, R9 ;  /* 0x0000000900097308 */ /* 0x002e640000001000 */
[----:B-1----:R-:W-:-:S06]  /*0390*/  VIADD R7, R9, 0xffffffe ;  /* 0x0ffffffe09077836 */ /* 0x002fcc0000000000 */
[----:B------:R-:W1:Y:S02]  /*03a0*/  F2I.FTZ.U32.TRUNC.NTZ R7, R7 ;  /* 0x0000000700077305 */ /* 0x000e64000021f000 */
[----:B-1----:R-:W-:-:S04]  /*03b0*/  IMAD.MOV R10, RZ, RZ, -R7 ;  /* 0x000000ffff0a7224 */ /* 0x002fc800078e0a07 */
[----:B------:R-:W-:-:S04]  /*03c0*/  IMAD.MOV.U32 R0, RZ, RZ, R10 ;  /* 0x000000ffff007224 */ /* 0x000fc800078e000a */
[----:B------:R-:W-:Y:S01]  /*03d0*/  IMAD R3, R0, R11, RZ ;  /* 0x0000000b00037224 */ /* 0x000fe200078e02ff */
[----:B------:R-:W-:-:S03]  /*03e0*/  IABS R0, R8 ;  /* 0x0000000800007213 */ /* 0x000fc60000000000 */
[----:B------:R-:W-:-:S04]  /*03f0*/  IMAD.HI.U32 R6, R7, R3, R6 ;  /* 0x0000000307067227 */ /* 0x000fc800078e0006 */
[----:B------:R-:W-:Y:S02]  /*0400*/  IMAD.MOV R0, RZ, RZ, -R0 ;  /* 0x000000ffff007224 */ /* 0x000fe400078e0a00 */
        /* <DEDUP_REMOVED lines=8> */
[----:B------:R-:W-:-:S07]  /*0490*/  ISETP.GE.AND P2, PT, R0, RZ, PT ;  /* 0x000000ff0000720c */ /* 0x000fce0003f46270 */
[----:B------:R-:W-:-:S06]  /*04a0*/  @P0 VIADD R6, R6, 0x1 ;  /* 0x0000000106060836 */ /* 0x000fcc0000000000 */
[----:B------:R-:W-:Y:S01]  /*04b0*/  @!P2 IMAD.MOV R6, RZ, RZ, -R6 ;  /* 0x000000ffff06a224 */ /* 0x000fe200078e0a06 */
[----:B------:R-:W-:-:S05]  /*04c0*/  @!P1 LOP3.LUT R6, RZ, R8, RZ, 0x33, !PT ;  /* 0x00000008ff069212 */ /* 0x000fca00078e33ff */
[----:B------:R-:W-:-:S04]  /*04d0*/  IMAD.MOV R3, RZ, RZ, -R6 ;  /* 0x000000ffff037224 */ /* 0x000fc800078e0a06 */
[----:B------:R-:W-:Y:S01]  /*04e0*/  IMAD R3, R8, R3, R15 ;  /* 0x0000000308037224 */ /* 0x000fe200078e020f */
[----:B------:R-:W-:-:S03]  /*04f0*/  LOP3.LUT R15, R14, 0x20, RZ, 0xc0, !PT ;  /* 0x000000200e0f7812 */ /* 0x000fc600078ec0ff */
[----:B------:R-:W-:-:S04]  /*0500*/  IMAD.IADD R3, R2, 0x1, R3 ;  /* 0x0000000102037824 */ /* 0x000fc800078e0203 */
[----:B------:R-:W-:Y:S02]  /*0510*/  IMAD R18, R3, 0x100, R16 ;  /* 0x0000010003127824 */ /* 0x000fe400078e0210 */
[----:B------:R-:W-:Y:S02]  /*0520*/  IMAD.SHL.U32 R16, R6, 0x80, RZ ;  /* 0x0000008006107824 */ /* 0x000fe400078e00ff */
[C---:B------:R-:W-:Y:S01]  /*0530*/  VIADD R19, R18.reuse, 0x40 ;  /* 0x0000004012137836 */ /* 0x040fe20000000000 */
[----:B------:R1:W-:Y:S01]  /*0540*/  STL [R1+0x8d0], R18 ;  /* 0x0008d01201007387 */ /* 0x0003e20000100800 */
[C---:B------:R-:W-:Y:S02]  /*0550*/  VIADD R17, R18.reuse, 0x80 ;  /* 0x0000008012117836 */ /* 0x040fe40000000000 */
[----:B------:R-:W-:Y:S01]  /*0560*/  VIADD R20, R18, 0xc0 ;  /* 0x000000c012147836 */ /* 0x000fe20000000000 */
[----:B------:R1:W-:Y:S04]  /*0570*/  STL [R1+0x8c0], R16 ;  /* 0x0008c01001007387 */ /* 0x0003e80000100800 */
[----:B------:R1:W-:Y:S04]  /*0580*/  STL [R1+0x910], R19 ;  /* 0x0009101301007387 */ /* 0x0003e80000100800 */
[----:B------:R1:W-:Y:S04]  /*0590*/  STL [R1+0x914], R17 ;  /* 0x0009141101007387 */ /* 0x0003e80000100800 */
[----:B------:R1:W-:Y:S01]  /*05a0*/  STL [R1+0x918], R20 ;  /* 0x0009181401007387 */ /* 0x0003e20000100800 */
[----:B0-----:R-:W-:Y:S05]  /*05b0*/  BRA.U UP0, `(.L_x_0) ;  /* 0x00000021000c7547 */ /* 0x001fea000b800000 */
[----:B------:R-:W-:Y:S01]  /*05c0*/  IMAD.SHL.U32 R0, R14, 0x10, RZ ;  /* 0x000000100e007824 */ /* 0x000fe200078e00ff */
[----:B------:R0:W-:Y:S04]  /*05d0*/  STL [R1+0xc0], RZ ;  /* 0x0000c0ff01007387 */ /* 0x0001e80000100800 */
[----:B------:R0:W-:Y:S04]  /*05e0*/  STL [R1+0x10e8], R0 ;  /* 0x0010e80001007387 */ /* 0x0001e80000100800 */
[----:B------:R0:W-:Y:S04]  /*05f0*/  STL [R1+0xc4], RZ ;  /* 0x0000c4ff01007387 */ /* 0x0001e80000100800 */
        /* <DEDUP_REMOVED lines=509> */
[----:B------:R0:W-:Y:S01]  /*25d0*/  STL [R1+0x7c], RZ ;  /* 0x00007cff01007387 */ /* 0x0001e20000100800 */
[----:B------:R-:W-:Y:S05]  /*25e0*/  BRA `(.L_x_1) ;  /* 0x0000025000e87947 */ /* 0x000fea0003800000 */
.L_x_0:
[----:B------:R-:W-:Y:S01]  /*25f0*/  IABS R3, R4 ;  /* 0x0000000400037213 */ /* 0x000fe20000000000 */
[----:B------:R0:W-:Y:S01]  /*2600*/  STL [R1+0x15e8], R5 ;  /* 0x0015e80501007387 */ /* 0x0001e20000100800 */
[----:B------:R-:W-:Y:S01]  /*2610*/  IABS R2, R5 ;  /* 0x0000000500027213 */ /* 0x000fe20000000000 */
[----:B------:R-:W2:Y:S01]  /*2620*/  LDCU UR5, c[0x0][0x3ac] ;  /* 0x00007580ff0577ac */ /* 0x000ea20008000800 */
[----:B------:R-:W3:Y:S01]  /*2630*/  I2F.RP R8, R3 ;  /* 0x0000000300087306 */ /* 0x000ee20000209400 */
[----:B------:R-:W-:Y:S02]  /*2640*/  IABS R12, R20 ;  /* 0x00000014000c7213 */ /* 0x000fe40000000000 */
[----:B------:R-:W-:Y:S01]  /*2650*/  IABS R14, R17 ;  /* 0x00000011000e7213 */ /* 0x000fe20000000000 */
[----:B------:R-:W4:Y:S01]  /*2660*/  LDCU.64 UR6, c[0x0][0x388] ;  /* 0x00007100ff0677ac */ /* 0x000f220008000a00 */
[----:B------:R-:W-:Y:S02]  /*2670*/  IABS R10, R19 ;  /* 0x00000013000a7213 */ /* 0x000fe40000000000 */
[----:B-1----:R-:W-:Y:S01]  /*2680*/  LEA.HI R16, R15, R16, RZ, 0x1b ;  /* 0x000000100f107211 */ /* 0x002fe200078fd8ff */
[----:B------:R-:W1:Y:S01]  /*2690*/  I2F.RP R0, R2 ;  /* 0x0000000200007306 */ /* 0x000e620000209400 */
[----:B------:R-:W-:Y:S01]  /*26a0*/  ISETP.GE.AND P6, PT, R17, RZ, PT ;  /* 0x000000ff1100720c */ /* 0x000fe20003fc6270 */
[----:B------:R-:W5:Y:S02]  /*26b0*/  LDCU UR8, c[0x0][0x3b0] ;  /* 0x00007600ff0877ac */ /* 0x000f640008000800 */
[----:B------:R-:W-:Y:S01]  /*26c0*/  VIADD R23, R16, 0x1c ;  /* 0x0000001c10177836 */ /* 0x000fe20000000000 */
[----:B------:R-:W0:Y:S03]  /*26d0*/  LDCU UR9, c[0x0][0x3a4] ;  /* 0x00007480ff0977ac */ /* 0x000e260008000800 */
[----:B---3--:R-:W3:Y:S01]  /*26e0*/  MUFU.RCP R8, R8 ;  /* 0x0000000800087308 */ /* 0x008ee20000001000 */
[----:B------:R-:W0:Y:S07]  /*26f0*/  LDCU.64 UR10, c[0x0][0x380] ;  /* 0x00007000ff0a77ac */ /* 0x000e2e0008000a00 */
[----:B-1----:R-:W-:Y:S01]  /*2700*/  MUFU.RCP R0, R0 ;  /* 0x0000000000007308 */ /* 0x002fe20000001000 */
[----:B---3--:R-:W-:Y:S01]  /*2710*/  VIADD R7, R8, 0xffffffe ;  /* 0x0ffffffe08077836 */ /* 0x008fe20000000000 */
[----:B------:R-:W-:-:S06]  /*2720*/  IABS R8, R18 ;  /* 0x0000001200087213 */ /* 0x000fcc0000000000 */
[----:B------:R-:W1:Y:S02]  /*2730*/  F2I.FTZ.U32.TRUNC.NTZ R7, R7 ;  /* 0x0000000700077305 */ /* 0x000e64000021f000 */
[----:B-1----:R-:W-:-:S04]  /*2740*/  IMAD.MOV R6, RZ, RZ, -R7 ;  /* 0x000000ffff067224 */ /* 0x002fc800078e0a07 */
[----:B------:R-:W-:Y:S02]  /*2750*/  IMAD R11, R6, R3, RZ ;  /* 0x00000003060b7224 */ /* 0x000fe400078e02ff */
[----:B------:R-:W-:-:S04]  /*2760*/  IMAD.MOV.U32 R6, RZ, RZ, RZ ;  /* 0x000000ffff067224 */ /* 0x000fc800078e00ff */
[----:B------:R-:W-:-:S04]  /*2770*/  IMAD.HI.U32 R11, R7, R11, R6 ;  /* 0x0000000b070b7227 */ /* 0x000fc800078e0006 */
[----:B------:R-:W-:Y:S02]  /*2780*/  VIADD R6, R0, 0xffffffe ;  /* 0x0ffffffe00067836 */ /* 0x000fe40000000000 */
[C---:B------:R-:W-:Y:S02]  /*2790*/  IMAD.HI.U32 R0, R11.reuse, R12, RZ ;  /* 0x0000000c0b007227 */ /* 0x040fe400078e00ff */
[----:B------:R1:W3:Y:S02]  /*27a0*/  F2I.FTZ.U32.TRUNC.NTZ R7, R6 ;  /* 0x0000000600077305 */ /* 0x0002e4000021f000 */
[----:B------:R-:W-:-:S04]  /*27b0*/  IMAD.HI.U32 R9, R11, R14, RZ ;  /* 0x0000000e0b097227 */ /* 0x000fc800078e00ff */
[----:B------:R-:W-:Y:S02]  /*27c0*/  IMAD.MOV R0, RZ, RZ, -R0 ;  /* 0x000000ffff007224 */ /* 0x000fe400078e0a00 */
[----:B------:R-:W-:Y:S02]  /*27d0*/  IMAD.MOV R13, RZ, RZ, -R9 ;  /* 0x000000ffff0d7224 */ /* 0x000fe400078e0a09 */
[----:B------:R-:W-:Y:S02]  /*27e0*/  IMAD R9, R3, R0, R12 ;  /* 0x0000000003097224 */ /* 0x000fe400078e020c */
[----:B------:R-:W-:-:S03]  /*27f0*/  IMAD.HI.U32 R0, R11, R10, RZ ;  /* 0x0000000a0b007227 */ /* 0x000fc600078e00ff */
[----:B------:R-:W-:Y:S01]  /*2800*/  ISETP.GT.U32.AND P0, PT, R3, R9, PT ;  /* 0x000000090300720c */ /* 0x000fe20003f04070 */
[----:B------:R-:W-:Y:S02]  /*2810*/  IMAD.MOV R0, RZ, RZ, -R0 ;  /* 0x000000ffff007224 */ /* 0x000fe400078e0a00 */
[----:B-1----:R-:W-:-:S04]  /*2820*/  IMAD.HI.U32 R6, R11, R8, RZ ;  /* 0x000000080b067227 */ /* 0x002fc800078e00ff */
[C---:B------:R-:W-:Y:S02]  /*2830*/  IMAD R10, R3.reuse, R0, R10 ;  /* 0x00000000030a7224 */ /* 0x040fe400078e020a */
[C---:B------:R-:W-:Y:S02]  /*2840*/  IMAD R11, R3.reuse, R13, R14 ;  /* 0x0000000d030b7224 */ /* 0x040fe400078e020e */
[----:B------:R-:W-:Y:S01]  /*2850*/  IMAD.MOV R6, RZ, RZ, -R6 ;  /* 0x000000ffff067224 */ /* 0x000fe200078e0a06 */
[C---:B------:R-:W-:Y:S01]  /*2860*/  ISETP.GT.U32.AND P2, PT, R3.reuse, R10, PT ;  /* 0x0000000a0300720c */ /* 0x040fe20003f44070 */
[----:B---3--:R-:W-:Y:S01]  /*2870*/  IMAD.MOV R13, RZ, RZ, -R7 ;  /* 0x000000ffff0d7224 */ /* 0x008fe200078e0a07 */
[C---:B------:R-:W-:Y:S01]  /*2880*/  ISETP.GT.U32.AND P1, PT, R3.reuse, R11, PT ;  /* 0x0000000b0300720c */ /* 0x040fe20003f24070 */
[----:B------:R-:W-:Y:S02]  /*2890*/  IMAD R8, R3, R6, R8 ;  /* 0x0000000603087224 */ /* 0x000fe400078e0208 */
[----:B------:R-:W-:-:S02]  /*28a0*/  VIADD R12, R16, 0x7c ;  /* 0x0000007c100c7836 */ /* 0x000fc40000000000 */
[----:B------:R-:W-:Y:S01]  /*28b0*/  VIADD R14, R16, 0x7e ;  /* 0x0000007e100e7836 */ /* 0x000fe20000000000 */
[----:B------:R-:W-:Y:S01]  /*28c0*/  ISETP.GT.U32.AND P3, PT, R3, R8, PT ;  /* 0x000000080300720c */ /* 0x000fe20003f64070 */
[----:B------:R-:W-:Y:S01]  /*28d0*/  IMAD R13, R13, R2, RZ ;  /* 0x000000020d0d7224 */ /* 0x000fe200078e02ff */
[----:B------:R-:W-:Y:S01]  /*28e0*/  IABS R15, R12 ;  /* 0x0000000c000f7213 */ /* 0x000fe20000000000 */
[----:B------:R-:W-:Y:S01]  /*28f0*/  IMAD.MOV.U32 R6, RZ, RZ, RZ ;  /* 0x000000ffff067224 */ /* 0x000fe200078e00ff */
[----:B------:R-:W-:Y:S01]  /*2900*/  IABS R25, R14 ;  /* 0x0000000e00197213 */ /* 0x000fe20000000000 */
[--C-:B------:R-:W-:Y:S01]  /*2910*/  @!P2 IMAD.IADD R10, R10, 0x1, -R3.reuse ;  /* 0x000000010a0aa824 */ /* 0x100fe200078e0a03 */
[----:B------:R-:W-:Y:S01]  /*2920*/  ISETP.GE.AND P2, PT, R12, RZ, PT ;  /* 0x000000ff0c00720c */ /* 0x000fe20003f46270 */
[--C-:B------:R-:W-:Y:S02]  /*2930*/  @!P0 IMAD.IADD R9, R9, 0x1, -R3.reuse ;  /* 0x0000000109098824 */ /* 0x100fe400078e0a03 */
[----:B------:R-:W-:Y:S01]  /*2940*/  @!P1 IMAD.IADD R11, R11, 0x1, -R3 ;  /* 0x000000010b0b9824 */ /* 0x000fe200078e0a03 */
[----:B------:R-:W-:Y:S01]  /*2950*/  ISETP.GT.U32.AND P4, PT, R3, R10, PT ;  /* 0x0000000a0300720c */ /* 0x000fe20003f84070 */
[----:B------:R-:W-:Y:S01]  /*2960*/  IMAD.HI.U32 R0, R7, R13, R6 ;  /* 0x0000000d07007227 */ /* 0x000fe200078e0006 */
[----:B------:R-:W-:-:S02]  /*2970*/  ISETP.GT.U32.AND P0, PT, R3, R9, PT ;  /* 0x000000090300720c */ /* 0x000fc40003f04070 */
[----:B------:R-:W-:Y:S01]  /*2980*/  ISETP.GE.AND P1, PT, R14, RZ, PT ;  /* 0x000000ff0e00720c */ /* 0x000fe20003f26270 */
[----:B------:R-:W-:Y:S01]  /*2990*/  @!P3 IMAD.IADD R8, R8, 0x1, -R3 ;  /* 0x000000010808b824 */ /* 0x000fe200078e0a03 */
[C---:B------:R-:W-:Y:S01]  /*29a0*/  ISETP.GT.U32.AND P3, PT, R3.reuse, R11, PT ;  /* 0x0000000b0300720c */ /* 0x040fe20003f64070 */
[----:B------:R-:W-:Y:S02]  /*29b0*/  IMAD.MOV.U32 R13, RZ, RZ, R15 ;  /* 0x000000ffff0d7224 */ /* 0x000fe400078e000f */
[----:B------:R-:W-:Y:S01]  /*29c0*/  IMAD.HI.U32 R6, R0, R25, RZ ;  /* 0x0000001900067227 */ /* 0x000fe200078e00ff */
[----:B------:R-:W-:-:S03]  /*29d0*/  ISETP.GT.U32.AND P5, PT, R3, R8, PT ;  /* 0x000000080300720c */ /* 0x000fc60003fa4070 */
[----:B------:R-:W-:Y:S01]  /*29e0*/  @!P4 IMAD.IADD R10, R10, 0x1, -R3 ;  /* 0x000000010a0ac824 */ /* 0x000fe200078e0a03 */
[----:B------:R-:W-:Y:S01]  /*29f0*/  ISETP.GE.AND P4, PT, R20, RZ, PT ;  /* 0x000000ff1400720c */ /* 0x000fe20003f86270 */
[----:B------:R-:W-:-:S04]  /*2a00*/  IMAD.HI.U32 R7, R0, R13, RZ ;  /* 0x0000000d00077227 */ /* 0x000fc800078e00ff */
[----:B------:R-:W-:Y:S02]  /*2a10*/  IMAD.MOV R6, RZ, RZ, -R6 ;  /* 0x000000ffff067224 */ /* 0x000fe400078e0a06 */
[----:B------:R-:W-:Y:S02]  /*2a20*/  IMAD.MOV R7, RZ, RZ, -R7 ;  /* 0x000000ffff077224 */ /* 0x000fe400078e0a07 */
[C---:B------:R-:W-:Y:S02]  /*2a30*/  IMAD R25, R2.reuse, R6, R25 ;  /* 0x0000000602197224 */ /* 0x040fe400078e0219 */
[--C-:B------:R-:W-:Y:S02]  /*2a40*/  @!P0 IMAD.IADD R9, R9, 0x1, -R3.reuse ;  /* 0x0000000109098824 */ /* 0x100fe400078e0a03 */
[----:B------:R-:W-:Y:S01]  /*2a50*/  @!P3 IMAD.IADD R11, R11, 0x1, -R3 ;  /* 0x000000010b0bb824 */ /* 0x000fe200078e0a03 */
[----:B------:R-:W-:Y:S01]  /*2a60*/  ISETP.GE.AND P3, PT, R19, RZ, PT ;  /* 0x000000ff1300720c */ /* 0x000fe20003f66270 */
[----:B------:R-:W-:-:S02]  /*2a70*/  IMAD R26, R2, R7, R13 ;  /* 0x00000007021a7224 */ /* 0x000fc400078e020d */
[----:B------:R-:W-:Y:S02]  /*2a80*/  IMAD.MOV.U32 R7, RZ, RZ, R11 ;  /* 0x000000ffff077224 */ /* 0x000fe400078e000b */
[----:B------:R-:W-:Y:S01]  /*2a90*/  @!P4 IMAD.MOV R9, RZ, RZ, -R9 ;  /* 0x000000ffff09c224 */ /* 0x000fe200078e0a09 */
[C---:B------:R-:W-:Y:S01]  /*2aa0*/  ISETP.GT.U32.AND P4, PT, R2.reuse, R25, PT ;  /* 0x000000190200720c */ /* 0x040fe20003f84070 */
[----:B------:R-:W-:Y:S01]  /*2ab0*/  @!P6 IMAD.MOV R7, RZ, RZ, -R7 ;  /* 0x000000ffff07e224 */ /* 0x000fe200078e0a07 */
[----:B------:R-:W-:Y:S01]  /*2ac0*/  ISETP.GT.U32.AND P6, PT, R2, R26, PT ;  /* 0x0000001a0200720c */ /* 0x000fe20003fc4070 */
[----:B------:R-:W-:Y:S01]  /*2ad0*/  @!P5 IMAD.IADD R8, R8, 0x1, -R3 ;  /* 0x000000010808d824 */ /* 0x000fe200078e0a03 */
[----:B------:R-:W-:Y:S01]  /*2ae0*/  ISETP.GE.AND P5, PT, R18, RZ, PT ;  /* 0x000000ff1200720c */ /* 0x000fe20003fa6270 */
[C---:B------:R-:W-:Y:S02]  /*2af0*/  VIADD R3, R16.reuse, 0x7a ;  /* 0x0000007a10037836 */ /* 0x040fe40000000000 */
[----:B------:R-:W-:-:S02]  /*2b00*/  VIADD R15, R16, 0x78 ;  /* 0x00000078100f7836 */ /* 0x000fc40000000000 */
[----:B------:R-:W-:Y:S01]  /*2b10*/  IMAD.MOV.U32 R11, RZ, RZ, R10 ;  /* 0x000000ffff0b7224 */ /* 0x000fe200078e000a */
[----:B------:R-:W-:Y:S01]  /*2b20*/  IABS R13, R3 ;  /* 0x00000003000d7213 */ /* 0x000fe20000000000 */
[----:B------:R-:W-:Y:S01]  /*2b30*/  VIADD R6, R16, 0x76 ;  /* 0x0000007610067836 */ /* 0x000fe20000000000 */
[----:B------:R-:W-:Y:S01]  /*2b40*/  IABS R17, R15 ;  /* 0x0000000f00117213 */ /* 0x000fe20000000000 */
[--C-:B------:R-:W-:Y:S01]  /*2b50*/  @!P4 IMAD.IADD R25, R25, 0x1, -R2.reuse ;  /* 0x000000011919c824 */ /* 0x100fe200078e0a02 */
[----:B------:R-:W-:Y:S01]  /*2b60*/  ISETP.NE.AND P4, PT, R4, RZ, PT ;  /* 0x000000ff0400720c */ /* 0x000fe20003f85270 */
[----:B------:R-:W-:Y:S01]  /*2b70*/  IMAD.HI.U32 R18, R0, R13, RZ ;  /* 0x0000000d00127227 */ /* 0x000fe200078e00ff */
[----:B------:R-:W-:Y:S02]  /*2b80*/  LOP3.LUT R4, RZ, R4, RZ, 0x33, !PT ;  /* 0x00000004ff047212 */ /* 0x000fe400078e33ff */
[----:B------:R-:W-:Y:S01]  /*2b90*/  ISETP.GE.AND P0, PT, R3, RZ, PT ;  /* 0x000000ff0300720c */ /* 0x000fe20003f06270 */
[----:B------:R-:W-:Y:S01]  /*2ba0*/  @!P6 IMAD.IADD R26, R26, 0x1, -R2 ;  /* 0x000000011a1ae824 */ /* 0x000fe200078e0a02 */
[----:B------:R-:W-:Y:S01]  /*2bb0*/  ISETP.GT.U32.AND P6, PT, R2, R25, PT ;  /* 0x000000190200720c */ /* 0x000fe20003fc4070 */
[----:B------:R-:W-:Y:S01]  /*2bc0*/  IMAD.HI.U32 R12, R0, R17, RZ ;  /* 0x00000011000c7227 */ /* 0x000fe200078e00ff */
[----:B------:R-:W-:-:S02]  /*2bd0*/  IABS R3, R6 ;  /* 0x0000000600037213 */ /* 0x000fc40000000000 */
[C---:B------:R-:W-:Y:S01]  /*2be0*/  SEL R9, R4.reuse, R9, !P4 ;  /* 0x0000000904097207 */ /* 0x040fe20006000000 */
[----:B------:R-:W-:Y:S01]  /*2bf0*/  IMAD.MOV R18, RZ, RZ, -R18 ;  /* 0x000000ffff127224 */ /* 0x000fe200078e0a12 */
[----:B------:R-:W-:Y:S01]  /*2c00*/  SEL R7, R4, R7, !P4 ;  /* 0x0000000704077207 */ /* 0x000fe20006000000 */
[----:B------:R-:W-:Y:S01]  /*2c10*/  @!P3 IMAD.MOV R11, RZ, RZ, -R11 ;  /* 0x000000ffff0bb224 */ /* 0x000fe200078e0a0b */
[----:B------:R-:W-:Y:S01]  /*2c20*/  ISETP.GE.AND P3, PT, R15, RZ, PT ;  /* 0x000000ff0f00720c */ /* 0x000fe20003f66270 */
[----:B------:R-:W-:Y:S01]  /*2c30*/  @!P5 IMAD.MOV R8, RZ, RZ, -R8 ;  /* 0x000000ffff08d224 */ /* 0x000fe200078e0a08 */
[----:B------:R-:W-:Y:S01]  /*2c40*/  ISETP.GT.U32.AND P5, PT, R2, R26, PT ;  /* 0x0000001a0200720c */ /* 0x000fe20003fa4070 */
[----:B------:R-:W-:Y:S01]  /*2c50*/  IMAD.MOV R12, RZ, RZ, -R12 ;  /* 0x000000ffff0c7224 */ /* 0x000fe200078e0a0c */
[----:B0-----:R-:W-:Y:S01]  /*2c60*/  SEL R5, R4, R11, !P4 ;  /* 0x0000000b04057207 */ /* 0x001fe20006000000 */
[----:B------:R-:W-:Y:S01]  /*2c70*/  IMAD R10, R2, R18, R13 ;  /* 0x00000012020a7224 */ /* 0x000fe200078e020d */
[----:B------:R-:W-:Y:S01]  /*2c80*/  SEL R4, R4, R8, !P4 ;  /* 0x0000000804047207 */ /* 0x000fe20006000000 */
[----:B------:R-:W-:Y:S01]  /*2c90*/  IMAD R17, R2, R12, R17 ;  /* 0x0000000c02117224 */ /* 0x000fe200078e0211 */
[----:B------:R0:W-:Y:S01]  /*2ca0*/  STL [R1+0xd8], R9 ;  /* 0x0000d80901007387 */ /* 0x0001e20000100800 */
[----:B------:R-:W-:Y:S01]  /*2cb0*/  IMAD.HI.U32 R14, R0, R3, RZ ;  /* 0x00000003000e7227 */ /* 0x000fe200078e00ff */
[----:B------:R-:W-:-:S02]  /*2cc0*/  ISETP.GT.U32.AND P4, PT, R2, R10, PT ;  /* 0x0000000a0200720c */ /* 0x000fc40003f84070 */
[----:B------:R-:W-:Y:S01]  /*2cd0*/  STL [R1+0xdc], R7 ;  /* 0x0000dc0701007387 */ /* 0x000fe20000100800 */
[----:B------:R-:W-:Y:S01]  /*2ce0*/  @!P6 IMAD.IADD R25, R25, 0x1, -R2 ;  /* 0x000000011919e824 */ /* 0x000fe200078e0a02 */
[----:B------:R-:W-:Y:S01]  /*2cf0*/  ISETP.GT.U32.AND P6, PT, R2, R17, PT ;  /* 0x000000110200720c */ /* 0x000fe20003fc4070 */
[----:B------:R-:W-:Y:S01]  /*2d00*/  IMAD.MOV R14, RZ, RZ, -R14 ;  /* 0x000000ffff0e7224 */ /* 0x000fe200078e0a0e */
[----:B------:R-:W-:Y:S01]  /*2d10*/  STL [R1+0xe0], R5 ;  /* 0x0000e00501007387 */ /* 0x000fe20000100800 */
[----:B------:R-:W-:Y:S02]  /*2d20*/  VIADD R12, R16, 0x74 ;  /* 0x00000074100c7836 */ /* 0x000fe40000000000 */
[----:B------:R-:W-:Y:S01]  /*2d30*/  IMAD R3, R2, R14, R3 ;  /* 0x0000000e02037224 */ /* 0x000fe200078e0203 */
[----:B------:R1:W-:Y:S01]  /*2d40*/  STL [R1+0xe4], R4 ;  /* 0x0000e40401007387 */ /* 0x0003e20000100800 */
[--C-:B------:R-:W-:Y:S01]  /*2d50*/  @!P5 IMAD.IADD R26, R26, 0x1, -R2.reuse ;  /* 0x000000011a1ad824 */ /* 0x100fe200078e0a02 */
[----:B------:R-:W-:Y:S01]  /*2d60*/  IABS R14, R12 ;  /* 0x0000000c000e7213 */ /* 0x000fe20000000000 */
[--C-:B------:R-:W-:Y:S01]  /*2d70*/  @!P4 IMAD.IADD R10, R10, 0x1, -R2.reuse ;  /* 0x000000010a0ac824 */ /* 0x100fe200078e0a02 */
[----:B------:R-:W-:Y:S01]  /*2d80*/  ISETP.GT.U32.AND P5, PT, R2, R3, PT ;  /* 0x000000030200720c */ /* 0x000fe20003fa4070 */
[----:B------:R-:W-:Y:S01]  /*2d90*/  VIADD R11, R16, 0x6e ;  /* 0x0000006e100b7836 */ /* 0x000fe20000000000 */
[----:B------:R-:W-:Y:S01]  /*2da0*/  ISETP.GE.AND P4, PT, R6, RZ, PT ;  /* 0x000000ff0600720c */ /* 0x000fe20003f86270 */
[----:B------:R-:W-:Y:S01]  /*2db0*/  @!P6 IMAD.IADD R17, R17, 0x1, -R2 ;  /* 0x000000011111e824 */ /* 0x000fe200078e0a02 */
[----:B------:R-:W-:Y:S01]  /*2dc0*/  ISETP.GT.U32.AND P6, PT, R2, R10, PT ;  /* 0x0000000a0200720c */ /* 0x000fe20003fc4070 */
[----:B------:R-:W-:Y:S01]  /*2dd0*/  IMAD.HI.U32 R15, R0, R14, RZ ;  /* 0x0000000e000f7227 */ /* 0x000fe200078e00ff */
[----:B0-----:R-:W-:-:S03]  /*2de0*/  IABS R9, R11 ;  /* 0x0000000b00097213 */ /* 0x001fc60000000000 */
[C---:B-1----:R-:W-:Y:S02]  /*2df0*/  VIADD R4, R16.reuse, 0x72 ;  /* 0x0000007210047836 */ /* 0x042fe40000000000 */
[----:B------:R-:W-:Y:S02]  /*2e00*/  VIADD R13, R16, 0x70 ;  /* 0x00000070100d7836 */ /* 0x000fe40000000000 */
[----:B------:R-:W-:Y:S01]  /*2e10*/  IMAD.MOV R15, RZ, RZ, -R15 ;  /* 0x000000ffff0f7224 */ /* 0x000fe200078e0a0f */
[----:B------:R-:W-:Y:S01]  /*2e20*/  IABS R8, R4 ;  /* 0x0000000400087213 */ /* 0x000fe20000000000 */
[----:B------:R-:W-:Y:S01]  /*2e30*/  @!P2 IMAD.MOV R26, RZ, RZ, -R26 ;  /* 0x000000ffff1aa224 */ /* 0x000fe200078e0a1a */
[----:B------:R-:W-:Y:S01]  /*2e40*/  ISETP.GE.AND P2, PT, R12, RZ, PT ;  /* 0x000000ff0c00720c */ /* 0x000fe20003f46270 */
[----:B------:R-:W-:Y:S01]  /*2e50*/  @!P5 IMAD.IADD R3, R3, 0x1, -R2 ;  /* 0x000000010303d824 */ /* 0x000fe200078e0a02 */
[----:B------:R-:W-:Y:S01]  /*2e60*/  IABS R7, R13 ;  /* 0x0000000d00077213 */ /* 0x000fe20000000000 */
[C---:B------:R-:W-:Y:S01]  /*2e70*/  IMAD R12, R2.reuse, R15, R14 ;  /* 0x0000000f020c7224 */ /* 0x040fe200078e020e */
[----:B------:R-:W-:Y:S01]  /*2e80*/  ISETP.GT.U32.AND P5, PT, R2, R17, PT ;  /* 0x000000110200720c */ /* 0x000fe20003fa4070 */
[----:B------:R-:W-:-:S02]  /*2e90*/  IMAD.MOV.U32 R6, RZ, RZ, R9 ;  /* 0x000000ffff067224 */ /* 0x000fc400078e0009 */
[----:B------:R-:W-:-:S04]  /*2ea0*/  IMAD.HI.U32 R9, R0, R8, RZ ;  /* 0x0000000800097227 */ /* 0x000fc800078e00ff */
[----:B------:R-:W-:Y:S01]  /*2eb0*/  @!P6 IMAD.IADD R10, R10, 0x1, -R2 ;  /* 0x000000010a0ae824 */ /* 0x000fe200078e0a02 */
[----:B------:R-:W-:Y:S01]  /*2ec0*/  ISETP.GT.U32.AND P6, PT, R2, R12, PT ;  /* 0x0000000c0200720c */ /* 0x000fe20003fc4070 */
[----:B------:R-:W-:Y:S02]  /*2ed0*/  IMAD.MOV R9, RZ, RZ, -R9 ;  /* 0x000000ffff097224 */ /* 0x000fe400078e0a09 */
[----:B------:R-:W-:-:S04]  /*2ee0*/  IMAD.HI.U32 R18, R0, R7, RZ ;  /* 0x0000000700127227 */ /* 0x000fc800078e00ff */
[----:B------:R-:W-:Y:S02]  /*2ef0*/  IMAD R8, R2, R9, R8 ;  /* 0x0000000902087224 */ /* 0x000fe400078e0208 */
[----:B------:R-:W-:Y:S02]  /*2f00*/  IMAD.MOV R18, RZ, RZ, -R18 ;  /* 0x000000ffff127224 */ /* 0x000fe400078e0a12 */
[----:B------:R-:W-:-:S04]  /*2f10*/  IMAD.HI.U32 R15, R0, R6, RZ ;  /* 0x00000006000f7227 */ /* 0x000fc800078e00ff */
[--C-:B------:R-:W-:Y:S01]  /*2f20*/  @!P5 IMAD.IADD R17, R17, 0x1, -R2.reuse ;  /* 0x000000011111d824 */ /* 0x100fe200078e0a02 */
[C---:B------:R-:W-:Y:S01]  /*2f30*/  ISETP.GT.U32.AND P5, PT, R2.reuse, R8, PT ;  /* 0x000000080200720c */ /* 0x040fe20003fa4070 */
[C---:B------:R-:W-:Y:S02]  /*2f40*/  IMAD R7, R2.reuse, R18, R7 ;  /* 0x0000001202077224 */ /* 0x040fe400078e0207 */
[----:B------:R-:W-:Y:S02]  /*2f50*/  IMAD.MOV R15, RZ, RZ, -R15 ;  /* 0x000000ffff0f7224 */ /* 0x000fe400078e0a0f */
[----:B------:R-:W-:Y:S01]  /*2f60*/  @!P1 IMAD.MOV R25, RZ, RZ, -R25 ;  /* 0x000000ffff199224 */ /* 0x000fe200078e0a19 */
[----:B------:R-:W-:Y:S01]  /*2f70*/  ISETP.GT.U32.AND P1, PT, R2, R3, PT ;  /* 0x000000030200720c */ /* 0x000fe20003f24070 */
[----:B------:R-:W-:Y:S01]  /*2f80*/  @!P6 IMAD.IADD R12, R12, 0x1, -R2 ;  /* 0x000000010c0ce824 */ /* 0x000fe200078e0a02 */
[C---:B------:R-:W-:Y:S01]  /*2f90*/  ISETP.GT.U32.AND P6, PT, R2.reuse, R7, PT ;  /* 0x000000070200720c */ /* 0x040fe20003fc4070 */
[----:B------:R-:W-:-:S02]  /*2fa0*/  IMAD R6, R2, R15, R6 ;  /* 0x0000000f02067224 */ /* 0x000fc400078e0206 */
[----:B------:R-:W-:Y:S02]  /*2fb0*/  IMAD.MOV.U32 R19, RZ, RZ, R17 ;  /* 0x000000ffff137224 */ /* 0x000fe400078e0011 */
[----:B------:R-:W-:Y:S02]  /*2fc0*/  VIADD R9, R16, 0x6c ;  /* 0x0000006c10097836 */ /* 0x000fe40000000000 */
[----:B------:R-:W-:Y:S01]  /*2fd0*/  @!P3 IMAD.MOV R19, RZ, RZ, -R19 ;  /* 0x000000ffff13b224 */ /* 0x000fe200078e0a13 */
[----:B------:R-:W-:Y:S01]  /*2fe0*/  ISETP.GT.U32.AND P3, PT, R2, R6, PT ;  /* 0x000000060200720c */ /* 0x000fe20003f64070 */
[----:B------:R-:W-:Y:S01]  /*2ff0*/  @!P5 IMAD.IADD R8, R8, 0x1, -R2 ;  /* 0x000000010808d824 */ /* 0x000fe200078e0a02 */
[----:B------:R-:W-:Y:S01]  /*3000*/  IABS R14, R9 ;  /* 0x00000009000e7213 */ /* 0x000fe20000000000 */
[----:B------:R-:W-:Y:S01]  /*3010*/  @!P0 IMAD.MOV R10, RZ, RZ, -R10 ;  /* 0x000000ffff0a8224 */ /* 0x000fe200078e0a0a */
[----:B------:R-:W-:Y:S01]  /*3020*/  ISETP.GT.U32.AND P0, PT, R2, R12, PT ;  /* 0x0000000c0200720c */ /* 0x000fe20003f04070 */
[--C-:B------:R-:W-:Y:S01]  /*3030*/  @!P1 IMAD.IADD R3, R3, 0x1, -R2.reuse ;  /* 0x0000000103039824 */ /* 0x100fe200078e0a02 */
[----:B------:R-:W-:Y:S01]  /*3040*/  ISETP.GE.AND P1, PT, R4, RZ, PT ;  /* 0x000000ff0400720c */ /* 0x000fe20003f26270 */
[----:B------:R-:W-:Y:S01]  /*3050*/  @!P6 IMAD.IADD R7, R7, 0x1, -R2 ;  /* 0x000000010707e824 */ /* 0x000fe200078e0a02 */
[----:B------:R-:W-:Y:S01]  /*3060*/  ISETP.GT.U32.AND P5, PT, R2, R8, PT ;  /* 0x000000080200720c */ /* 0x000fe20003fa4070 */
[----:B------:R-:W-:Y:S01]  /*3070*/  VIADD R4, R16, 0x6a ;  /* 0x0000006a10047836 */ /* 0x000fe20000000000 */
[----:B------:R-:W-:Y:S01]  /*3080*/  STL [R1+0x58], R19 ;  /* 0x0000581301007387 */ /* 0x000fe20000100800 */
[----:B------:R-:W-:Y:S01]  /*3090*/  IMAD.HI.U32 R18, R0, R14, RZ ;  /* 0x0000000e00127227 */ /* 0x000fe200078e00ff */
[----:B------:R-:W-:-:S02]  /*30a0*/  ISETP.GT.U32.AND P6, PT, R2, R7, PT ;  /* 0x000000070200720c */ /* 0x000fc40003fc4070 */
[----:B------:R-:W-:Y:S01]  /*30b0*/  IABS R15, R4 ;  /* 0x00000004000f7213 */ /* 0x000fe20000000000 */
[----:B------:R-:W-:Y:S02]  /*30c0*/  IMAD.MOV R17, RZ, RZ, -R18 ;  /* 0x000000ffff117224 */ /* 0x000fe400078e0a12 */
[----:B------:R-:W-:Y:S02]  /*30d0*/  @!P3 IMAD.IADD R6, R6, 0x1, -R2 ;  /* 0x000000010606b824 */ /* 0x000fe400078e0a02 */
[----:B------:R-:W-:Y:S02]  /*30e0*/  IMAD.MOV.U32 R5, RZ, RZ, R3 ;  /* 0x000000ffff057224 */ /* 0x000fe400078e0003 */
[C---:B------:R-:W-:Y:S01]  /*30f0*/  IMAD R3, R2.reuse, R17, R14 ;  /* 0x0000001102037224 */ /* 0x040fe200078e020e */
[----:B------:R-:W-:Y:S01]  /*3100*/  ISETP.GT.U32.AND P3, PT, R2, R6, PT ;  /* 0x000000060200720c */ /* 0x000fe20003f64070 */
[----:B------:R-:W-:Y:S01]  /*3110*/  @!P0 IMAD.IADD R12, R12, 0x1, -R2 ;  /* 0x000000010c0c8824 */ /* 0x000fe200078e0a02 */
[----:B------:R-:W-:Y:S01]  /*3120*/  ISETP.GE.AND P0, PT, R11, RZ, PT ;  /* 0x000000ff0b00720c */ /* 0x000fe20003f06270 */
[----:B------:R-:W-:-:S04]  /*3130*/  IMAD.HI.U32 R11, R0, R15, RZ ;  /* 0x0000000f000b7227 */ /* 0x000fc800078e00ff */
[----:B------:R-:W-:Y:S01]  /*3140*/  @!P4 IMAD.MOV R5, RZ, RZ, -R5 ;  /* 0x000000ffff05c224 */ /* 0x000fe200078e0a05 */
[----:B------:R-:W-:Y:S01]  /*3150*/  ISETP.GE.AND P4, PT, R13, RZ, PT ;  /* 0x000000ff0d00720c */ /* 0x000fe20003f86270 */
[--C-:B------:R-:W-:Y:S01]  /*3160*/  @!P5 IMAD.IADD R8, R8, 0x1, -R2.reuse ;  /* 0x000000010808d824 */ /* 0x100fe200078e0a02 */
[----:B------:R-:W-:Y:S01]  /*3170*/  ISETP.GT.U32.AND P5, PT, R2, R3, PT ;  /* 0x000000030200720c */ /* 0x000fe20003fa4070 */
[----:B------:R-:W-:Y:S01]  /*3180*/  IMAD.MOV R11, RZ, RZ, -R11 ;  /* 0x000000ffff0b7224 */ /* 0x000fe200078e0a0b */
[----:B------:R0:W-:Y:S01]  /*3190*/  STL [R1+0x6c], R5 ;  /* 0x00006c0501007387 */ /* 0x0001e20000100800 */
[--C-:B------:R-:W-:Y:S01]  /*31a0*/  @!P6 IMAD.IADD R7, R7, 0x1, -R2.reuse ;  /* 0x000000010707e824 */ /* 0x100fe200078e0a02 */
[----:B------:R-:W-:Y:S01]  /*31b0*/  ISETP.GE.AND P6, PT, R4, RZ, PT ;  /* 0x000000ff0400720c */ /* 0x000fe20003fc6270 */
[----:B------:R-:W-:Y:S02]  /*31c0*/  IMAD R4, R2, R11, R15 ;  /* 0x0000000b02047224 */ /* 0x000fe400078e020f */
[----:B------:R-:W-:-:S02]  /*31d0*/  @!P3 IMAD.IADD R6, R6, 0x1, -R2 ;  /* 0x000000010606b824 */ /* 0x000fc400078e0a02 */
[----:B------:R-:W-:Y:S01]  /*31e0*/  VIADD R13, R16, 0x68 ;  /* 0x00000068100d7836 */ /* 0x000fe20000000000 */
[----:B------:R-:W-:Y:S01]  /*31f0*/  ISETP.GT.U32.AND P3, PT, R2, R4, PT ;  /* 0x000000040200720c */ /* 0x000fe20003f64070 */
[C---:B------:R-:W-:Y:S02]  /*3200*/  VIADD R11, R16.reuse, 0x64 ;  /* 0x00000064100b7836 */ /* 0x040fe40000000000 */
[----:B0-----:R-:W-:Y:S01]  /*3210*/  IMAD.MOV.U32 R5, RZ, RZ, R12 ;  /* 0x000000ffff057224 */ /* 0x001fe200078e000c */
[----:B------:R-:W-:Y:S01]  /*3220*/  IABS R19, R13 ;  /* 0x0000000d00137213 */ /* 0x000fe20000000000 */
[--C-:B------:R-:W-:Y:S02]  /*3230*/  @!P5 IMAD.IADD R3, R3, 0x1, -R2.reuse ;  /* 0x000000010303d824 */ /* 0x100fe400078e0a02 */
[----:B------:R-:W-:Y:S01]  /*3240*/  @!P2 IMAD.MOV R5, RZ, RZ, -R5 ;  /* 0x000000ffff05a224 */ /* 0x000fe200078e0a05 */
[----:B------:R-:W-:Y:S01]  /*3250*/  ISETP.GE.AND P2, PT, R9, RZ, PT ;  /* 0x000000ff0900720c */ /* 0x000fe20003f46270 */
[----:B------:R-:W-:Y:S01]  /*3260*/  VIADD R12, R16, 0x66 ;  /* 0x00000066100c7836 */ /* 0x000fe20000000000 */
[----:B------:R-:W-:Y:S01]  /*3270*/  ISETP.GT.U32.AND P5, PT, R2, R3, PT ;  /* 0x000000030200720c */ /* 0x000fe20003fa4070 */
[----:B------:R-:W-:Y:S01]  /*3280*/  @!P4 IMAD.MOV R7, RZ, RZ, -R7 ;  /* 0x000000ffff07c224 */ /* 0x000fe200078e0a07 */
[----:B------:R0:W-:Y:S01]  /*3290*/  STL [R1+0x74], R5 ;  /* 0x0000740501007387 */ /* 0x0001e20000100800 */
[----:B------:R-:W-:Y:S01]  /*32a0*/  @!P3 IMAD.IADD R4, R4, 0x1, -R2 ;  /* 0x000000010404b824 */ /* 0x000fe200078e0a02 */
[----:B------:R-:W-:Y:S01]  /*32b0*/  ISETP.GE.AND P4, PT, R12, RZ, PT ;  /* 0x000000ff0c00720c */ /* 0x000fe20003f86270 */
[----:B------:R-:W-:-:S02]  /*32c0*/  VIADD R9, R16, 0x62 ;  /* 0x0000006210097836 */ /* 0x000fc40000000000 */
[----:B------:R-:W-:Y:S01]  /*32d0*/  VIADD R20, R16, 0x60 ;  /* 0x0000006010147836 */ /* 0x000fe20000000000 */
[----:B------:R-:W-:Y:S01]  /*32e0*/  ISETP.GT.U32.AND P3, PT, R2, R4, PT ;  /* 0x000000040200720c */ /* 0x000fe20003f64070 */
[----:B------:R-:W-:Y:S02]  /*32f0*/  VIADD R15, R16, 0x5e ;  /* 0x0000005e100f7836 */ /* 0x000fe40000000000 */
[----:B0-----:R-:W-:Y:S02]  /*3300*/  IMAD.MOV.U32 R5, RZ, RZ, R8 ;  /* 0x000000ffff057224 */ /* 0x001fe400078e0008 */
[----:B------:R-:W-:Y:S01]  /*3310*/  IMAD.HI.U32 R8, R0, R19, RZ ;  /* 0x0000001300087227 */ /* 0x000fe200078e00ff */
[----:B------:R-:W-:-:S03]  /*3320*/  IABS R18, R15 ;  /* 0x0000000f00127213 */ /* 0x000fc60000000000 */
[----:B------:R-:W-:Y:S01]  /*3330*/  @!P1 IMAD.MOV R5, RZ, RZ, -R5 ;  /* 0x000000ffff059224 */ /* 0x000fe200078e0a05 */
[----:B------:R-:W-:Y:S01]  /*3340*/  ISETP.GE.AND P1, PT, R13, RZ, PT ;  /* 0x000000ff0d00720c */ /* 0x000fe20003f26270 */
[----:B------:R-:W-:Y:S01]  /*3350*/  @!P5 IMAD.IADD R3, R3, 0x1, -R2 ;  /* 0x000000010303d824 */ /* 0x000fe200078e0a02 */
[----:B------:R-:W-:Y:S01]  /*3360*/  IABS R13, R12 ;  /* 0x0000000c000d7213 */ /* 0x000fe20000000000 */
[----:B------:R-:W-:Y:S01]  /*3370*/  IMAD.MOV R8, RZ, RZ, -R8 ;  /* 0x000000ffff087224 */ /* 0x000fe200078e0a08 */
[----:B------:R0:W-:Y:S01]  /*3380*/  STL [R1+0x7c], R5 ;  /* 0x00007c0501007387 */ /* 0x0001e20000100800 */
[----:B------:R-:W-:Y:S01]  /*3390*/  @!P3 IMAD.IADD R4, R4, 0x1, -R2 ;  /* 0x000000010404b824 */ /* 0x000fe200078e0a02 */
[----:B------:R-:W-:Y:S01]  /*33a0*/  ISETP.GE.AND P5, PT, R9, RZ, PT ;  /* 0x000000ff0900720c */ /* 0x000fe20003fa6270 */
[----:B------:R-:W-:Y:S01]  /*33b0*/  IMAD R19, R2, R8, R19 ;  /* 0x0000000802137224 */ /* 0x000fe200078e0213 */
[----:B------:R1:W-:Y:S01]  /*33c0*/  STL [R1+0x94], R7 ;  /* 0x0000940701007387 */ /* 0x0003e20000100800 */
[----:B------:R-:W-:Y:S01]  /*33d0*/  IABS R9, R9 ;  /* 0x0000000900097213 */ /* 0x000fe20000000000 */
[----:B------:R-:W-:-:S04]  /*33e0*/  IMAD.HI.U32 R8, R0, R18, RZ ;  /* 0x0000001200087227 */ /* 0x000fc800078e00ff */
[----:B0-----:R-:W-:Y:S02]  /*33f0*/  IMAD.MOV.U32 R5, RZ, RZ, R6 ;  /* 0x000000ffff057224 */ /* 0x001fe400078e0006 */
[----:B------:R-:W-:Y:S02]  /*3400*/  IMAD.MOV R8, RZ, RZ, -R8 ;  /* 0x000000ffff087224 */ /* 0x000fe400078e0a08 */
[----:B------:R-:W-:Y:S01]  /*3410*/  @!P0 IMAD.MOV R5, RZ, RZ, -R5 ;  /* 0x000000ffff058224 */ /* 0x000fe200078e0a05 */
[----:B------:R-:W-:Y:S01]  /*3420*/  ISETP.GE.AND P0, PT, R11, RZ, PT ;  /* 0x000000ff0b00720c */ /* 0x000fe20003f06270 */
[----:B-1----:R-:W-:Y:S01]  /*3430*/  IMAD.HI.U32 R7, R0, R13, RZ ;  /* 0x0000000d00077227 */ /* 0x002fe200078e00ff */
[----:B------:R-:W-:Y:S02]  /*3440*/  IABS R11, R11 ;  /* 0x0000000b000b7213 */ /* 0x000fe40000000000 */
[----:B------:R0:W-:Y:S01]  /*3450*/  STL [R1+0xa4], R5 ;  /* 0x0000a40501007387 */ /* 0x0001e20000100800 */
[----:B------:R-:W-:-:S02]  /*3460*/  IMAD.MOV R7, RZ, RZ, -R7 ;  /* 0x000000ffff077224 */ /* 0x000fc400078e0a07 */
[----:B------:R-:W-:-:S04]  /*3470*/  IMAD.HI.U32 R6, R0, R11, RZ ;  /* 0x0000000b00067227 */ /* 0x000fc800078e00ff */
[----:B------:R-:W-:Y:S02]  /*3480*/  IMAD.MOV R6, RZ, RZ, -R6 ;  /* 0x000000ffff067224 */ /* 0x000fe400078e0a06 */
[C---:B------:R-:W-:Y:S02]  /*3490*/  IMAD R13, R2.reuse, R7, R13 ;  /* 0x00000007020d7224 */ /* 0x040fe400078e020d */
[----:B0-----:R-:W-:Y:S02]  /*34a0*/  IMAD.MOV.U32 R5, RZ, RZ, R3 ;  /* 0x000000ffff057224 */ /* 0x001fe400078e0003 */
[C---:B------:R-:W-:Y:S01]  /*34b0*/  IMAD R11, R2.reuse, R6, R11 ;  /* 0x00000006020b7224 */ /* 0x040fe200078e020b */
[C---:B------:R-:W-:Y:S01]  /*34c0*/  ISETP.GT.U32.AND P3, PT, R2.reuse, R13, PT ;  /* 0x0000000d0200720c */ /* 0x040fe20003f64070 */
[----:B------:R-:W-:Y:S01]  /*34d0*/  @!P2 IMAD.MOV R5, RZ, RZ, -R5 ;  /* 0x000000ffff05a224 */ /* 0x000fe200078e0a05 */
[----:B------:R-:W-:Y:S01]  /*34e0*/  ISETP.GT.U32.AND P2, PT, R2, R19, PT ;  /* 0x000000130200720c */ /* 0x000fe20003f44070 */
[----:B------:R-:W-:-:S03]  /*34f0*/  IMAD.HI.U32 R3, R0, R9, RZ ;  /* 0x0000000900037227 */ /* 0x000fc600078e00ff */
[----:B------:R0:W-:Y:S01]  /*3500*/  STL [R1+0xac], R5 ;  /* 0x0000ac0501007387 */ /* 0x0001e20000100800 */
[----:B------:R-:W-:Y:S02]  /*3510*/  IMAD.MOV R3, RZ, RZ, -R3 ;  /* 0x000000ffff037224 */ /* 0x000fe400078e0a03 */
[C---:B------:R-:W-:Y:S02]  /*3520*/  IMAD R18, R2.reuse, R8, R18 ;  /* 0x0000000802127224 */ /* 0x040fe400078e0212 */
[C---:B------:R-:W-:Y:S01]  /*3530*/  IMAD R9, R2.reuse, R3, R9 ;  /* 0x0000000302097224 */ /* 0x040fe200078e0209 */
[----:B------:R-:W-:Y:S01]  /*3540*/  IABS R3, R20 ;  /* 0x0000001400037213 */ /* 0x000fe20000000000 */
[--C-:B------:R-:W-:Y:S02]  /*3550*/  @!P3 IMAD.IADD R13, R13, 0x1, -R2.reuse ;  /* 0x000000010d0db824 */ /* 0x100fe400078e0a02 */
[----:B------:R-:W-:Y:S02]  /*3560*/  @!P2 IMAD.IADD R19, R19, 0x1, -R2 ;  /* 0x000000011313a824 */ /* 0x000fe400078e0a02 */
[----:B0-----:R-:W-:Y:S01]  /*3570*/  IMAD.MOV.U32 R5, RZ, RZ, R4 ;  /* 0x000000ffff057224 */ /* 0x001fe200078e0004 */
[----:B------:R-:W-:Y:S01]  /*3580*/  ISETP.GT.U32.AND P3, PT, R2, R13, PT ;  /* 0x0000000d0200720c */ /* 0x000fe20003f64070 */
[----:B------:R-:W-:Y:S01]  /*3590*/  IMAD.HI.U32 R12, R0, R3, RZ ;  /* 0x00000003000c7227 */ /* 0x000fe200078e00ff */
[----:B------:R-:W-:-:S03]  /*35a0*/  ISETP.GT.U32.AND P2, PT, R2, R19, PT ;  /* 0x000000130200720c */ /* 0x000fc60003f44070 */
[----:B------:R-:W-:Y:S01]  /*35b0*/  @!P6 IMAD.MOV R5, RZ, RZ, -R5 ;  /* 0x000000ffff05e224 */ /* 0x000fe200078e0a05 */
[----:B------:R-:W-:Y:S01]  /*35c0*/  ISETP.GT.U32.AND P6, PT, R2, R11, PT ;  /* 0x0000000b0200720c */ /* 0x000fe20003fc4070 */
[----:B------:R-:W-:Y:S02]  /*35d0*/  IMAD.MOV R12, RZ, RZ, -R12 ;  /* 0x000000ffff0c7224 */ /* 0x000fe400078e0a0c */
[----:B------:R-:W-:Y:S01]  /*35e0*/  VIADD R7, R16, 0x5a ;  /* 0x0000005a10077836 */ /* 0x000fe20000000000 */
[----:B------:R0:W-:Y:S01]  /*35f0*/  STL [R1+0xb8], R5 ;  /* 0x0000b80501007387 */ /* 0x0001e20000100800 */
[C---:B------:R-:W-:Y:S02]  /*3600*/  IMAD R3, R2.reuse, R12, R3 ;  /* 0x0000000c02037224 */ /* 0x040fe400078e0203 */
[--C-:B------:R-:W-:Y:S01]  /*3610*/  @!P3 IMAD.IADD R13, R13, 0x1, -R2.reuse ;  /* 0x000000010d0db824 */ /* 0x100fe200078e0a02 */
[----:B------:R-:W-:Y:S01]  /*3620*/  IABS R17, R7 ;  /* 0x0000000700117213 */ /* 0x000fe20000000000 */
[--C-:B------:R-:W-:Y:S01]  /*3630*/  @!P2 IMAD.IADD R19, R19, 0x1, -R2.reuse ;  /* 0x000000011313a824 */ /* 0x100fe200078e0a02 */
[----:B------:R-:W-:Y:S01]  /*3640*/  ISETP.GT.U32.AND P2, PT, R2, R9, PT ;  /* 0x000000090200720c */ /* 0x000fe20003f44070 */
[----:B------:R-:W-:Y:S01]  /*3650*/  VIADD R6, R16, 0x5c ;  /* 0x0000005c10067836 */ /* 0x000fe20000000000 */
[----:B------:R-:W-:Y:S01]  /*3660*/  ISETP.GT.U32.AND P3, PT, R2, R3, PT ;  /* 0x000000030200720c */ /* 0x000fe20003f64070 */
[----:B------:R-:W-:-:S02]  /*3670*/  @!P6 IMAD.IADD R11, R11, 0x1, -R2 ;  /* 0x000000010b0be824 */ /* 0x000fc400078e0a02 */
[----:B0-----:R-:W-:Y:S01]  /*3680*/  IMAD.MOV.U32 R5, RZ, RZ, R19 ;  /* 0x000000ffff057224 */ /* 0x001fe200078e0013 */
[----:B------:R-:W-:Y:S01]  /*3690*/  IABS R4, R6 ;  /* 0x0000000600047213 */ /* 0x000fe20000000000 */
[----:B------:R-:W-:Y:S01]  /*36a0*/  VIADD R8, R16, 0x58 ;  /* 0x0000005810087836 */ /* 0x000fe20000000000 */
[----:B------:R-:W-:Y:S01]  /*36b0*/  ISETP.GT.U32.AND P6, PT, R2, R11, PT ;  /* 0x0000000b0200720c */ /* 0x000fe20003fc4070 */
[----:B------:R-:W-:Y:S01]  /*36c0*/  @!P1 IMAD.MOV R5, RZ, RZ, -R5 ;  /* 0x000000ffff059224 */ /* 0x000fe200078e0a05 */
[----:B------:R-:W-:Y:S01]  /*36d0*/  ISETP.GE.AND P1, PT, R20, RZ, PT ;  /* 0x000000ff1400720c */ /* 0x000fe20003f26270 */
[----:B------:R-:W-:Y:S01]  /*36e0*/  IMAD.HI.U32 R12, R0, R17, RZ ;  /* 0x00000011000c7227 */ /* 0x000fe200078e00ff */
[----:B------:R-:W-:Y:S02]  /*36f0*/  IABS R19, R8 ;  /* 0x0000000800137213 */ /* 0x000fe40000000000 */
[----:B------:R0:W-:Y:S01]  /*3700*/  STL [R1+0x78], R5 ;  /* 0x0000780501007387 */ /* 0x0001e20000100800 */
[----:B------:R-:W-:-:S02]  /*3710*/  @!P2 IMAD.IADD R9, R9, 0x1, -R2 ;  /* 0x000000010909a824 */ /* 0x000fc400078e0a02 */
[----:B------:R-:W-:Y:S01]  /*3720*/  @!P3 IMAD.IADD R3, R3, 0x1, -R2 ;  /* 0x000000010303b824 */ /* 0x000fe200078e0a02 */
[----:B------:R-:W-:Y:S01]  /*3730*/  ISETP.GE.AND P3, PT, R15, RZ, PT ;  /* 0x000000ff0f00720c */ /* 0x000fe20003f66270 */
[----:B------:R-:W-:Y:S01]  /*3740*/  IMAD.HI.U32 R14, R0, R4, RZ ;  /* 0x00000004000e7227 */ /* 0x000fe200078e00ff */
[----:B------:R-:W-:-:S03]  /*3750*/  ISETP.GT.U32.AND P2, PT, R2, R9, PT ;  /* 0x000000090200720c */ /* 0x000fc60003f44070 */
[----:B------:R-:W-:Y:S01]  /*3760*/  @!P6 IMAD.IADD R11, R11, 0x1, -R2 ;  /* 0x000000010b0be824 */ /* 0x000fe200078e0a02 */
[----:B------:R-:W-:Y:S01]  /*3770*/  ISETP.GT.U32.AND P6, PT, R2, R18, PT ;  /* 0x000000120200720c */ /* 0x000fe20003fc4070 */
[----:B0-----:R-:W-:Y:S02]  /*3780*/  IMAD.MOV.U32 R5, RZ, RZ, R13 ;  /* 0x000000ffff057224 */ /* 0x001fe400078e000d */
[----:B------:R-:W-:Y:S02]  /*3790*/  IMAD.MOV R12, RZ, RZ, -R12 ;  /* 0x000000ffff0c7224 */ /* 0x000fe400078e0a0c */
[----:B------:R-:W-:Y:S02]  /*37a0*/  IMAD.MOV.U32 R15, RZ, RZ, R19 ;  /* 0x000000ffff0f7224 */ /* 0x000fe400078e0013 */
[----:B------:R-:W-:Y:S02]  /*37b0*/  @!P4 IMAD.MOV R5, RZ, RZ, -R5 ;  /* 0x000000ffff05c224 */ /* 0x000fe400078e0a05 */
[----:B------:R-:W-:-:S02]  /*37c0*/  IMAD.MOV R14, RZ, RZ, -R14 ;  /* 0x000000ffff0e7224 */ /* 0x000fc400078e0a0e */
[----:B------:R-:W-:Y:S01]  /*37d0*/  IMAD R17, R2, R12, R17 ;  /* 0x0000000c02117224 */ /* 0x000fe200078e0211 */
[----:B------:R0:W-:Y:S01]  /*37e0*/  STL [R1+0x60], R5 ;  /* 0x0000600501007387 */ /* 0x0001e20000100800 */
[----:B------:R-:W-:Y:S01]  /*37f0*/  @!P6 IMAD.IADD R18, R18, 0x1, -R2 ;  /* 0x000000011212e824 */ /* 0x000fe200078e0a02 */
[----:B------:R-:W-:Y:S01]  /*3800*/  ISETP.GT.U32.AND P6, PT, R2, R3, PT ;  /* 0x000000030200720c */ /* 0x000fe20003fc4070 */
[----:B------:R-:W-:-:S03]  /*3810*/  IMAD.HI.U32 R12, R0, R15, RZ ;  /* 0x0000000f000c7227 */ /* 0x000fc600078e00ff */
[C---:B------:R-:W-:Y:S01]  /*3820*/  ISETP.GT.U32.AND P4, PT, R2.reuse, R18, PT ;  /* 0x000000120200720c */ /* 0x040fe20003f84070 */
[C---:B------:R-:W-:Y:S02]  /*3830*/  IMAD R4, R2.reuse, R14, R4 ;  /* 0x0000000e02047224 */ /* 0x040fe400078e0204 */
[----:B------:R-:W-:Y:S02]  /*3840*/  @!P2 IMAD.IADD R9, R9, 0x1, -R2 ;  /* 0x000000010909a824 */ /* 0x000fe400078e0a02 */
[----:B------:R-:W-:Y:S01]  /*3850*/  IMAD.MOV R12, RZ, RZ, -R12 ;  /* 0x000000ffff0c7224 */ /* 0x000fe200078e0a0c */
[C---:B------:R-:W-:Y:S01]  /*3860*/  ISETP.GT.U32.AND P2, PT, R2.reuse, R4, PT ;  /* 0x000000040200720c */ /* 0x040fe20003f44070 */
[----:B0-----:R-:W-:Y:S02]  /*3870*/  IMAD.MOV.U32 R5, RZ, RZ, R9 ;  /* 0x000000ffff057224 */ /* 0x001fe400078e0009 */
[C---:B------:R-:W-:Y:S02]  /*3880*/  IMAD R15, R2.reuse, R12, R15 ;  /* 0x0000000c020f7224 */ /* 0x040fe400078e020f */
[----:B------:R-:W-:Y:S01]  /*3890*/  @!P5 IMAD.MOV R5, RZ, RZ, -R5 ;  /* 0x000000ffff05d224 */ /* 0x000fe200078e0a05 */
[----:B------:R-:W-:Y:S01]  /*38a0*/  ISETP.GT.U32.AND P5, PT, R2, R17, PT ;  /* 0x000000110200720c */ /* 0x000fe20003fa4070 */
[--C-:B------:R-:W-:Y:S01]  /*38b0*/  @!P4 IMAD.IADD R18, R18, 0x1, -R2.reuse ;  /* 0x000000011212c824 */ /* 0x100fe200078e0a02 */
[----:B------:R-:W-:Y:S01]  /*38c0*/  ISETP.GT.U32.AND P4, PT, R2, R15, PT ;  /* 0x0000000f0200720c */ /* 0x000fe20003f84070 */
[----:B------:R-:W-:Y:S01]  /*38d0*/  @!P0 IMAD.MOV R11, RZ, RZ, -R11 ;  /* 0x000000ffff0b8224 */ /* 0x000fe200078e0a0b */
[----:B------:R-:W-:Y:S01]  /*38e0*/  ISETP.GE.AND P0, PT, R6, RZ, PT ;  /* 0x000000ff0600720c */ /* 0x000fe20003f06270 */
[----:B------:R-:W-:Y:S01]  /*38f0*/  @!P6 IMAD.IADD R3, R3, 0x1, -R2 ;  /* 0x000000010303e824 */ /* 0x000fe200078e0a02 */
[----:B------:R-:W-:Y:S01]  /*3900*/  ISETP.GE.AND P6, PT, R7, RZ, PT ;  /* 0x000000ff0700720c */ /* 0x000fe20003fc6270 */
[C---:B------:R-:W-:Y:S01]  /*3910*/  VIADD R6, R16.reuse, 0x56 ;  /* 0x0000005610067836 */ /* 0x040fe20000000000 */
[----:B------:R0:W-:Y:S01]  /*3920*/  STL [R1+0x80], R11 ;  /* 0x0000800b01007387 */ /* 0x0001e20000100800 */
[----:B------:R-:W-:-:S02]  /*3930*/  VIADD R7, R16, 0x54 ;  /* 0x0000005410077836 */ /* 0x000fc40000000000 */
[--C-:B------:R-:W-:Y:S01]  /*3940*/  @!P2 IMAD.IADD R4, R4, 0x1, -R2.reuse ;  /* 0x000000010404a824 */ /* 0x100fe200078e0a02 */
[----:B------:R-:W-:Y:S01]  /*3950*/  ISETP.GE.AND P2, PT, R8, RZ, PT ;  /* 0x000000ff0800720c */ /* 0x000fe20003f46270 */
[----:B------:R1:W-:Y:S01]  /*3960*/  STL [R1+0x8c], R5 ;  /* 0x00008c0501007387 */ /* 0x0003e20000100800 */
[----:B------:R-:W-:Y:S01]  /*3970*/  IABS R8, R7 ;  /* 0x0000000700087213 */ /* 0x000fe20000000000 */
[--C-:B------:R-:W-:Y:S01]  /*3980*/  @!P5 IMAD.IADD R17, R17, 0x1, -R2.reuse ;  /* 0x000000011111d824 */ /* 0x100fe200078e0a02 */
[----:B------:R-:W-:Y:S01]  /*3990*/  ISETP.GT.U32.AND P5, PT, R2, R4, PT ;  /* 0x000000040200720c */ /* 0x000fe20003fa4070 */
[----:B------:R-:W-:Y:S01]  /*39a0*/  @!P4 IMAD.IADD R15, R15, 0x1, -R2 ;  /* 0x000000010f0fc824 */ /* 0x000fe200078e0a02 */
[----:B0-----:R-:W-:Y:S01]  /*39b0*/  IABS R11, R6 ;  /* 0x00000006000b7213 */ /* 0x001fe20000000000 */
[C---:B------:R-:W-:Y:S02]  /*39c0*/  VIADD R14, R16.reuse, 0x52 ;  /* 0x00000052100e7836 */ /* 0x040fe40000000000 */
[----:B------:R-:W-:Y:S01]  /*39d0*/  VIADD R13, R16, 0x50 ;  /* 0x00000050100d7836 */ /* 0x000fe20000000000 */
[----:B------:R-:W-:Y:S01]  /*39e0*/  ISETP.GT.U32.AND P4, PT, R2, R15, PT ;  /* 0x0000000f0200720c */ /* 0x000fe20003f84070 */
[----:B-1----:R-:W-:Y:S01]  /*39f0*/  IMAD.MOV.U32 R5, RZ, RZ, R3 ;  /* 0x000000ffff057224 */ /* 0x002fe200078e0003 */
[----:B------:R-:W-:Y:S01]  /*3a00*/  IABS R12, R14 ;  /* 0x0000000e000c7213 */ /* 0x000fe20000000000 */
[----:B------:R-:W-:Y:S01]  /*3a10*/  IMAD.HI.U32 R9, R0, R11, RZ ;  /* 0x0000000b00097227 */ /* 0x000fe200078e00ff */
[----:B------:R-:W-:-:S03]  /*3a20*/  IABS R20, R13 ;  /* 0x0000000d00147213 */ /* 0x000fc60000000000 */
[----:B------:R-:W-:Y:S02]  /*3a30*/  IMAD.MOV.U32 R3, RZ, RZ, R8 ;  /* 0x000000ffff037224 */ /* 0x000fe400078e0008 */
[----:B------:R-:W-:Y:S02]  /*3a40*/  IMAD.MOV R9, RZ, RZ, -R9 ;  /* 0x000000ffff097224 */ /* 0x000fe400078e0a09 */
[----:B------:R-:W-:-:S04]  /*3a50*/  IMAD.HI.U32 R8, R0, R3, RZ ;  /* 0x0000000300087227 */ /* 0x000fc800078e00ff */
[----:B------:R-:W-:Y:S02]  /*3a60*/  IMAD R11, R2, R9, R11 ;  /* 0x00000009020b7224 */ /* 0x000fe400078e020b */
[----:B------:R-:W-:Y:S02]  /*3a70*/  IMAD.MOV R8, RZ, RZ, -R8 ;  /* 0x000000ffff087224 */ /* 0x000fe400078e0a08 */
[--C-:B------:R-:W-:Y:S01]  /*3a80*/  @!P5 IMAD.IADD R4, R4, 0x1, -R2.reuse ;  /* 0x000000010404d824 */ /* 0x100fe200078e0a02 */
[C---:B------:R-:W-:Y:S01]  /*3a90*/  ISETP.GT.U32.AND P5, PT, R2.reuse, R11, PT ;  /* 0x0000000b0200720c */ /* 0x040fe20003fa4070 */
[C---:B------:R-:W-:Y:S02]  /*3aa0*/  IMAD R3, R2.reuse, R8, R3 ;  /* 0x0000000802037224 */ /* 0x040fe400078e0203 */
[----:B------:R-:W-:Y:S01]  /*3ab0*/  @!P1 IMAD.MOV R5, RZ, RZ, -R5 ;  /* 0x000000ffff059224 */ /* 0x000fe200078e0a05 */
[C---:B------:R-:W-:Y:S01]  /*3ac0*/  ISETP.GT.U32.AND P1, PT, R2.reuse, R17, PT ;  /* 0x000000110200720c */ /* 0x040fe20003f24070 */
[----:B------:R-:W-:Y:S01]  /*3ad0*/  @!P4 IMAD.IADD R15, R15, 0x1, -R2 ;  /* 0x000000010f0fc824 */ /* 0x000fe200078e0a02 */
[----:B------:R-:W-:Y:S01]  /*3ae0*/  ISETP.GT.U32.AND P4, PT, R2, R3, PT ;  /* 0x000000030200720c */ /* 0x000fe20003f84070 */
[C---:B------:R-:W-:Y:S01]  /*3af0*/  IMAD.HI.U32 R8, R0.reuse, R12, RZ ;  /* 0x0000000c00087227 */ /* 0x040fe200078e00ff */
[----:B------:R0:W-:Y:S03]  /*3b00*/  STL [R1+0x90], R5 ;  /* 0x0000900501007387 */ /* 0x0001e60000100800 */
[----:B------:R-:W-:-:S04]  /*3b10*/  IMAD.HI.U32 R9, R0, R20, RZ ;  /* 0x0000001400097227 */ /* 0x000fc800078e00ff */
[--C-:B------:R-:W-:Y:S01]  /*3b20*/  @!P5 IMAD.IADD R11, R11, 0x1, -R2.reuse ;  /* 0x000000010b0bd824 */ /* 0x100fe200078e0a02 */
[----:B------:R-:W-:Y:S01]  /*3b30*/  ISETP.GE.AND P5, PT, R7, RZ, PT ;  /* 0x000000ff0700720c */ /* 0x000fe20003fa6270 */
[----:B------:R-:W-:Y:S01]  /*3b40*/  @!P1 IMAD.IADD R17, R17, 0x1, -R2 ;  /* 0x0000000111119824 */ /* 0x000fe200078e0a02 */
[----:B------:R-:W-:Y:S01]  /*3b50*/  ISETP.GE.AND P1, PT, R6, RZ, PT ;  /* 0x000000ff0600720c */ /* 0x000fe20003f26270 */
[----:B------:R-:W-:Y:S02]  /*3b60*/  VIADD R6, R16, 0x4e ;  /* 0x0000004e10067836 */ /* 0x000fe40000000000 */
[----:B------:R-:W-:Y:S02]  /*3b70*/  IMAD.MOV R8, RZ, RZ, -R8 ;  /* 0x000000ffff087224 */ /* 0x000fe400078e0a08 */
[----:B------:R-:W-:Y:S01]  /*3b80*/  @!P4 IMAD.IADD R3, R3, 0x1, -R2 ;  /* 0x000000010303c824 */ /* 0x000fe200078e0a02 */
[----:B------:R-:W-:Y:S01]  /*3b90*/  ISETP.GT.U32.AND P4, PT, R2, R11, PT ;  /* 0x0000000b0200720c */ /* 0x000fe20003f84070 */
[----:B0-----:R-:W-:-:S02]  /*3ba0*/  IMAD.MOV.U32 R5, RZ, RZ, R4 ;  /* 0x000000ffff057224 */ /* 0x001fc400078e0004 */
[----:B------:R-:W-:Y:S02]  /*3bb0*/  IMAD.MOV R9, RZ, RZ, -R9 ;  /* 0x000000ffff097224 */ /* 0x000fe400078e0a09 */
[----:B------:R-:W-:Y:S02]  /*3bc0*/  VIADD R7, R16, 0x4c ;  /* 0x0000004c10077836 */ /* 0x000fe40000000000 */
[C---:B------:R-:W-:Y:S01]  /*3bd0*/  IMAD R12, R2.reuse, R8, R12 ;  /* 0x00000008020c7224 */ /* 0x040fe200078e020c */
[----:B------:R-:W-:Y:S01]  /*3be0*/  IABS R8, R6 ;  /* 0x0000000600087213 */ /* 0x000fe20000000000 */
[----:B------:R-:W-:Y:S01]  /*3bf0*/  @!P0 IMAD.MOV R5, RZ, RZ, -R5 ;  /* 0x000000ffff058224 */ /* 0x000fe200078e0a05 */
[C---:B------:R-:W-:Y:S01]  /*3c00*/  ISETP.GT.U32.AND P0, PT, R2.reuse, R3, PT ;  /* 0x000000030200720c */ /* 0x040fe20003f04070 */
[----:B------:R-:W-:Y:S01]  /*3c10*/  @!P3 IMAD.MOV R18, RZ, RZ, -R18 ;  /* 0x000000ffff12b224 */ /* 0x000fe200078e0a12 */
[C---:B------:R-:W-:Y:S01]  /*3c20*/  ISETP.GT.U32.AND P3, PT, R2.reuse, R12, PT ;  /* 0x0000000c0200720c */ /* 0x040fe20003f64070 */
[----:B------:R-:W-:Y:S01]  /*3c30*/  IMAD R20, R2, R9, R20 ;  /* 0x0000000902147224 */ /* 0x000fe200078e0214 */
[----:B------:R-:W-:Y:S01]  /*3c40*/  IABS R9, R7 ;  /* 0x0000000700097213 */ /* 0x000fe20000000000 */
[----:B------:R-:W-:Y:S01]  /*3c50*/  IMAD.HI.U32 R4, R0, R8, RZ ;  /* 0x0000000800047227 */ /* 0x000fe200078e00ff */
[----:B------:R-:W-:Y:S03]  /*3c60*/  STL [R1+0x84], R18 ;  /* 0x0000841201007387 */ /* 0x000fe60000100800 */
[----:B------:R-:W-:Y:S01]  /*3c70*/  @!P6 IMAD.MOV R17, RZ, RZ, -R17 ;  /* 0x000000ffff11e224 */ /* 0x000fe200078e0a11 */
[----:B------:R0:W-:Y:S01]  /*3c80*/  STL [R1+0x98], R5 ;  /* 0x0000980501007387 */ /* 0x0001e20000100800 */
[----:B------:R-:W-:Y:S01]  /*3c90*/  ISETP.GT.U32.AND P6, PT, R2, R20, PT ;  /* 0x000000140200720c */ /* 0x000fe20003fc4070 */
[----:B------:R-:W-:Y:S01]  /*3ca0*/  @!P4 IMAD.IADD R11, R11, 0x1, -R2 ;  /* 0x000000010b0bc824 */ /* 0x000fe200078e0a02 */
[----:B------:R-:W-:Y:S01]  /*3cb0*/  ISETP.GE.AND P4, PT, R13, RZ, PT ;  /* 0x000000ff0d00720c */ /* 0x000fe20003f86270 */
[----:B------:R-:W-:Y:S01]  /*3cc0*/  IMAD.MOV R4, RZ, RZ, -R4 ;  /* 0x000000ffff047224 */ /* 0x000fe200078e0a04 */
[----:B------:R1:W-:Y:S01]  /*3cd0*/  STL [R1+0x9c], R17 ;  /* 0x00009c1101007387 */ /* 0x0003e20000100800 */
[----:B------:R-:W-:Y:S01]  /*3ce0*/  @!P0 IMAD.IADD R3, R3, 0x1, -R2 ;  /* 0x0000000103038824 */ /* 0x000fe200078e0a02 */
[----:B------:R-:W-:Y:S01]  /*3cf0*/  ISETP.GE.AND P0, PT, R6, RZ, PT ;  /* 0x000000ff0600720c */ /* 0x000fe20003f06270 */
[----:B------:R-:W-:-:S02]  /*3d00*/  IMAD R8, R2, R4, R8 ;  /* 0x0000000402087224 */ /* 0x000fc400078e0208 */
[----:B0-----:R-:W-:Y:S02]  /*3d10*/  IMAD.MOV.U32 R5, RZ, RZ, R15 ;  /* 0x000000ffff057224 */ /* 0x001fe400078e000f */
[----:B------:R-:W-:-:S04]  /*3d20*/  IMAD.HI.U32 R15, R0, R9, RZ ;  /* 0x00000009000f7227 */ /* 0x000fc800078e00ff */
[----:B------:R-:W-:Y:S01]  /*3d30*/  @!P2 IMAD.MOV R5, RZ, RZ, -R5 ;  /* 0x000000ffff05a224 */ /* 0x000fe200078e0a05 */
[----:B------:R-:W-:Y:S01]  /*3d40*/  ISETP.GE.AND P2, PT, R14, RZ, PT ;  /* 0x000000ff0e00720c */ /* 0x000fe20003f46270 */
[----:B------:R-:W-:Y:S02]  /*3d50*/  IMAD.MOV R15, RZ, RZ, -R15 ;  /* 0x000000ffff0f7224 */ /* 0x000fe400078e0a0f */
[----:B-1----:R-:W-:Y:S01]  /*3d60*/  IMAD.MOV.U32 R17, RZ, RZ, R11 ;  /* 0x000000ffff117224 */ /* 0x002fe200078e000b */
[----:B------:R0:W-:Y:S01]  /*3d70*/  STL [R1+0xa8], R5 ;  /* 0x0000a80501007387 */ /* 0x0001e20000100800 */
[--C-:B------:R-:W-:Y:S02]  /*3d80*/  @!P3 IMAD.IADD R12, R12, 0x1, -R2.reuse ;  /* 0x000000010c0cb824 */ /* 0x100fe400078e0a02 */
[C---:B------:R-:W-:Y:S02]  /*3d90*/  IMAD R9, R2.reuse, R15, R9 ;  /* 0x0000000f02097224 */ /* 0x040fe400078e0209 */
[----:B------:R-:W-:Y:S01]  /*3da0*/  @!P1 IMAD.MOV R17, RZ, RZ, -R17 ;  /* 0x000000ffff119224 */ /* 0x000fe200078e0a11 */
[----:B------:R-:W-:Y:S01]  /*3db0*/  ISETP.GT.U32.AND P1, PT, R2, R8, PT ;  /* 0x000000080200720c */ /* 0x000fe20003f24070 */
[--C-:B------:R-:W-:Y:S01]  /*3dc0*/  @!P6 IMAD.IADD R20, R20, 0x1, -R2.reuse ;  /* 0x000000011414e824 */ /* 0x100fe200078e0a02 */
[----:B------:R-:W-:Y:S01]  /*3dd0*/  ISETP.GT.U32.AND P3, PT, R2, R12, PT ;  /* 0x0000000c0200720c */ /* 0x000fe20003f64070 */
[----:B------:R-:W-:Y:S01]  /*3de0*/  VIADD R4, R16, 0x4a ;  /* 0x0000004a10047836 */ /* 0x000fe20000000000 */
[----:B------:R-:W-:Y:S01]  /*3df0*/  STL [R1+0xa0], R17 ;  /* 0x0000a01101007387 */ /* 0x000fe20000100800 */
[----:B0-----:R-:W-:Y:S01]  /*3e00*/  IMAD.MOV.U32 R5, RZ, RZ, R3 ;  /* 0x000000ffff057224 */ /* 0x001fe200078e0003 */
[----:B------:R-:W-:Y:S01]  /*3e10*/  ISETP.GT.U32.AND P6, PT, R2, R20, PT ;  /* 0x000000140200720c */ /* 0x000fe20003fc4070 */
[----:B------:R-:W-:Y:S01]  /*3e20*/  VIADD R6, R16, 0x48 ;  /* 0x0000004810067836 */ /* 0x000fe20000000000 */
[----:B------:R-:W-:Y:S01]  /*3e30*/  IABS R11, R4 ;  /* 0x00000004000b7213 */ /* 0x000fe20000000000 */
[----:B------:R-:W-:Y:S01]  /*3e40*/  @!P5 IMAD.MOV R5, RZ, RZ, -R5 ;  /* 0x000000ffff05d224 */ /* 0x000fe200078e0a05 */
[----:B------:R-:W-:Y:S01]  /*3e50*/  ISETP.GT.U32.AND P5, PT, R2, R9, PT ;  /* 0x000000090200720c */ /* 0x000fe20003fa4070 */
[----:B------:R-:W-:Y:S01]  /*3e60*/  VIADD R18, R16, 0x46 ;  /* 0x0000004610127836 */ /* 0x000fe20000000000 */
[----:B------:R-:W-:Y:S01]  /*3e70*/  IABS R3, R6 ;  /* 0x0000000600037213 */ /* 0x000fe20000000000 */
[--C-:B------:R-:W-:Y:S01]  /*3e80*/  @!P1 IMAD.IADD R8, R8, 0x1, -R2.reuse ;  /* 0x0000000108089824 */ /* 0x100fe200078e0a02 */
[----:B------:R0:W-:Y:S01]  /*3e90*/  STL [R1+0xb4], R5 ;  /* 0x0000b40501007387 */ /* 0x0001e20000100800 */
[----:B------:R-:W-:Y:S01]  /*3ea0*/  @!P3 IMAD.IADD R12, R12, 0x1, -R2 ;  /* 0x000000010c0cb824 */ /* 0x000fe200078e0a02 */
[----:B------:R-:W-:Y:S01]  /*3eb0*/  ISETP.GE.AND P3, PT, R7, RZ, PT ;  /* 0x000000ff0700720c */ /* 0x000fe20003f66270 */
[----:B------:R-:W-:Y:S01]  /*3ec0*/  IMAD.HI.U32 R7, R0, R11, RZ ;  /* 0x0000000b00077227 */ /* 0x000fe200078e00ff */
[----:B------:R-:W-:-:S02]  /*3ed0*/  ISETP.GT.U32.AND P1, PT, R2, R8, PT ;  /* 0x000000080200720c */ /* 0x000fc40003f24070 */
[----:B------:R-:W-:Y:S01]  /*3ee0*/  IABS R14, R18 ;  /* 0x00000012000e7213 */ /* 0x000fe20000000000 */
[--C-:B------:R-:W-:Y:S01]  /*3ef0*/  @!P6 IMAD.IADD R20, R20, 0x1, -R2.reuse ;  /* 0x000000011414e824 */ /* 0x100fe200078e0a02 */
[----:B------:R-:W-:Y:S01]  /*3f00*/  ISETP.GE.AND P6, PT, R4, RZ, PT ;  /* 0x000000ff0400720c */ /* 0x000fe20003fc6270 */
[----:B------:R-:W-:Y:S02]  /*3f10*/  @!P5 IMAD.IADD R9, R9, 0x1, -R2 ;  /* 0x000000010909d824 */ /* 0x000fe400078e0a02 */
[----:B------:R-:W-:-:S03]  /*3f20*/  IMAD.HI.U32 R4, R0, R3, RZ ;  /* 0x0000000300047227 */ /* 0x000fc600078e00ff */
[C---:B------:R-:W-:Y:S01]  /*3f30*/  ISETP.GT.U32.AND P5, PT, R2.reuse, R9, PT ;  /* 0x000000090200720c */ /* 0x040fe20003fa4070 */
[----:B------:R-:W-:Y:S02]  /*3f40*/  IMAD.MOV R7, RZ, RZ, -R7 ;  /* 0x000000ffff077224 */ /* 0x000fe400078e0a07 */
[----:B------:R-:W-:Y:S02]  /*3f50*/  IMAD.MOV R4, RZ, RZ, -R4 ;  /* 0x000000ffff047224 */ /* 0x000fe400078e0a04 */
[C---:B------:R-:W-:Y:S02]  /*3f60*/  IMAD R11, R2.reuse, R7, R11 ;  /* 0x00000007020b7224 */ /* 0x040fe400078e020b */
[----:B------:R-:W-:Y:S02]  /*3f70*/  IMAD R3, R2, R4, R3 ;  /* 0x0000000402037224 */ /* 0x000fe400078e0203 */
[----:B------:R-:W-:Y:S01]  /*3f80*/  @!P1 IMAD.IADD R8, R8, 0x1, -R2 ;  /* 0x0000000108089824 */ /* 0x000fe200078e0a02 */
[----:B------:R-:W-:Y:S01]  /*3f90*/  ISETP.GT.U32.AND P1, PT, R2, R11, PT ;  /* 0x0000000b0200720c */ /* 0x000fe20003f24070 */
[----:B0-----:R-:W-:-:S02]  /*3fa0*/  IMAD.MOV.U32 R5, RZ, RZ, R12 ;  /* 0x000000ffff057224 */ /* 0x001fc400078e000c */
[----:B------:R-:W-:Y:S01]  /*3fb0*/  @!P5 IMAD.IADD R9, R9, 0x1, -R2 ;  /* 0x000000010909d824 */ /* 0x000fe200078e0a02 */
[----:B------:R-:W-:Y:S01]  /*3fc0*/  ISETP.GT.U32.AND P5, PT, R2, R3, PT ;  /* 0x000000030200720c */ /* 0x000fe20003fa4070 */
[----:B------:R-:W-:-:S04]  /*3fd0*/  IMAD.HI.U32 R4, R0, R14, RZ ;  /* 0x0000000e00047227 */ /* 0x000fc800078e00ff */
[----:B------:R-:W-:Y:S02]  /*3fe0*/  VIADD R12, R16, 0x44 ;  /* 0x00000044100c7836 */ /* 0x000fe40000000000 */
[----:B------:R-:W-:Y:S01]  /*3ff0*/  @!P2 IMAD.MOV R5, RZ, RZ, -R5 ;  /* 0x000000ffff05a224 */ /* 0x000fe200078e0a05 */
[----:B------:R-:W-:Y:S01]  /*4000*/  ISETP.GE.AND P2, PT, R6, RZ, PT ;  /* 0x000000ff0600720c */ /* 0x000fe20003f46270 */
[----:B------:R-:W-:Y:S01]  /*4010*/  IMAD.MOV R4, RZ, RZ, -R4 ;  /* 0x000000ffff047224 */ /* 0x000fe200078e0a04 */
[----:B------:R-:W-:Y:S01]  /*4020*/  IABS R17, R12 ;  /* 0x0000000c00117213 */ /* 0x000fe20000000000 */
[----:B------:R-:W-:Y:S01]  /*4030*/  VIADD R13, R16, 0x42 ;  /* 0x00000042100d7836 */ /* 0x000fe20000000000 */
[----:B------:R0:W-:Y:S01]  /*4040*/  STL [R1+0xb0], R5 ;  /* 0x0000b00501007387 */ /* 0x0001e20000100800 */
[C---:B------:R-:W-:Y:S02]  /*4050*/  IMAD R14, R2.reuse, R4, R14 ;  /* 0x00000004020e7224 */ /* 0x040fe400078e020e */
[--C-:B------:R-:W-:Y:S01]  /*4060*/  @!P1 IMAD.IADD R11, R11, 0x1, -R2.reuse ;  /* 0x000000010b0b9824 */ /* 0x100fe200078e0a02 */
[----:B------:R-:W-:Y:S01]  /*4070*/  IABS R19, R13 ;  /* 0x0000000d00137213 */ /* 0x000fe20000000000 */
[----:B------:R-:W-:Y:S01]  /*4080*/  @!P5 IMAD.IADD R3, R3, 0x1, -R2 ;  /* 0x000000010303d824 */ /* 0x000fe200078e0a02 */
[----:B------:R-:W-:Y:S01]  /*4090*/  ISETP.GT.U32.AND P1, PT, R2, R14, PT ;  /* 0x0000000e0200720c */ /* 0x000fe20003f24070 */
[----:B------:R-:W-:Y:S01]  /*40a0*/  IMAD.HI.U32 R21, R0, R17, RZ ;  /* 0x0000001100157227 */ /* 0x000fe200078e00ff */
[----:B------:R-:W-:-:S03]  /*40b0*/  ISETP.GT.U32.AND P5, PT, R2, R11, PT ;  /* 0x0000000b0200720c */ /* 0x000fc60003fa4070 */
[----:B0-----:R-:W-:Y:S02]  /*40c0*/  IMAD.MOV.U32 R5, RZ, RZ, R20 ;  /* 0x000000ffff057224 */ /* 0x001fe400078e0014 */
[----:B------:R-:W-:-:S04]  /*40d0*/  IMAD.HI.U32 R6, R0, R19, RZ ;  /* 0x0000001300067227 */ /* 0x000fc800078e00ff */
[----:B------:R-:W-:Y:S01]  /*40e0*/  @!P4 IMAD.MOV R5, RZ, RZ, -R5 ;  /* 0x000000ffff05c224 */ /* 0x000fe200078e0a05 */
[----:B------:R-:W-:Y:S01]  /*40f0*/  ISETP.GE.AND P4, PT, R18, RZ, PT ;  /* 0x000000ff1200720c */ /* 0x000fe20003f86270 */
[C---:B------:R-:W-:Y:S02]  /*4100*/  VIADD R4, R16.reuse, 0x3e ;  /* 0x0000003e10047836 */ /* 0x040fe40000000000 */
[----:B------:R-:W-:Y:S01]  /*4110*/  IMAD.MOV R21, RZ, RZ, -R21 ;  /* 0x000000ffff157224 */ /* 0x000fe200078e0a15 */
[----:B------:R0:W-:Y:S01]  /*4120*/  STL [R1+0x88], R5 ;  /* 0x0000880501007387 */ /* 0x0001e20000100800 */
[----:B------:R-:W-:Y:S02]  /*4130*/  VIADD R7, R16, 0x40 ;  /* 0x0000004010077836 */ /* 0x000fe40000000000 */
[----:B------:R-:W-:Y:S02]  /*4140*/  IMAD.MOV R20, RZ, RZ, -R6 ;  /* 0x000000ffff147224 */ /* 0x000fe400078e0a06 */
[----:B------:R-:W-:Y:S01]  /*4150*/  IMAD R6, R2, R21, R17 ;  /* 0x0000001502067224 */ /* 0x000fe200078e0211 */
[----:B------:R-:W-:Y:S01]  /*4160*/  IABS R17, R4 ;  /* 0x0000000400117213 */ /* 0x000fe20000000000 */
[--C-:B------:R-:W-:Y:S01]  /*4170*/  @!P1 IMAD.IADD R14, R14, 0x1, -R2.reuse ;  /* 0x000000010e0e9824 */ /* 0x100fe200078e0a02 */
[----:B------:R-:W-:Y:S01]  /*4180*/  IABS R15, R7 ;  /* 0x00000007000f7213 */ /* 0x000fe20000000000 */
[----:B------:R-:W-:Y:S01]  /*4190*/  @!P5 IMAD.IADD R11, R11, 0x1, -R2 ;  /* 0x000000010b0bd824 */ /* 0x000fe200078e0a02 */
[C---:B------:R-:W-:Y:S01]  /*41a0*/  ISETP.GT.U32.AND P1, PT, R2.reuse, R3, PT ;  /* 0x000000030200720c */ /* 0x040fe20003f24070 */
[----:B0-----:R-:W-:Y:S01]  /*41b0*/  IMAD.MOV.U32 R5, RZ, RZ, R8 ;  /* 0x000000ffff057224 */ /* 0x001fe200078e0008 */
[----:B------:R-:W-:Y:S01]  /*41c0*/  ISETP.GT.U32.AND P5, PT, R2, R6, PT ;  /* 0x000000060200720c */ /* 0x000fe20003fa4070 */
[----:B------:R-:W-:-:S02]  /*41d0*/  IMAD.MOV.U32 R8, RZ, RZ, R17 ;  /* 0x000000ffff087224 */ /* 0x000fc400078e0011 */
[----:B------:R-:W-:Y:S01]  /*41e0*/  @!P0 IMAD.MOV R5, RZ, RZ, -R5 ;  /* 0x000000ffff058224 */ /* 0x000fe200078e0a05 */
[----:B------:R-:W-:Y:S01]  /*41f0*/  ISETP.GT.U32.AND P0, PT, R2, R14, PT ;  /* 0x0000000e0200720c */ /* 0x000fe20003f04070 */
[----:B------:R-:W-:-:S03]  /*4200*/  IMAD.HI.U32 R17, R0, R15, RZ ;  /* 0x0000000f00117227 */ /* 0x000fc600078e00ff */
[----:B------:R0:W-:Y:S01]  /*4210*/  STL [R1+0x70], R5 ;  /* 0x0000700501007387 */ /* 0x0001e20000100800 */
[C---:B------:R-:W-:Y:S02]  /*4220*/  IMAD R19, R2.reuse, R20, R19 ;  /* 0x0000001402137224 */ /* 0x040fe400078e0213 */
[----:B------:R-:W-:Y:S02]  /*4230*/  IMAD.MOV R17, RZ, RZ, -R17 ;  /* 0x000000ffff117224 */ /* 0x000fe400078e0a11 */
[----:B------:R-:W-:Y:S02]  /*4240*/  IMAD.MOV.U32 R18, RZ, RZ, R9 ;  /* 0x000000ffff127224 */ /* 0x000fe400078e0009 */
[----:B------:R-:W-:Y:S02]  /*4250*/  IMAD R17, R2, R17, R15 ;  /* 0x0000001102117224 */ /* 0x000fe400078e020f */
[----:B------:R-:W-:Y:S01]  /*4260*/  @!P3 IMAD.MOV R18, RZ, RZ, -R18 ;  /* 0x000000ffff12b224 */ /* 0x000fe200078e0a12 */
[----:B------:R-:W-:Y:S01]  /*4270*/  ISETP.GE.AND P3, PT, R12, RZ, PT ;  /* 0x000000ff0c00720c */ /* 0x000fe20003f66270 */
[----:B0-----:R-:W-:-:S02]  /*4280*/  IMAD.MOV.U32 R5, RZ, RZ, R11 ;  /* 0x000000ffff057224 */ /* 0x001fc400078e000b */
[--C-:B------:R-:W-:Y:S01]  /*4290*/  @!P1 IMAD.IADD R3, R3, 0x1, -R2.reuse ;  /* 0x0000000103039824 */ /* 0x100fe200078e0a02 */
[----:B------:R-:W-:Y:S01]  /*42a0*/  STL [R1+0x68], R18 ;  /* 0x0000681201007387 */ /* 0x000fe20000100800 */
[----:B------:R-:W-:Y:S01]  /*42b0*/  @!P6 IMAD.MOV R5, RZ, RZ, -R5 ;  /* 0x000000ffff05e224 */ /* 0x000fe200078e0a05 */
[----:B------:R-:W-:Y:S01]  /*42c0*/  ISETP.GT.U32.AND P6, PT, R2, R19, PT ;  /* 0x000000130200720c */ /* 0x000fe20003fc4070 */
[----:B------:R-:W-:Y:S01]  /*42d0*/  @!P5 IMAD.IADD R6, R6, 0x1, -R2 ;  /* 0x000000010606d824 */ /* 0x000fe200078e0a02 */
[----:B------:R-:W-:Y:S01]  /*42e0*/  ISETP.GT.U32.AND P5, PT, R2, R17, PT ;  /* 0x000000110200720c */ /* 0x000fe20003fa4070 */
[----:B------:R-:W-:Y:S01]  /*42f0*/  IMAD.HI.U32 R9, R0, R8, RZ ;  /* 0x0000000800097227 */ /* 0x000fe200078e00ff */
[----:B------:R0:W-:Y:S01]  /*4300*/  STL [R1+0x64], R5 ;  /* 0x0000640501007387 */ /* 0x0001e20000100800 */
[----:B------:R-:W-:Y:S02]  /*4310*/  ISETP.GE.AND P1, PT, R13, RZ, PT ;  /* 0x000000ff0d00720c */ /* 0x000fe40003f26270 */
[----:B------:R-:W-:-:S02]  /*4320*/  VIADD R20, R16, 0x3c ;  /* 0x0000003c10147836 */ /* 0x000fc40000000000 */
[--C-:B------:R-:W-:Y:S01]  /*4330*/  @!P0 IMAD.IADD R14, R14, 0x1, -R2.reuse ;  /* 0x000000010e0e8824 */ /* 0x100fe200078e0a02 */
[----:B------:R-:W-:Y:S01]  /*4340*/  ISETP.GE.AND P0, PT, R7, RZ, PT ;  /* 0x000000ff0700720c */ /* 0x000fe20003f06270 */
[----:B------:R-:W-:Y:S01]  /*4350*/  IMAD.MOV R9, RZ, RZ, -R9 ;  /* 0x000000ffff097224 */ /* 0x000fe200078e0a09 */
[----:B------:R-:W-:Y:S01]  /*4360*/  IABS R7, R20 ;  /* 0x0000001400077213 */ /* 0x000fe20000000000 */
[--C-:B------:R-:W-:Y:S02]  /*4370*/  @!P6 IMAD.IADD R19, R19, 0x1, -R2.reuse ;  /* 0x000000011313e824 */ /* 0x100fe400078e0a02 */
[----:B0-----:R-:W-:Y:S02]  /*4380*/  IMAD.MOV.U32 R5, RZ, RZ, R3 ;  /* 0x000000ffff057224 */ /* 0x001fe400078e0003 */
[----:B------:R-:W-:Y:S01]  /*4390*/  @!P5 IMAD.IADD R17, R17, 0x1, -R2 ;  /* 0x000000011111d824 */ /* 0x000fe200078e0a02 */
[C---:B------:R-:W-:Y:S01]  /*43a0*/  ISETP.GT.U32.AND P6, PT, R2.reuse, R19, PT ;  /* 0x000000130200720c */ /* 0x040fe20003fc4070 */
[----:B------:R-:W-:Y:S01]  /*43b0*/  @!P2 IMAD.MOV R5, RZ, RZ, -R5 ;  /* 0x000000ffff05a224 */ /* 0x000fe200078e0a05 */
[C---:B------:R-:W-:Y:S01]  /*43c0*/  ISETP.GT.U32.AND P2, PT, R2.reuse, R6, PT ;  /* 0x000000060200720c */ /* 0x040fe20003f44070 */
[C---:B------:R-:W-:Y:S01]  /*43d0*/  IMAD R8, R2.reuse, R9, R8 ;  /* 0x0000000902087224 */ /* 0x040fe200078e0208 */
[----:B------:R-:W-:Y:S01]  /*43e0*/  ISETP.GT.U32.AND P5, PT, R2, R17, PT ;  /* 0x000000110200720c */ /* 0x000fe20003fa4070 */
[----:B------:R-:W-:Y:S01]  /*43f0*/  IMAD.HI.U32 R9, R0, R7, RZ ;  /* 0x0000000700097227 */ /* 0x000fe200078e00ff */
[----:B------:R0:W-:Y:S03]  /*4400*/  STL [R1+0x5c], R5 ;  /* 0x00005c0501007387 */ /* 0x0001e60000100800 */
[----:B------:R-:W-:-:S02]  /*4410*/  VIADD R3, R16, 0x38 ;  /* 0x0000003810037836 */ /* 0x000fc40000000000 */
[----:B------:R-:W-:Y:S02]  /*4420*/  IMAD.MOV R9, RZ, RZ, -R9 ;  /* 0x000000ffff097224 */ /* 0x000fe400078e0a09 */
[----:B------:R-:W-:Y:S01]  /*4430*/  VIADD R18, R16, 0x3a ;  /* 0x0000003a10127836 */ /* 0x000fe20000000000 */
[----:B------:R-:W-:Y:S01]  /*4440*/  IABS R13, R3 ;  /* 0x00000003000d7213 */ /* 0x000fe20000000000 */
[--C-:B------:R-:W-:Y:S01]  /*4450*/  @!P2 IMAD.IADD R6, R6, 0x1, -R2.reuse ;  /* 0x000000010606a824 */ /* 0x100fe200078e0a02 */
[----:B------:R-:W-:Y:S01]  /*4460*/  ISETP.GT.U32.AND P2, PT, R2, R8, PT ;  /* 0x000000080200720c */ /* 0x000fe20003f44070 */
[----:B------:R-:W-:Y:S01]  /*4470*/  @!P6 IMAD.IADD R19, R19, 0x1, -R2 ;  /* 0x000000011313e824 */ /* 0x000fe200078e0a02 */
[----:B------:R-:W-:Y:S01]  /*4480*/  ISETP.GE.AND P6, PT, R4, RZ, PT ;  /* 0x000000ff0400720c */ /* 0x000fe20003fc6270 */
[----:B------:R-:W-:Y:S01]  /*4490*/  IMAD R4, R2, R9, R7 ;  /* 0x0000000902047224 */ /* 0x000fe200078e0207 */
[----:B------:R-:W-:Y:S01]  /*44a0*/  IABS R15, R18 ;  /* 0x00000012000f7213 */ /* 0x000fe20000000000 */
[----:B------:R-:W-:-:S04]  /*44b0*/  IMAD.HI.U32 R7, R0, R13, RZ ;  /* 0x0000000d00077227 */ /* 0x000fc800078e00ff */
[----:B------:R-:W-:Y:S01]  /*44c0*/  @!P5 IMAD.IADD R17, R17, 0x1, -R2 ;  /* 0x000000011111d824 */ /* 0x000fe200078e0a02 */
[----:B------:R-:W-:Y:S01]  /*44d0*/  ISETP.GT.U32.AND P5, PT, R2, R4, PT ;  /* 0x000000040200720c */ /* 0x000fe20003fa4070 */
[----:B------:R-:W-:Y:S02]  /*44e0*/  VIADD R12, R16, 0x36 ;  /* 0x00000036100c7836 */ /* 0x000fe40000000000 */
[----:B------:R-:W-:-:S03]  /*44f0*/  IMAD.HI.U32 R21, R0, R15, RZ ;  /* 0x0000000f00157227 */ /* 0x000fc600078e00ff */
[----:B------:R-:W-:Y:S01]  /*4500*/  IABS R11, R12 ;  /* 0x0000000c000b7213 */ /* 0x000fe20000000000 */
[----:B------:R-:W-:Y:S02]  /*4510*/  IMAD.MOV R7, RZ, RZ, -R7 ;  /* 0x000000ffff077224 */ /* 0x000fe400078e0a07 */
[----:B------:R-:W-:Y:S01]  /*4520*/  @!P2 IMAD.IADD R8, R8, 0x1, -R2 ;  /* 0x000000010808a824 */ /* 0x000fe200078e0a02 */
[----:B------:R-:W-:Y:S01]  /*4530*/  ISETP.GE.AND P2, PT, R20, RZ, PT ;  /* 0x000000ff1400720c */ /* 0x000fe20003f46270 */
[----:B------:R-:W-:Y:S02]  /*4540*/  IMAD.MOV.U32 R22, RZ, RZ, R14 ;  /* 0x000000ffff167224 */ /* 0x000fe400078e000e */
[----:B0-----:R-:W-:Y:S02]  /*4550*/  IMAD.MOV.U32 R5, RZ, RZ, R6 ;  /* 0x000000ffff057224 */ /* 0x001fe400078e0006 */
[----:B------:R-:W-:Y:S02]  /*4560*/  IMAD.MOV R21, RZ, RZ, -R21 ;  /* 0x000000ffff157224 */ /* 0x000fe400078e0a15 */
[----:B------:R-:W-:-:S02]  /*4570*/  IMAD R13, R2, R7, R13 ;  /* 0x00000007020d7224 */ /* 0x000fc400078e020d */
[----:B------:R-:W-:Y:S01]  /*4580*/  @!P4 IMAD.MOV R22, RZ, RZ, -R22 ;  /* 0x000000ffff16c224 */ /* 0x000fe200078e0a16 */
[C---:B------:R-:W-:Y:S01]  /*4590*/  ISETP.GT.U32.AND P4, PT, R2.reuse, R8, PT ;  /* 0x000000080200720c */ /* 0x040fe20003f84070 */
[----:B------:R-:W-:Y:S02]  /*45a0*/  @!P3 IMAD.MOV R5, RZ, RZ, -R5 ;  /* 0x000000ffff05b224 */ /* 0x000fe400078e0a05 */
[C---:B------:R-:W-:Y:S01]  /*45b0*/  IMAD R15, R2.reuse, R21, R15 ;  /* 0x00000015020f7224 */ /* 0x040fe200078e020f */
[----:B------:R-:W-:Y:S01]  /*45c0*/  STL [R1+0x34], R22 ;  /* 0x0000341601007387 */ /* 0x000fe20000100800 */
[----:B------:R-:W-:Y:S01]  /*45d0*/  @!P1 IMAD.MOV R19, RZ, RZ, -R19 ;  /* 0x000000ffff139224 */ /* 0x000fe200078e0a13 */
[----:B------:R-:W-:Y:S01]  /*45e0*/  ISETP.GT.U32.AND P1, PT, R2, R13, PT ;  /* 0x0000000d0200720c */ /* 0x000fe20003f24070 */
[----:B------:R-:W-:Y:S01]  /*45f0*/  IMAD.HI.U32 R9, R0, R11, RZ ;  /* 0x0000000b00097227 */ /* 0x000fe200078e00ff */
[----:B------:R0:W-:Y:S01]  /*4600*/  STL [R1+0x30], R5 ;  /* 0x0000300501007387 */ /* 0x0001e20000100800 */
[----:B------:R-:W-:-:S02]  /*4610*/  ISETP.GT.U32.AND P3, PT, R2, R15, PT ;  /* 0x0000000f0200720c */ /* 0x000fc40003f64070 */
[----:B------:R-:W-:Y:S01]  /*4620*/  @!P5 IMAD.IADD R4, R4, 0x1, -R2 ;  /* 0x000000010404d824 */ /* 0x000fe200078e0a02 */
[----:B------:R-:W-:Y:S01]  /*4630*/  STL [R1+0x28], R19 ;  /* 0x0000281301007387 */ /* 0x000fe20000100800 */
[----:B------:R-:W-:Y:S02]  /*4640*/  IMAD.MOV R9, RZ, RZ, -R9 ;  /* 0x000000ffff097224 */ /* 0x000fe400078e0a09 */
[----:B------:R-:W-:Y:S01]  /*4650*/  VIADD R7, R16, 0x34 ;  /* 0x0000003410077836 */ /* 0x000fe20000000000 */
[C---:B------:R-:W-:Y:S01]  /*4660*/  ISETP.GT.U32.AND P5, PT, R2.reuse, R4, PT ;  /* 0x000000040200720c */ /* 0x040fe20003fa4070 */
[----:B------:R-:W-:Y:S02]  /*4670*/  IMAD R11, R2, R9, R11 ;  /* 0x00000009020b7224 */ /* 0x000fe400078e020b */
[----:B0-----:R-:W-:Y:S01]  /*4680*/  IMAD.MOV.U32 R5, RZ, RZ, R17 ;  /* 0x000000ffff057224 */ /* 0x001fe200078e0011 */
[----:B------:R-:W-:Y:S01]  /*4690*/  IABS R14, R7 ;  /* 0x00000007000e7213 */ /* 0x000fe20000000000 */
[----:B------:R-:W-:-:S02]  /*46a0*/  VIADD R9, R16, 0x32 ;  /* 0x0000003210097836 */ /* 0x000fc40000000000 */
[----:B------:R-:W-:Y:S01]  /*46b0*/  @!P0 IMAD.MOV R5, RZ, RZ, -R5 ;  /* 0x000000ffff058224 */ /* 0x000fe200078e0a05 */
[----:B------:R-:W-:Y:S01]  /*46c0*/  ISETP.GE.AND P0, PT, R18, RZ, PT ;  /* 0x000000ff1200720c */ /* 0x000fe20003f06270 */
[--C-:B------:R-:W-:Y:S01]  /*46d0*/  @!P4 IMAD.IADD R8, R8, 0x1, -R2.reuse ;  /* 0x000000010808c824 */ /* 0x100fe200078e0a02 */
[----:B------:R-:W-:Y:S01]  /*46e0*/  IABS R6, R9 ;  /* 0x0000000900067213 */ /* 0x000fe20000000000 */
[----:B------:R-:W-:Y:S01]  /*46f0*/  @!P1 IMAD.IADD R13, R13, 0x1, -R2 ;  /* 0x000000010d0d9824 */ /* 0x000fe200078e0a02 */
[----:B------:R0:W-:Y:S01]  /*4700*/  STL [R1+0x54], R5 ;  /* 0x0000540501007387 */ /* 0x0001e20000100800 */
[----:B------:R-:W-:Y:S01]  /*4710*/  IMAD.HI.U32 R17, R0, R14, RZ ;  /* 0x0000000e00117227 */ /* 0x000fe200078e00ff */
[----:B------:R-:W-:-:S03]  /*4720*/  ISETP.GT.U32.AND P4, PT, R2, R11, PT ;  /* 0x0000000b0200720c */ /* 0x000fc60003f84070 */
[--C-:B------:R-:W-:Y:S01]  /*4730*/  @!P3 IMAD.IADD R15, R15, 0x1, -R2.reuse ;  /* 0x000000010f0fb824 */ /* 0x100fe200078e0a02 */
[----:B------:R-:W-:Y:S01]  /*4740*/  ISETP.GE.AND P3, PT, R12, RZ, PT ;  /* 0x000000ff0c00720c */ /* 0x000fe20003f66270 */
[----:B------:R-:W-:Y:S02]  /*4750*/  IMAD.MOV R17, RZ, RZ, -R17 ;  /* 0x000000ffff117224 */ /* 0x000fe400078e0a11 */
[----:B------:R-:W-:Y:S01]  /*4760*/  @!P5 IMAD.IADD R4, R4, 0x1, -R2 ;  /* 0x000000010404d824 */ /* 0x000fe200078e0a02 */
[----:B------:R-:W-:Y:S01]  /*4770*/  ISETP.GE.AND P5, PT, R3, RZ, PT ;  /* 0x000000ff0300720c */ /* 0x000fe20003fa6270 */
[----:B0-----:R-:W-:Y:S01]  /*4780*/  IMAD.MOV.U32 R5, RZ, RZ, R8 ;  /* 0x000000ffff057224 */ /* 0x001fe200078e0008 */
[----:B------:R-:W-:Y:S01]  /*4790*/  ISETP.GT.U32.AND P1, PT, R2, R15, PT ;  /* 0x0000000f0200720c */ /* 0x000fe20003f24070 */
[----:B------:R-:W-:-:S04]  /*47a0*/  IMAD.HI.U32 R12, R0, R6, RZ ;  /* 0x00000006000c7227 */ /* 0x000fc800078e00ff */
[----:B------:R-:W-:Y:S01]  /*47b0*/  @!P6 IMAD.MOV R5, RZ, RZ, -R5 ;  /* 0x000000ffff05e224 */ /* 0x000fe200078e0a05 */
[C---:B------:R-:W-:Y:S01]  /*47c0*/  ISETP.GT.U32.AND P6, PT, R2.reuse, R13, PT ;  /* 0x0000000d0200720c */ /* 0x040fe20003fc4070 */
[C---:B------:R-:W-:Y:S02]  /*47d0*/  IMAD R3, R2.reuse, R17, R14 ;  /* 0x0000001102037224 */ /* 0x040fe400078e020e */
[----:B------:R-:W-:Y:S01]  /*47e0*/  IMAD.MOV R12, RZ, RZ, -R12 ;  /* 0x000000ffff0c7224 */ /* 0x000fe200078e0a0c */
[----:B------:R0:W-:Y:S01]  /*47f0*/  STL [R1+0x24], R5 ;  /* 0x0000240501007387 */ /* 0x0001e20000100800 */
[----:B------:R-:W-:Y:S02]  /*4800*/  @!P4 IMAD.IADD R11, R11, 0x1, -R2 ;  /* 0x000000010b0bc824 */ /* 0x000fe400078e0a02 */
[C---:B------:R-:W-:Y:S02]  /*4810*/  IMAD R6, R2.reuse, R12, R6 ;  /* 0x0000000c02067224 */ /* 0x040fe400078e0206 */
[--C-:B------:R-:W-:Y:S01]  /*4820*/  @!P1 IMAD.IADD R15, R15, 0x1, -R2.reuse ;  /* 0x000000010f0f9824 */ /* 0x100fe200078e0a02 */
[----:B------:R-:W-:Y:S01]  /*4830*/  ISETP.GT.U32.AND P4, PT, R2, R11, PT ;  /* 0x0000000b0200720c */ /* 0x000fe20003f84070 */
[----:B------:R-:W-:Y:S01]  /*4840*/  VIADD R17, R16, 0x30 ;  /* 0x0000003010117836 */ /* 0x000fe20000000000 */
[----:B------:R-:W-:Y:S01]  /*4850*/  ISETP.GE.AND P1, PT, R7, RZ, PT ;  /* 0x000000ff0700720c */ /* 0x000fe20003f26270 */
[----:B------:R-:W-:Y:S01]  /*4860*/  @!P6 IMAD.IADD R13, R13, 0x1, -R2 ;  /* 0x000000010d0de824 */ /* 0x000fe200078e0a02 */
[----:B------:R-:W-:Y:S01]  /*4870*/  ISETP.GT.U32.AND P6, PT, R2, R6, PT ;  /* 0x000000060200720c */ /* 0x000fe20003fc4070 */
[----:B0-----:R-:W-:Y:S01]  /*4880*/  IMAD.MOV.U32 R5, RZ, RZ, R4 ;  /* 0x000000ffff057224 */ /* 0x001fe200078e0004 */
[----:B------:R-:W-:Y:S01]  /*4890*/  IABS R8, R17 ;  /* 0x0000001100087213 */ /* 0x000fe20000000000 */
[----:B------:R-:W-:-:S02]  /*48a0*/  VIADD R4, R16, 0x2e ;  /* 0x0000002e10047836 */ /* 0x000fc40000000000 */
[----:B------:R-:W-:Y:S01]  /*48b0*/  @!P2 IMAD.MOV R5, RZ, RZ, -R5 ;  /* 0x000000ffff05a224 */ /* 0x000fe200078e0a05 */
[----:B------:R-:W-:Y:S01]  /*48c0*/  ISETP.GT.U32.AND P2, PT, R2, R3, PT ;  /* 0x000000030200720c */ /* 0x000fe20003f44070 */
[----:B------:R-:W-:Y:S01]  /*48d0*/  IMAD.HI.U32 R14, R0, R8, RZ ;  /* 0x00000008000e7227 */ /* 0x000fe200078e00ff */
[----:B------:R-:W-:Y:S02]  /*48e0*/  IABS R7, R4 ;  /* 0x0000000400077213 */ /* 0x000fe40000000000 */
[----:B------:R0:W-:Y:S01]  /*48f0*/  STL [R1+0x50], R5 ;  /* 0x0000500501007387 */ /* 0x0001e20000100800 */
[--C-:B------:R-:W-:Y:S01]  /*4900*/  @!P4 IMAD.IADD R11, R11, 0x1, -R2.reuse ;  /* 0x000000010b0bc824 */ /* 0x100fe200078e0a02 */
[----:B------:R-:W-:Y:S01]  /*4910*/  ISETP.GE.AND P4, PT, R9, RZ, PT ;  /* 0x000000ff0900720c */ /* 0x000fe20003f86270 */
[----:B------:R-:W-:Y:S02]  /*4920*/  @!P6 IMAD.IADD R6, R6, 0x1, -R2 ;  /* 0x000000010606e824 */ /* 0x000fe400078e0a02 */
[----:B------:R-:W-:-:S04]  /*4930*/  IMAD.HI.U32 R12, R0, R7, RZ ;  /* 0x00000007000c7227 */ /* 0x000fc800078e00ff */
[----:B------:R-:W-:Y:S01]  /*4940*/  @!P2 IMAD.IADD R3, R3, 0x1, -R2 ;  /* 0x000000010303a824 */ /* 0x000fe200078e0a02 */
[----:B------:R-:W-:Y:S01]  /*4950*/  ISETP.GE.AND P2, PT, R17, RZ, PT ;  /* 0x000000ff1100720c */ /* 0x000fe20003f46270 */
[----:B0-----:R-:W-:Y:S02]  /*4960*/  IMAD.MOV.U32 R5, RZ, RZ, R15 ;  /* 0x000000ffff057224 */ /* 0x001fe400078e000f */
[----:B------:R-:W-:Y:S01]  /*4970*/  VIADD R9, R16, 0x2c ;  /* 0x0000002c10097836 */ /* 0x000fe20000000000 */
[C---:B------:R-:W-:Y:S01]  /*4980*/  ISETP.GT.U32.AND P6, PT, R2.reuse, R3, PT ;  /* 0x000000030200720c */ /* 0x040fe20003fc4070 */
[----:B------:R-:W-:Y:S01]  /*4990*/  @!P0 IMAD.MOV R5, RZ, RZ, -R5 ;  /* 0x000000ffff058224 */ /* 0x000fe200078e0a05 */
[----:B------:R-:W-:Y:S01]  /*49a0*/  ISETP.GT.U32.AND P0, PT, R2, R6, PT ;  /* 0x000000060200720c */ /* 0x000fe20003f04070 */
[----:B------:R-:W-:Y:S01]  /*49b0*/  IMAD.MOV R14, RZ, RZ, -R14 ;  /* 0x000000ffff0e7224 */ /* 0x000fe200078e0a0e */
[----:B------:R-:W-:Y:S01]  /*49c0*/  IABS R18, R9 ;  /* 0x0000000900127213 */ /* 0x000fe20000000000 */
[----:B------:R-:W-:Y:S01]  /*49d0*/  @!P5 IMAD.MOV R13, RZ, RZ, -R13 ;  /* 0x000000ffff0dd224 */ /* 0x000fe200078e0a0d */
[----:B------:R0:W-:Y:S01]  /*49e0*/  STL [R1+0x1c], R5 ;  /* 0x00001c0501007387 */ /* 0x0001e20000100800 */
[----:B------:R-:W-:-:S02]  /*49f0*/  IMAD.MOV R12, RZ, RZ, -R12 ;  /* 0x000000ffff0c7224 */ /* 0x000fc400078e0a0c */
[C---:B------:R-:W-:Y:S01]  /*4a00*/  IMAD R8, R2.reuse, R14, R8 ;  /* 0x0000000e02087224 */ /* 0x040fe200078e0208 */
[----:B------:R1:W-:Y:S01]  /*4a10*/  STL [R1+0x14], R13 ;  /* 0x0000140d01007387 */ /* 0x0003e20000100800 */
[C---:B------:R-:W-:Y:S02]  /*4a20*/  IMAD R7, R2.reuse, R12, R7 ;  /* 0x0000000c02077224 */ /* 0x040fe400078e0207 */
[--C-:B------:R-:W-:Y:S01]  /*4a30*/  @!P6 IMAD.IADD R3, R3, 0x1, -R2.reuse ;  /* 0x000000010303e824 */ /* 0x100fe200078e0a02 */
[----:B------:R-:W-:Y:S01]  /*4a40*/  ISETP.GT.U32.AND P5, PT, R2, R8, PT ;  /* 0x000000080200720c */ /* 0x000fe20003fa4070 */
[----:B------:R-:W-:Y:S01]  /*4a50*/  @!P0 IMAD.IADD R6, R6, 0x1, -R2 ;  /* 0x0000000106068824 */ /* 0x000fe200078e0a02 */
[----:B------:R-:W-:Y:S01]  /*4a60*/  ISETP.GT.U32.AND P6, PT, R2, R7, PT ;  /* 0x000000070200720c */ /* 0x000fe20003fc4070 */
[----:B0-----:R-:W-:Y:S01]  /*4a70*/  IMAD.MOV.U32 R5, RZ, RZ, R11 ;  /* 0x000000ffff057224 */ /* 0x001fe200078e000b */
[----:B------:R-:W-:Y:S01]  /*4a80*/  ISETP.GE.AND P0, PT, R9, RZ, PT ;  /* 0x000000ff0900720c */ /* 0x000fe20003f06270 */
[----:B------:R-:W-:-:S04]  /*4a90*/  IMAD.HI.U32 R11, R0, R18, RZ ;  /* 0x00000012000b7227 */ /* 0x000fc800078e00ff */
[----:B------:R-:W-:Y:S01]  /*4aa0*/  @!P3 IMAD.MOV R5, RZ, RZ, -R5 ;  /* 0x000000ffff05b224 */ /* 0x000fe200078e0a05 */
[----:B------:R-:W-:Y:S01]  /*4ab0*/  ISETP.GE.AND P3, PT, R4, RZ, PT ;  /* 0x000000ff0400720c */ /* 0x000fe20003f66270 */
[----:B------:R-:W-:Y:S02]  /*4ac0*/  IMAD.MOV R11, RZ, RZ, -R11 ;  /* 0x000000ffff0b7224 */ /* 0x000fe400078e0a0b */
[----:B------:R-:W-:Y:S01]  /*4ad0*/  @!P5 IMAD.IADD R8, R8, 0x1, -R2 ;  /* 0x000000010808d824 */ /* 0x000fe200078e0a02 */
[----:B------:R0:W-:Y:S01]  /*4ae0*/  STL [R1+0x44], R5 ;  /* 0x0000440501007387 */ /* 0x0001e20000100800 */
[----:B------:R-:W-:Y:S02]  /*4af0*/  IMAD R18, R2, R11, R18 ;  /* 0x0000000b02127224 */ /* 0x000fe400078e0212 */
[----:B------:R-:W-:Y:S02]  /*4b00*/  @!P6 IMAD.IADD R7, R7, 0x1, -R2 ;  /* 0x000000010707e824 */ /* 0x000fe400078e0a02 */
[----:B-1----:R-:W-:-:S02]  /*4b10*/  VIADD R13, R16, 0x2a ;  /* 0x0000002a100d7836 */ /* 0x002fc40000000000 */
[----:B------:R-:W-:Y:S01]  /*4b20*/  VIADD R12, R16, 0x28 ;  /* 0x00000028100c7836 */ /* 0x000fe20000000000 */
[----:B------:R-:W-:Y:S01]  /*4b30*/  ISETP.GT.U32.AND P6, PT, R2, R7, PT ;  /* 0x000000070200720c */ /* 0x000fe20003fc4070 */
[C---:B------:R-:W-:Y:S01]  /*4b40*/  VIADD R11, R16.reuse, 0x26 ;  /* 0x00000026100b7836 */ /* 0x040fe20000000000 */
[----:B------:R-:W-:Y:S01]  /*4b50*/  ISETP.GE.AND P5, PT, R13, RZ, PT ;  /* 0x000000ff0d00720c */ /* 0x000fe20003fa6270 */
[----:B0-----:R-:W-:Y:S01]  /*4b60*/  IMAD.MOV.U32 R5, RZ, RZ, R3 ;  /* 0x000000ffff057224 */ /* 0x001fe200078e0003 */
[----:B------:R-:W-:Y:S01]  /*4b70*/  IABS R13, R13 ;  /* 0x0000000d000d7213 */ /* 0x000fe20000000000 */
[----:B------:R-:W-:Y:S01]  /*4b80*/  VIADD R21, R16, 0x22 ;  /* 0x0000002210157836 */ /* 0x000fe20000000000 */
[----:B------:R-:W-:Y:S01]  /*4b90*/  IABS R3, R12 ;  /* 0x0000000c00037213 */ /* 0x000fe20000000000 */
[----:B------:R-:W-:Y:S01]  /*4ba0*/  @!P1 IMAD.MOV R5, RZ, RZ, -R5 ;  /* 0x000000ffff059224 */ /* 0x000fe200078e0a05 */
[----:B------:R-:W-:Y:S01]  /*4bb0*/  ISETP.GT.U32.AND P1, PT, R2, R8, PT ;  /* 0x000000080200720c */ /* 0x000fe20003f24070 */
[----:B------:R-:W-:Y:S01]  /*4bc0*/  IMAD.HI.U32 R14, R0, R13, RZ ;  /* 0x0000000d000e7227 */ /* 0x000fe200078e00ff */
[----:B------:R-:W-:-:S02]  /*4bd0*/  IABS R4, R11 ;  /* 0x0000000b00047213 */ /* 0x000fc40000000000 */
[----:B------:R0:W-:Y:S01]  /*4be0*/  STL [R1+0x4c], R5 ;  /* 0x00004c0501007387 */ /* 0x0001e20000100800 */
[----:B------:R-:W-:-:S04]  /*4bf0*/  IMAD.HI.U32 R9, R0, R3, RZ ;  /* 0x0000000300097227 */ /* 0x000fc800078e00ff */
[--C-:B------:R-:W-:Y:S01]  /*4c00*/  @!P6 IMAD.IADD R7, R7, 0x1, -R2.reuse ;  /* 0x000000010707e824 */ /* 0x100fe200078e0a02 */
[----:B------:R-:W-:Y:S01]  /*4c10*/  ISETP.GE.AND P6, PT, R11, RZ, PT ;  /* 0x000000ff0b00720c */ /* 0x000fe20003fc6270 */
[----:B------:R-:W-:Y:S01]  /*4c20*/  IMAD.MOV R9, RZ, RZ, -R9 ;  /* 0x000000ffff097224 */ /* 0x000fe200078e0a09 */
[----:B------:R-:W-:Y:S01]  /*4c30*/  IABS R11, R23 ;  /* 0x00000017000b7213 */ /* 0x000fe20000000000 */
[----:B------:R-:W-:Y:S01]  /*4c40*/  @!P1 IMAD.IADD R8, R8, 0x1, -R2 ;  /* 0x0000000108089824 */ /* 0x000fe200078e0a02 */
[----:B------:R-:W-:Y:S01]  /*4c50*/  ISETP.GE.AND P1, PT, R12, RZ, PT ;  /* 0x000000ff0c00720c */ /* 0x000fe20003f26270 */
[----:B0-----:R-:W-:Y:S02]  /*4c60*/  IMAD.MOV.U32 R5, RZ, RZ, R6 ;  /* 0x000000ffff057224 */ /* 0x001fe400078e0006 */
[----:B------:R-:W-:Y:S02]  /*4c70*/  IMAD.MOV R12, RZ, RZ, -R14 ;  /* 0x000000ffff0c7224 */ /* 0x000fe400078e0a0e */
[----:B------:R-:W-:Y:S01]  /*4c80*/  @!P4 IMAD.MOV R5, RZ, RZ, -R5 ;  /* 0x000000ffff05c224 */ /* 0x000fe200078e0a05 */
[C---:B------:R-:W-:Y:S01]  /*4c90*/  ISETP.GT.U32.AND P4, PT, R2.reuse, R18, PT ;  /* 0x000000120200720c */ /* 0x040fe20003f84070 */
[----:B------:R-:W-:-:S02]  /*4ca0*/  IMAD R13, R2, R12, R13 ;  /* 0x0000000c020d7224 */ /* 0x000fc400078e020d */
[----:B------:R-:W-:Y:S01]  /*4cb0*/  IMAD.HI.U32 R6, R0, R4, RZ ;  /* 0x0000000400067227 */ /* 0x000fe200078e00ff */
[----:B------:R0:W-:Y:S03]  /*4cc0*/  STL [R1+0x48], R5 ;  /* 0x0000480501007387 */ /* 0x0001e60000100800 */
[----:B------:R-:W-:Y:S02]  /*4cd0*/  IMAD R3, R2, R9, R3 ;  /* 0x0000000902037224 */ /* 0x000fe400078e0203 */
[----:B------:R-:W-:Y:S02]  /*4ce0*/  IMAD.MOV R6, RZ, RZ, -R6 ;  /* 0x000000ffff067224 */ /* 0x000fe400078e0a06 */
[----:B------:R-:W-:Y:S02]  /*4cf0*/  IMAD.MOV.U32 R17, RZ, RZ, R8 ;  /* 0x000000ffff117224 */ /* 0x000fe400078e0008 */
[----:B------:R-:W-:-:S02]  /*4d00*/  @!P4 IMAD.IADD R18, R18, 0x1, -R2 ;  /* 0x000000011212c824 */ /* 0x000fc400078e0a02 */
[----:B0-----:R-:W-:Y:S01]  /*4d10*/  IMAD.MOV.U32 R5, RZ, RZ, R7 ;  /* 0x000000ffff057224 */ /* 0x001fe200078e0007 */
[----:B------:R-:W-:Y:S01]  /*4d20*/  IABS R7, R21 ;  /* 0x0000001500077213 */ /* 0x000fe20000000000 */
[C---:B------:R-:W-:Y:S01]  /*4d30*/  IMAD R4, R2.reuse, R6, R4 ;  /* 0x0000000602047224 */ /* 0x040fe200078e0204 */
[C---:B------:R-:W-:Y:S01]  /*4d40*/  ISETP.GT.U32.AND P4, PT, R2.reuse, R18, PT ;  /* 0x000000120200720c */ /* 0x040fe20003f84070 */
[----:B------:R-:W-:Y:S01]  /*4d50*/  @!P3 IMAD.MOV R5, RZ, RZ, -R5 ;  /* 0x000000ffff05b224 */ /* 0x000fe200078e0a05 */
[----:B------:R-:W-:Y:S01]  /*4d60*/  ISETP.GT.U32.AND P3, PT, R2, R13, PT ;  /* 0x0000000d0200720c */ /* 0x000fe20003f64070 */
[----:B------:R-:W-:Y:S02]  /*4d70*/  VIADD R6, R16, 0x24 ;  /* 0x0000002410067836 */ /* 0x000fe40000000000 */
[----:B------:R-:W-:Y:S02]  /*4d80*/  @!P2 IMAD.MOV R17, RZ, RZ, -R17 ;  /* 0x000000ffff11a224 */ /* 0x000fe400078e0a11 */
[----:B------:R-:W-:Y:S01]  /*4d90*/  IMAD.HI.U32 R14, R0, R7, RZ ;  /* 0x00000007000e7227 */ /* 0x000fe200078e00ff */
[----:B------:R-:W-:-:S02]  /*4da0*/  ISETP.GE.AND P2, PT, R6, RZ, PT ;  /* 0x000000ff0600720c */ /* 0x000fc40003f46270 */
[----:B------:R-:W-:Y:S01]  /*4db0*/  IABS R6, R6 ;  /* 0x0000000600067213 */ /* 0x000fe20000000000 */
[----:B------:R0:W-:Y:S01]  /*4dc0*/  STL [R1+0x3c], R17 ;  /* 0x00003c1101007387 */ /* 0x0001e20000100800 */
[----:B------:R-:W-:Y:S02]  /*4dd0*/  VIADD R20, R16, 0x20 ;  /* 0x0000002010147836 */ /* 0x000fe40000000000 */
[--C-:B------:R-:W-:Y:S01]  /*4de0*/  @!P4 IMAD.IADD R18, R18, 0x1, -R2.reuse ;  /* 0x000000011212c824 */ /* 0x100fe200078e0a02 */
[----:B------:R-:W-:Y:S01]  /*4df0*/  ISETP.GT.U32.AND P4, PT, R2, R3, PT ;  /* 0x000000030200720c */ /* 0x000fe20003f84070 */
[----:B------:R-:W-:Y:S01]  /*4e00*/  @!P3 IMAD.IADD R13, R13, 0x1, -R2 ;  /* 0x000000010d0db824 */ /* 0x000fe200078e0a02 */
[----:B------:R1:W-:Y:S01]  /*4e10*/  STL [R1+0x40], R5 ;  /* 0x0000400501007387 */ /* 0x0003e20000100800 */
[----:B------:R-:W-:Y:S01]  /*4e20*/  IMAD.MOV R14, RZ, RZ, -R14 ;  /* 0x000000ffff0e7224 */ /* 0x000fe200078e0a0e */
[----:B------:R-:W-:Y:S01]  /*4e30*/  IABS R8, R20 ;  /* 0x0000001400087213 */ /* 0x000fe20000000000 */
[----:B------:R-:W-:Y:S01]  /*4e40*/  VIADD R15, R16, 0x1e ;  /* 0x0000001e100f7836 */ /* 0x000fe20000000000 */
[----:B------:R-:W-:Y:S01]  /*4e50*/  ISETP.GT.U32.AND P3, PT, R2, R13, PT ;  /* 0x0000000d0200720c */ /* 0x000fe20003f64070 */
[----:B0-----:R-:W-:-:S03]  /*4e60*/  IMAD.HI.U32 R17, R0, R6, RZ ;  /* 0x0000000600117227 */ /* 0x001fc600078e00ff */
[----:B------:R-:W-:Y:S01]  /*4e70*/  IABS R9, R15 ;  /* 0x0000000f00097213 */ /* 0x000fe20000000000 */
[----:B------:R-:W-:Y:S02]  /*4e80*/  IMAD.MOV R17, RZ, RZ, -R17 ;  /* 0x000000ffff117224 */ /* 0x000fe400078e0a11 */
[----:B------:R-:W-:Y:S02]  /*4e90*/  @!P4 IMAD.IADD R3, R3, 0x1, -R2 ;  /* 0x000000010303c824 */ /* 0x000fe400078e0a02 */
[----:B-1----:R-:W-:Y:S02]  /*4ea0*/  IMAD.MOV.U32 R5, RZ, RZ, R18 ;  /* 0x000000ffff057224 */ /* 0x002fe400078e0012 */
[C---:B------:R-:W-:Y:S01]  /*4eb0*/  IMAD R6, R2.reuse, R17, R6 ;  /* 0x0000001102067224 */ /* 0x040fe200078e0206 */
[C---:B------:R-:W-:Y:S01]  /*4ec0*/  ISETP.GT.U32.AND P4, PT, R2.reuse, R3, PT ;  /* 0x000000030200720c */ /* 0x040fe20003f84070 */
[----:B------:R-:W-:Y:S01]  /*4ed0*/  @!P0 IMAD.MOV R5, RZ, RZ, -R5 ;  /* 0x000000ffff058224 */ /* 0x000fe200078e0a05 */
[C---:B------:R-:W-:Y:S01]  /*4ee0*/  ISETP.GT.U32.AND P0, PT, R2.reuse, R4, PT ;  /* 0x000000040200720c */ /* 0x040fe20003f04070 */
[----:B------:R-:W-:-:S02]  /*4ef0*/  IMAD R7, R2, R14, R7 ;  /* 0x0000000e02077224 */ /* 0x000fc400078e0207 */
[----:B------:R-:W-:Y:S01]  /*4f00*/  @!P3 IMAD.IADD R13, R13, 0x1, -R2 ;  /* 0x000000010d0db824 */ /* 0x000fe200078e0a02 */
[----:B------:R-:W-:Y:S01]  /*4f10*/  ISETP.GT.U32.AND P3, PT, R2, R6, PT ;  /* 0x000000060200720c */ /* 0x000fe20003f64070 */
[----:B------:R-:W-:Y:S01]  /*4f20*/  IMAD.HI.U32 R12, R0, R8, RZ ;  /* 0x00000008000c7227 */ /* 0x000fe200078e00ff */
[----:B------:R0:W-:Y:S03]  /*4f30*/  STL [R1+0xc], R5 ;  /* 0x00000c0501007387 */ /* 0x0001e60000100800 */
[----:B------:R-:W-:Y:S02]  /*4f40*/  IMAD.MOV R17, RZ, RZ, -R12 ;  /* 0x000000ffff117224 */ /* 0x000fe400078e0a0c */
[----:B------:R-:W-:Y:S01]  /*4f50*/  @!P4 IMAD.IADD R3, R3, 0x1, -R2 ;  /* 0x000000010303c824 */ /* 0x000fe200078e0a02 */
[C---:B------:R-:W-:Y:S01]  /*4f60*/  ISETP.GT.U32.AND P4, PT, R2.reuse, R7, PT ;  /* 0x000000070200720c */ /* 0x040fe20003f84070 */
[----:B------:R-:W-:-:S02]  /*4f70*/  IMAD R8, R2, R17, R8 ;  /* 0x0000001102087224 */ /* 0x000fc400078e0208 */
[--C-:B------:R-:W-:Y:S02]  /*4f80*/  @!P0 IMAD.IADD R4, R4, 0x1, -R2.reuse ;  /* 0x0000000104048824 */ /* 0x100fe400078e0a02 */
[----:B------:R-:W-:Y:S01]  /*4f90*/  @!P3 IMAD.IADD R6, R6, 0x1, -R2 ;  /* 0x000000010606b824 */ /* 0x000fe200078e0a02 */
[----:B------:R-:W-:Y:S01]  /*4fa0*/  ISETP.GT.U32.AND P0, PT, R2, R8, PT ;  /* 0x000000080200720c */ /* 0x000fe20003f04070 */
[----:B------:R-:W-:Y:S01]  /*4fb0*/  IMAD.HI.U32 R14, R0, R9, RZ ;  /* 0x00000009000e7227 */ /* 0x000fe200078e00ff */
[----:B------:R-:W-:-:S03]  /*4fc0*/  ISETP.GT.U32.AND P3, PT, R2, R4, PT ;  /* 0x000000040200720c */ /* 0x000fc60003f64070 */
[----:B------:R-:W-:-:S04]  /*4fd0*/  IMAD.HI.U32 R12, R0, R11, RZ ;  /* 0x0000000b000c7227 */ /* 0x000fc800078e00ff */
[----:B------:R-:W-:Y:S01]  /*4fe0*/  @!P4 IMAD.IADD R7, R7, 0x1, -R2 ;  /* 0x000000010707c824 */ /* 0x000fe200078e0a02 */
[----:B------:R-:W-:Y:S01]  /*4ff0*/  ISETP.GT.U32.AND P4, PT, R2, R6, PT ;  /* 0x000000060200720c */ /* 0x000fe20003f84070 */
[----:B------:R-:W-:Y:S02]  /*5000*/  IMAD.MOV R14, RZ, RZ, -R14 ;  /* 0x000000ffff0e7224 */ /* 0x000fe400078e0a0e */
[----:B0-----:R-:W-:Y:S02]  /*5010*/  IMAD.MOV.U32 R5, RZ, RZ, R13 ;  /* 0x000000ffff057224 */ /* 0x001fe400078e000d */
[----:B------:R-:W-:Y:S02]  /*5020*/  IMAD.MOV R12, RZ, RZ, -R12 ;  /* 0x000000ffff0c7224 */ /* 0x000fe400078e0a0c */
[----:B------:R-:W-:Y:S02]  /*5030*/  VIADD R17, R16, 0x1a ;  /* 0x0000001a10117836 */ /* 0x000fe40000000000 */
[----:B------:R-:W-:-:S02]  /*5040*/  IMAD R9, R2, R14, R9 ;  /* 0x0000000e02097224 */ /* 0x000fc400078e0209 */
[----:B------:R-:W-:Y:S01]  /*5050*/  @!P5 IMAD.MOV R5, RZ, RZ, -R5 ;  /* 0x000000ffff05d224 */ /* 0x000fe200078e0a05 */
[C---:B------:R-:W-:Y:S01]  /*5060*/  ISETP.GT.U32.AND P5, PT, R2.reuse, R7, PT ;  /* 0x000000070200720c */ /* 0x040fe20003fa4070 */
[----:B------:R-:W-:Y:S01]  /*5070*/  IMAD R11, R2, R12, R11 ;  /* 0x0000000c020b7224 */ /* 0x000fe200078e020b */
[----:B------:R-:W-:Y:S01]  /*5080*/  IABS R12, R17 ;  /* 0x00000011000c7213 */ /* 0x000fe20000000000 */
[--C-:B------:R-:W-:Y:S01]  /*5090*/  @!P0 IMAD.IADD R8, R8, 0x1, -R2.reuse ;  /* 0x0000000108088824 */ /* 0x100fe200078e0a02 */
[----:B------:R0:W-:Y:S01]  /*50a0*/  STL [R1+0x4], R5 ;  /* 0x0000040501007387 */ /* 0x0001e20000100800 */
[--C-:B------:R-:W-:Y:S01]  /*50b0*/  @!P3 IMAD.IADD R4, R4, 0x1, -R2.reuse ;  /* 0x000000010404b824 */ /* 0x100fe200078e0a02 */
[----:B------:R-:W-:Y:S01]  /*50c0*/  ISETP.GT.U32.AND P3, PT, R2, R9, PT ;  /* 0x000000090200720c */ /* 0x000fe20003f64070 */
[----:B------:R-:W-:Y:S01]  /*50d0*/  @!P4 IMAD.IADD R6, R6, 0x1, -R2 ;  /* 0x000000010606c824 */ /* 0x000fe200078e0a02 */
[----:B------:R-:W-:Y:S01]  /*50e0*/  ISETP.GT.U32.AND P4, PT, R2, R11, PT ;  /* 0x0000000b0200720c */ /* 0x000fe20003f84070 */
[----:B------:R-:W-:Y:S01]  /*50f0*/  IMAD.HI.U32 R22, R0, R12, RZ ;  /* 0x0000000c00167227 */ /* 0x000fe200078e00ff */
[----:B------:R-:W-:-:S03]  /*5100*/  ISETP.GT.U32.AND P0, PT, R2, R8, PT ;  /* 0x000000080200720c */ /* 0x000fc60003f04070 */
[C---:B------:R-:W-:Y:S02]  /*5110*/  VIADD R19, R16.reuse, 0x16 ;  /* 0x0000001610137836 */ /* 0x040fe40000000000 */
[----:B------:R-:W-:Y:S02]  /*5120*/  IMAD.MOV R22, RZ, RZ, -R22 ;  /* 0x000000ffff167224 */ /* 0x000fe400078e0a16 */
[----:B------:R-:W-:Y:S01]  /*5130*/  @!P5 IMAD.IADD R7, R7, 0x1, -R2 ;  /* 0x000000010707d824 */ /* 0x000fe200078e0a02 */
[----:B------:R-:W-:Y:S01]  /*5140*/  ISETP.GE.AND P5, PT, R21, RZ, PT ;  /* 0x000000ff1500720c */ /* 0x000fe20003fa6270 */
[----:B------:R-:W-:Y:S01]  /*5150*/  VIADD R18, R16, 0x18 ;  /* 0x0000001810127836 */ /* 0x000fe20000000000 */
[----:B------:R-:W-:Y:S01]  /*5160*/  IABS R14, R19 ;  /* 0x00000013000e7213 */ /* 0x000fe20000000000 */
[----:B------:R-:W-:Y:S02]  /*5170*/  IMAD R12, R2, R22, R12 ;  /* 0x00000016020c7224 */ /* 0x000fe400078e020c */
[--C-:B------:R-:W-:Y:S01]  /*5180*/  @!P3 IMAD.IADD R9, R9, 0x1, -R2.reuse ;  /* 0x000000010909b824 */ /* 0x100fe200078e0a02 */
[----:B------:R-:W-:Y:S01]  /*5190*/  ISETP.GE.AND P3, PT, R20, RZ, PT ;  /* 0x000000ff1400720c */ /* 0x000fe20003f66270 */
[----:B------:R-:W-:Y:S01]  /*51a0*/  VIADD R20, R16, 0x14 ;  /* 0x0000001410147836 */ /* 0x000fe20000000000 */
[----:B------:R-:W-:Y:S01]  /*51b0*/  IABS R13, R18 ;  /* 0x00000012000d7213 */ /* 0x000fe20000000000 */
[----:B------:R-:W-:Y:S01]  /*51c0*/  @!P4 IMAD.IADD R11, R11, 0x1, -R2 ;  /* 0x000000010b0bc824 */ /* 0x000fe200078e0a02 */
[----:B------:R-:W-:Y:S01]  /*51d0*/  ISETP.GE.AND P4, PT, R15, RZ, PT ;  /* 0x000000ff0f00720c */ /* 0x000fe20003f86270 */
[----:B------:R-:W-:Y:S01]  /*51e0*/  IMAD.HI.U32 R21, R0, R14, RZ ;  /* 0x0000000e00157227 */ /* 0x000fe200078e00ff */
[----:B------:R-:W-:-:S03]  /*51f0*/  IABS R15, R20 ;  /* 0x00000014000f7213 */ /* 0x000fc60000000000 */
[----:B------:R-:W-:Y:S01]  /*5200*/  @!P0 IMAD.IADD R8, R8, 0x1, -R2 ;  /* 0x0000000108088824 */ /* 0x000fe200078e0a02 */
[C---:B------:R-:W-:Y:S01]  /*5210*/  ISETP.GT.U32.AND P0, PT, R2.reuse, R12, PT ;  /* 0x0000000c0200720c */ /* 0x040fe20003f04070 */
[----:B------:R-:W-:Y:S01]  /*5220*/  @!P1 IMAD.MOV R3, RZ, RZ, -R3 ;  /* 0x000000ffff039224 */ /* 0x000fe200078e0a03 */
[----:B------:R-:W-:Y:S01]  /*5230*/  ISETP.GT.U32.AND P1, PT, R2, R11, PT ;  /* 0x0000000b0200720c */ /* 0x000fe20003f24070 */
[----:B------:R-:W-:-:S03]  /*5240*/  IMAD.HI.U32 R22, R0, R13, RZ ;  /* 0x0000000d00167227 */ /* 0x000fc600078e00ff */
[----:B------:R-:W-:Y:S01]  /*5250*/  STL [R1+0x1580], R3 ;  /* 0x0015800301007387 */ /* 0x000fe20000100800 */
[----:B------:R-:W-:Y:S02]  /*5260*/  IMAD.MOV R21, RZ, RZ, -R21 ;  /* 0x000000ffff157224 */ /* 0x000fe400078e0a15 */
[----:B------:R-:W-:Y:S01]  /*5270*/  @!P5 IMAD.MOV R7, RZ, RZ, -R7 ;  /* 0x000000ffff07d224 */ /* 0x000fe200078e0a07 */
[----:B------:R-:W-:Y:S01]  /*5280*/  ISETP.GE.AND P5, PT, R23, RZ, PT ;  /* 0x000000ff1700720c */ /* 0x000fe20003fa6270 */
[----:B------:R-:W-:Y:S02]  /*5290*/  IMAD.MOV R22, RZ, RZ, -R22 ;  /* 0x000000ffff167224 */ /* 0x000fe400078e0a16 */
[----:B------:R-:W-:Y:S02]  /*52a0*/  IMAD R14, R2, R21, R14 ;  /* 0x00000015020e7224 */ /* 0x000fe400078e020e */
[----:B------:R-:W-:-:S04]  /*52b0*/  IMAD.HI.U32 R21, R0, R15, RZ ;  /* 0x0000000f00157227 */ /* 0x000fc800078e00ff */
[----:B------:R-:W-:Y:S02]  /*52c0*/  IMAD R13, R2, R22, R13 ;  /* 0x00000016020d7224 */ /* 0x000fe400078e020d */
[----:B------:R-:W-:Y:S02]  /*52d0*/  IMAD.MOV R21, RZ, RZ, -R21 ;  /* 0x000000ffff157224 */ /* 0x000fe400078e0a15 */
[----:B------:R-:W-:Y:S01]  /*52e0*/  @!P0 IMAD.IADD R12, R12, 0x1, -R2 ;  /* 0x000000010c0c8824 */ /* 0x000fe200078e0a02 */
[C---:B------:R-:W-:Y:S01]  /*52f0*/  ISETP.GT.U32.AND P0, PT, R2.reuse, R9, PT ;  /* 0x000000090200720c */ /* 0x040fe20003f04070 */
[----:B------:R-:W-:Y:S01]  /*5300*/  @!P6 IMAD.MOV R4, RZ, RZ, -R4 ;  /* 0x000000ffff04e224 */ /* 0x000fe200078e0a04 */
[----:B------:R-:W-:Y:S01]  /*5310*/  ISETP.GT.U32.AND P6, PT, R2, R13, PT ;  /* 0x0000000d0200720c */ /* 0x000fe20003fc4070 */
[----:B------:R-:W-:Y:S01]  /*5320*/  @!P1 IMAD.IADD R11, R11, 0x1, -R2 ;  /* 0x000000010b0b9824 */ /* 0x000fe200078e0a02 */
[----:B------:R-:W-:Y:S01]  /*5330*/  ISETP.GE.AND P1, PT, R18, RZ, PT ;  /* 0x000000ff1200720c */ /* 0x000fe20003f26270 */
[C---:B------:R-:W-:Y:S01]  /*5340*/  IMAD R15, R2.reuse, R21, R15 ;  /* 0x00000015020f7224 */ /* 0x040fe200078e020f */
[----:B------:R1:W-:Y:S01]  /*5350*/  STL [R1+0x1584], R4 ;  /* 0x0015840401007387 */ /* 0x0003e20000100800 */
[----:B------:R-:W-:Y:S01]  /*5360*/  @!P3 IMAD.MOV R8, RZ, RZ, -R8 ;  /* 0x000000ffff08b224 */ /* 0x000fe200078e0a08 */
[C---:B------:R-:W-:Y:S01]  /*5370*/  ISETP.GT.U32.AND P3, PT, R2.reuse, R14, PT ;  /* 0x0000000e0200720c */ /* 0x040fe20003f64070 */
[----:B------:R-:W-:Y:S01]  /*5380*/  @!P5 IMAD.MOV R11, RZ, RZ, -R11 ;  /* 0x000000ffff0bd224 */ /* 0x000fe200078e0a0b */
[C---:B------:R-:W-:Y:S01]  /*5390*/  ISETP.GT.U32.AND P5, PT, R2.reuse, R15, PT ;  /* 0x0000000f0200720c */ /* 0x040fe20003fa4070 */
[----:B------:R-:W-:Y:S01]  /*53a0*/  @!P2 IMAD.MOV R6, RZ, RZ, -R6 ;  /* 0x000000ffff06a224 */ /* 0x000fe200078e0a06 */
[----:B------:R-:W-:Y:S01]  /*53b0*/  ISETP.GT.U32.AND P2, PT, R2, R12, PT ;  /* 0x0000000c0200720c */ /* 0x000fe20003f44070 */
[--C-:B------:R-:W-:Y:S01]  /*53c0*/  @!P0 IMAD.IADD R9, R9, 0x1, -R2.reuse ;  /* 0x0000000109098824 */ /* 0x100fe200078e0a02 */
[----:B------:R-:W-:Y:S01]  /*53d0*/  ISETP.GE.AND P0, PT, R17, RZ, PT ;  /* 0x000000ff1100720c */ /* 0x000fe20003f06270 */
[----:B------:R-:W-:Y:S01]  /*53e0*/  @!P6 IMAD.IADD R13, R13, 0x1, -R2 ;  /* 0x000000010d0de824 */ /* 0x000fe200078e0a02 */
[----:B------:R-:W-:Y:S01]  /*53f0*/  ISETP.GE.AND P6, PT, R20, RZ, PT ;  /* 0x000000ff1400720c */ /* 0x000fe20003fc6270 */
[----:B------:R-:W-:Y:S01]  /*5400*/  VIADD R17, R16, 0x12 ;  /* 0x0000001210117836 */ /* 0x000fe20000000000 */
[----:B------:R-:W-:Y:S01]  /*5410*/  STL [R1+0x1588], R6 ;  /* 0x0015880601007387 */ /* 0x000fe20000100800 */
[----:B------:R-:W-:-:S02]  /*5420*/  @!P4 IMAD.MOV R9, RZ, RZ, -R9 ;  /* 0x000000ffff09c224 */ /* 0x000fc400078e0a09 */
[--C-:B------:R-:W-:Y:S01]  /*5430*/  @!P3 IMAD.IADD R14, R14, 0x1, -R2.reuse ;  /* 0x000000010e0eb824 */ /* 0x100fe200078e0a02 */
[----:B------:R-:W-:Y:S01]  /*5440*/  ISETP.GT.U32.AND P3, PT, R2, R13, PT ;  /* 0x0000000d0200720c */ /* 0x000fe20003f64070 */
[--C-:B------:R-:W-:Y:S01]  /*5450*/  @!P5 IMAD.IADD R15, R15, 0x1, -R2.reuse ;  /* 0x000000010f0fd824 */ /* 0x100fe200078e0a02 */
[----:B------:R-:W-:Y:S01]  /*5460*/  IABS R24, R17 ;  /* 0x0000001100187213 */ /* 0x000fe20000000000 */
[----:B------:R-:W-:Y:S01]  /*5470*/  @!P2 IMAD.IADD R12, R12, 0x1, -R2 ;  /* 0x000000010c0ca824 */ /* 0x000fe200078e0a02 */
[----:B------:R-:W-:Y:S01]  /*5480*/  ISETP.GT.U32.AND P4, PT, R2, R14, PT ;  /* 0x0000000e0200720c */ /* 0x000fe20003f84070 */
[----:B------:R-:W-:Y:S01]  /*5490*/  VIADD R18, R16, 0xe ;  /* 0x0000000e10127836 */ /* 0x000fe20000000000 */
[----:B------:R-:W-:Y:S01]  /*54a0*/  ISETP.GT.U32.AND P5, PT, R2, R15, PT ;  /* 0x0000000f0200720c */ /* 0x000fe20003fa4070 */
[----:B------:R-:W-:Y:S01]  /*54b0*/  IMAD.HI.U32 R20, R0, R24, RZ ;  /* 0x0000001800147227 */ /* 0x000fe200078e00ff */
[----:B------:R-:W-:Y:S01]  /*54c0*/  STL [R1+0x158c], R7 ;  /* 0x00158c0701007387 */ /* 0x000fe20000100800 */
[----:B------:R-:W-:-:S02]  /*54d0*/  ISETP.GE.AND P2, PT, R19, RZ, PT ;  /* 0x000000ff1300720c */ /* 0x000fc40003f46270 */
[----:B------:R-:W-:Y:S01]  /*54e0*/  @!P0 IMAD.MOV R12, RZ, RZ, -R12 ;  /* 0x000000ffff0c8224 */ /* 0x000fe200078e0a0c */
[----:B------:R-:W-:Y:S01]  /*54f0*/  ISETP.GE.AND P0, PT, R17, RZ, PT ;  /* 0x000000ff1100720c */ /* 0x000fe20003f06270 */
[----:B------:R-:W-:Y:S01]  /*5500*/  VIADD R17, R16, 0x10 ;  /* 0x0000001010117836 */ /* 0x000fe20000000000 */
[----:B------:R-:W-:Y:S01]  /*5510*/  STL [R1+0x1590], R8 ;  /* 0x0015900801007387 */ /* 0x000fe20000100800 */
[----:B------:R-:W-:Y:S02]  /*5520*/  IMAD.MOV R20, RZ, RZ, -R20 ;  /* 0x000000ffff147224 */ /* 0x000fe400078e0a14 */
[----:B------:R-:W-:Y:S01]  /*5530*/  @!P3 IMAD.IADD R13, R13, 0x1, -R2 ;  /* 0x000000010d0db824 */ /* 0x000fe200078e0a02 */
[----:B------:R-:W-:Y:S01]  /*5540*/  ISETP.GE.AND P3, PT, R17, RZ, PT ;  /* 0x000000ff1100720c */ /* 0x000fe20003f66270 */
[----:B------:R-:W-:Y:S01]  /*5550*/  IMAD R24, R2, R20, R24 ;  /* 0x0000001402187224 */ /* 0x000fe200078e0218 */
[----:B------:R-:W-:Y:S01]  /*5560*/  IABS R17, R17 ;  /* 0x0000001100117213 */ /* 0x000fe20000000000 */
[--C-:B------:R-:W-:Y:S01]  /*5570*/  @!P5 IMAD.IADD R15, R15, 0x1, -R2.reuse ;  /* 0x000000010f0fd824 */ /* 0x100fe200078e0a02 */
[----:B------:R-:W-:Y:S01]  /*5580*/  STL [R1+0x1594], R9 ;  /* 0x0015940901007387 */ /* 0x000fe20000100800 */
[----:B0-----:R-:W-:Y:S01]  /*5590*/  VIADD R5, R16, 0xc ;  /* 0x0000000c10057836 */ /* 0x001fe20000000000 */
[----:B------:R-:W-:Y:S01]  /*55a0*/  ISETP.GT.U32.AND P5, PT, R2, R24, PT ;  /* 0x000000180200720c */ /* 0x000fe20003fa4070 */
[----:B------:R-:W-:Y:S01]  /*55b0*/  IMAD.HI.U32 R21, R0, R17, RZ ;  /* 0x0000001100157227 */ /* 0x000fe200078e00ff */
[----:B------:R0:W-:Y:S02]  /*55c0*/  STL [R1+0x1598], R11 ;  /* 0x0015980b01007387 */ /* 0x0001e40000100800 */
[----:B------:R-:W-:Y:S01]  /*55d0*/  IABS R19, R5 ;  /* 0x0000000500137213 */ /* 0x000fe20000000000 */
[----:B------:R-:W-:Y:S01]  /*55e0*/  @!P4 IMAD.IADD R14, R14, 0x1, -R2 ;  /* 0x000000010e0ec824 */ /* 0x000fe200078e0a02 */
[----:B------:R-:W-:Y:S01]  /*55f0*/  ISETP.GE.AND P4, PT, R18, RZ, PT ;  /* 0x000000ff1200720c */ /* 0x000fe20003f86270 */
[----:B------:R-:W-:Y:S01]  /*5600*/  IMAD.MOV R21, RZ, RZ, -R21 ;  /* 0x000000ffff157224 */ /* 0x000fe200078e0a15 */
[----:B------:R-:W-:Y:S01]  /*5610*/  IABS R18, R18 ;  /* 0x0000001200127213 */ /* 0x000fe20000000000 */
[----:B------:R-:W-:Y:S01]  /*5620*/  IMAD.HI.U32 R22, R0, R19, RZ ;  /* 0x0000001300167227 */ /* 0x000fe200078e00ff */
[----:B-1----:R-:W1:Y:S03]  /*5630*/  S2R R4, SR_TID.X ;  /* 0x0000000000047919 */ /* 0x002e660000002100 */
[----:B0-----:R-:W-:Y:S01]  /*5640*/  VIADD R11, R16, 0xa ;  /* 0x0000000a100b7836 */ /* 0x001fe20000000000 */
[----:B------:R0:W-:Y:S01]  /*5650*/  STL [R1+0x159c], R12 ;  /* 0x00159c0c01007387 */ /* 0x0001e20000100800 */
[----:B------:R-:W-:-:S02]  /*5660*/  IMAD R17, R2, R21, R17 ;  /* 0x0000001502117224 */ /* 0x000fc400078e0211 */
[----:B------:R-:W-:Y:S01]  /*5670*/  IMAD.HI.U32 R20, R0, R18, RZ ;  /* 0x0000001200147227 */ /* 0x000fe200078e00ff */
[----:B------:R-:W-:-:S03]  /*5680*/  IABS R23, R11 ;  /* 0x0000000b00177213 */ /* 0x000fc60000000000 */
[----:B------:R-:W-:Y:S01]  /*5690*/  @!P5 IMAD.IADD R24, R24, 0x1, -R2 ;  /* 0x000000011818d824 */ /* 0x000fe200078e0a02 */
[----:B------:R-:W-:Y:S01]  /*56a0*/  ISETP.GT.U32.AND P5, PT, R2, R17, PT ;  /* 0x000000110200720c */ /* 0x000fe20003fa4070 */
[----:B------:R-:W-:Y:S02]  /*56b0*/  IMAD.MOV R20, RZ, RZ, -R20 ;  /* 0x000000ffff147224 */ /* 0x000fe400078e0a14 */
[----:B------:R-:W-:Y:S02]  /*56c0*/  IMAD.MOV R22, RZ, RZ, -R22 ;  /* 0x000000ffff167224 */ /* 0x000fe400078e0a16 */
[----:B------:R-:W-:Y:S02]  /*56d0*/  VIADD R9, R16, 0x4 ;  /* 0x0000000410097836 */ /* 0x000fe40000000000 */
[----:B------:R-:W-:Y:S01]  /*56e0*/  @!P1 IMAD.MOV R13, RZ, RZ, -R13 ;  /* 0x000000ffff0d9224 */ /* 0x000fe200078e0a0d */
[C---:B------:R-:W-:Y:S01]  /*56f0*/  ISETP.GT.U32.AND P1, PT, R2.reuse, R24, PT ;  /* 0x000000180200720c */ /* 0x040fe20003f24070 */
[----:B------:R-:W-:-:S02]  /*5700*/  IMAD R18, R2, R20, R18 ;  /* 0x0000001402127224 */ /* 0x000fc400078e0212 */
[----:B------:R-:W-:Y:S01]  /*5710*/  IMAD.HI.U32 R20, R0, R23, RZ ;  /* 0x0000001700147227 */ /* 0x000fe200078e00ff */
[----:B------:R-:W-:Y:S03]  /*5720*/  STL [R1+0x15a0], R13 ;  /* 0x0015a00d01007387 */ /* 0x000fe60000100800 */
[----:B------:R-:W-:Y:S01]  /*5730*/  IMAD R19, R2, R22, R19 ;  /* 0x0000001602137224 */ /* 0x000fe200078e0213 */
[----:B------:R-:W-:Y:S01]  /*5740*/  IABS R22, R9 ;  /* 0x0000000900167213 */ /* 0x000fe20000000000 */
[----:B------:R-:W-:Y:S02]  /*5750*/  VIADD R8, R16, 0x8 ;  /* 0x0000000810087836 */ /* 0x000fe40000000000 */
[----:B------:R-:W-:Y:S01]  /*5760*/  IMAD.MOV R20, RZ, RZ, -R20 ;  /* 0x000000ffff147224 */ /* 0x000fe200078e0a14 */
[----:B-1----:R-:W-:Y:S01]  /*5770*/  LOP3.LUT R4, R4, 0x20, RZ, 0xc0, !PT ;  /* 0x0000002004047812 */ /* 0x002fe200078ec0ff */
[----:B------:R-:W-:Y:S01]  /*5780*/  VIADD R7, R16, 0x2 ;  /* 0x0000000210077836 */ /* 0x000fe20000000000 */
[----:B------:R-:W-:Y:S01]  /*5790*/  IABS R27, R8 ;  /* 0x00000008001b7213 */ /* 0x000fe20000000000 */
[----:B------:R-:W-:Y:S01]  /*57a0*/  IMAD R20, R2, R20, R23 ;  /* 0x0000001402147224 */ /* 0x000fe200078e0217 */
[----:B------:R-:W-:Y:S01]  /*57b0*/  SHF.R.U32.HI R4, RZ, 0x1, R4 ;  /* 0x00000001ff047819 */ /* 0x000fe20000011604 */
[----:B------:R-:W-:Y:S01]  /*57c0*/  IMAD.MOV.U32 R3, RZ, RZ, R22 ;  /* 0x000000ffff037224 */ /* 0x000fe200078e0016 */
[----:B------:R-:W-:Y:S01]  /*57d0*/  IABS R28, R7 ;  /* 0x00000007001c7213 */ /* 0x000fe20000000000 */
[----:B------:R-:W-:-:S02]  /*57e0*/  @!P5 IMAD.IADD R17, R17, 0x1, -R2 ;  /* 0x000000011111d824 */ /* 0x000fc400078e0a02 */
[----:B------:R-:W-:Y:S01]  /*57f0*/  @!P6 IMAD.MOV R15, RZ, RZ, -R15 ;  /* 0x000000ffff0fe224 */ /* 0x000fe200078e0a0f */
[----:B------:R-:W-:Y:S01]  /*5800*/  ISETP.GT.U32.AND P6, PT, R2, R19, PT ;  /* 0x000000130200720c */ /* 0x000fe20003fc4070 */
[----:B------:R-:W-:Y:S01]  /*5810*/  IMAD.HI.U32 R22, R0, R3, RZ ;  /* 0x0000000300167227 */ /* 0x000fe200078e00ff */
[----:B------:R-:W-:-:S03]  /*5820*/  ISETP.GT.U32.AND P5, PT, R2, R17, PT ;  /* 0x000000110200720c */ /* 0x000fc60003fa4070 */
[----:B------:R-:W-:Y:S01]  /*5830*/  @!P1 IMAD.IADD R24, R24, 0x1, -R2 ;  /* 0x0000000118189824 */ /* 0x000fe200078e0a02 */
[----:B------:R-:W-:Y:S01]  /*5840*/  ISETP.GT.U32.AND P1, PT, R2, R20, PT ;  /* 0x000000140200720c */ /* 0x000fe20003f24070 */
[----:B------:R-:W-:-:S04]  /*5850*/  IMAD.HI.U32 R21, R0, R27, RZ ;  /* 0x0000001b00157227 */ /* 0x000fc800078e00ff */
[----:B------:R-:W-:-:S04]  /*5860*/  IMAD.HI.U32 R23, R0, R28, RZ ;  /* 0x0000001c00177227 */ /* 0x000fc800078e00ff */
[----:B------:R-:W-:Y:S02]  /*5870*/  IMAD.MOV R22, RZ, RZ, -R22 ;  /* 0x000000ffff167224 */ /* 0x000fe400078e0a16 */
[----:B------:R-:W-:Y:S02]  /*5880*/  IMAD.MOV R21, RZ, RZ, -R21 ;  /* 0x000000ffff157224 */ /* 0x000fe400078e0a15 */
[----:B------:R-:W-:Y:S01]  /*5890*/  @!P2 IMAD.MOV R14, RZ, RZ, -R14 ;  /* 0x000000ffff0ea224 */ /* 0x000fe200078e0a0e */
[C---:B------:R-:W-:Y:S01]  /*58a0*/  ISETP.GT.U32.AND P2, PT, R2.reuse, R18, PT ;  /* 0x000000120200720c */ /* 0x040fe20003f44070 */
[----:B------:R-:W-:Y:S02]  /*58b0*/  IMAD.MOV R23, RZ, RZ, -R23 ;  /* 0x000000ffff177224 */ /* 0x000fe400078e0a17 */
[C---:B------:R-:W-:Y:S01]  /*58c0*/  IMAD R22, R2.reuse, R22, R3 ;  /* 0x0000001602167224 */ /* 0x040fe200078e0203 */
[----:B------:R-:W-:Y:S01]  /*58d0*/  STL [R1+0x15a4], R14 ;  /* 0x0015a40e01007387 */ /* 0x000fe20000100800 */
[----:B------:R-:W-:-:S02]  /*58e0*/  IMAD R27, R2, R21, R27 ;  /* 0x00000015021b7224 */ /* 0x000fc400078e021b */
[----:B------:R-:W-:Y:S01]  /*58f0*/  IMAD R23, R2, R23, R28 ;  /* 0x0000001702177224 */ /* 0x000fe200078e021c */
[----:B------:R-:W1:Y:S01]  /*5900*/  S2R R3, SR_TID.X ;  /* 0x0000000000037919 */ /* 0x000e620000002100 */
[--C-:B------:R-:W-:Y:S01]  /*5910*/  @!P6 IMAD.IADD R19, R19, 0x1, -R2.reuse ;  /* 0x000000011313e824 */ /* 0x100fe200078e0a02 */
[C---:B------:R-:W-:Y:S01]  /*5920*/  ISETP.GE.AND P6, PT, R16.reuse, RZ, PT ;  /* 0x000000ff1000720c */ /* 0x040fe20003fc6270 */
[----:B------:R-:W-:Y:S01]  /*5930*/  VIADD R6, R16, 0x6 ;  /* 0x0000000610067836 */ /* 0x000fe20000000000 */
[----:B------:R-:W-:Y:S01]  /*5940*/  IABS R28, R16 ;  /* 0x00000010001c7213 */ /* 0x000fe20000000000 */
[--C-:B------:R-:W-:Y:S01]  /*5950*/  @!P5 IMAD.IADD R17, R17, 0x1, -R2.reuse ;  /* 0x000000011111d824 */ /* 0x100fe200078e0a02 */
[----:B------:R-:W-:Y:S01]  /*5960*/  ISETP.GT.U32.AND P5, PT, R2, R27, PT ;  /* 0x0000001b0200720c */ /* 0x000fe20003fa4070 */
[----:B------:R-:W-:Y:S01]  /*5970*/  @!P1 IMAD.IADD R20, R20, 0x1, -R2 ;  /* 0x0000000114149824 */ /* 0x000fe200078e0a02 */
[----:B------:R-:W-:Y:S01]  /*5980*/  IABS R29, R6 ;  /* 0x00000006001d7213 */ /* 0x000fe20000000000 */
[----:B------:R-:W-:Y:S01]  /*5990*/  IMAD.MOV.U32 R16, RZ, RZ, R24 ;  /* 0x000000ffff107224 */ /* 0x000fe200078e0018 */
[----:B------:R-:W-:Y:S01]  /*59a0*/  STL [R1+0x15a8], R15 ;  /* 0x0015a80f01007387 */ /* 0x000fe20000100800 */
[----:B------:R-:W-:-:S02]  /*59b0*/  @!P2 IMAD.IADD R18, R18, 0x1, -R2 ;  /* 0x000000011212a824 */ /* 0x000fc400078e0a02 */
[----:B------:R-:W-:Y:S01]  /*59c0*/  @!P0 IMAD.MOV R16, RZ, RZ, -R16 ;  /* 0x000000ffff108224 */ /* 0x000fe200078e0a10 */
[----:B------:R-:W-:Y:S01]  /*59d0*/  ISETP.GT.U32.AND P0, PT, R2, R20, PT ;  /* 0x000000140200720c */ /* 0x000fe20003f04070 */
[----:B------:R-:W-:Y:S01]  /*59e0*/  IMAD.HI.U32 R21, R0, R29, RZ ;  /* 0x0000001d00157227 */ /* 0x000fe200078e00ff */
[C---:B------:R-:W-:Y:S02]  /*59f0*/  ISETP.GT.U32.AND P1, PT, R2.reuse, R18, PT ;  /* 0x000000120200720c */ /* 0x040fe40003f24070 */
[----:B------:R-:W-:Y:S01]  /*5a00*/  STL [R1+0x15ac], R16 ;  /* 0x0015ac1001007387 */ /* 0x000fe20000100800 */
[----:B------:R-:W-:Y:S01]  /*5a10*/  @!P5 IMAD.IADD R27, R27, 0x1, -R2 ;  /* 0x000000011b1bd824 */ /* 0x000fe200078e0a02 */
[----:B------:R-:W-:Y:S01]  /*5a20*/  ISETP.GT.U32.AND P5, PT, R2, R19, PT ;  /* 0x000000130200720c */ /* 0x000fe20003fa4070 */
[----:B------:R-:W-:Y:S02]  /*5a30*/  IMAD.MOV.U32 R24, RZ, RZ, R28 ;  /* 0x000000ffff187224 */ /* 0x000fe400078e001c */
[----:B------:R-:W-:-:S02]  /*5a40*/  IMAD.MOV R21, RZ, RZ, -R21 ;  /* 0x000000ffff157224 */ /* 0x000fc400078e0a15 */
[----:B------:R-:W-:-:S04]  /*5a50*/  IMAD.HI.U32 R0, R0, R24, RZ ;  /* 0x0000001800007227 */ /* 0x000fc800078e00ff */
[--C-:B------:R-:W-:Y:S01]  /*5a60*/  @!P0 IMAD.IADD R20, R20, 0x1, -R2.reuse ;  /* 0x0000000114148824 */ /* 0x100fe200078e0a02 */
[----:B------:R-:W-:Y:S01]  /*5a70*/  ISETP.GE.AND P0, PT, R5, RZ, PT ;  /* 0x000000ff0500720c */ /* 0x000fe20003f06270 */
[----:B------:R-:W-:Y:S01]  /*5a80*/  @!P1 IMAD.IADD R18, R18, 0x1, -R2 ;  /* 0x0000000112129824 */ /* 0x000fe200078e0a02 */
[C---:B------:R-:W-:Y:S01]  /*5a90*/  ISETP.GT.U32.AND P1, PT, R2.reuse, R22, PT ;  /* 0x000000160200720c */ /* 0x040fe20003f24070 */
[C---:B------:R-:W-:Y:S01]  /*5aa0*/  IMAD R21, R2.reuse, R21, R29 ;  /* 0x0000001502157224 */ /* 0x040fe200078e021d */
[----:B-1----:R-:W-:Y:S01]  /*5ab0*/  LOP3.LUT R29, R3, 0x3, RZ, 0xc0, !PT ;  /* 0x00000003031d7812 */ /* 0x002fe200078ec0ff */
[----:B------:R-:W-:Y:S01]  /*5ac0*/  IMAD.MOV R0, RZ, RZ, -R0 ;  /* 0x000000ffff007224 */ /* 0x000fe200078e0a00 */
[--C-:B0-----:R-:W-:Y:S01]  /*5ad0*/  SHF.R.U32.HI R12, RZ, 0x2, R3.reuse ;  /* 0x00000002ff0c7819 */ /* 0x101fe20000011603 */
[----:B------:R-:W-:Y:S01]  /*5ae0*/  @!P5 IMAD.IADD R19, R19, 0x1, -R2 ;  /* 0x000000011313d824 */ /* 0x000fe200078e0a02 */
[C---:B------:R-:W-:Y:S01]  /*5af0*/  ISETP.GT.U32.AND P5, PT, R2.reuse, R23, PT ;  /* 0x000000170200720c */ /* 0x040fe20003fa4070 */
[----:B------:R-:W-:Y:S01]  /*5b00*/  IMAD R24, R2, R0, R24 ;  /* 0x0000000002187224 */ /* 0x000fe200078e0218 */
[----:B------:R-:W-:Y:S01]  /*5b10*/  SHF.R.S32.HI R0, RZ, 0x2, R3 ;  /* 0x00000002ff007819 */ /* 0x000fe20000011403 */
[C---:B------:R-:W-:Y:S01]  /*5b20*/  IMAD.SHL.U32 R28, R29.reuse, 0x400, RZ ;  /* 0x000004001d1c7824 */ /* 0x040fe200078e00ff */
[----:B------:R-:W-:Y:S01]  /*5b30*/  SGXT.U32 R12, R12, 0x3 ;  /* 0x000000030c0c781a */ /* 0x000fe20000000000 */
[----:B------:R-:W-:Y:S01]  /*5b40*/  @!P0 IMAD.MOV R19, RZ, RZ, -R19 ;  /* 0x000000ffff138224 */ /* 0x000fe200078e0a13 */
[----:B------:R-:W-:Y:S01]  /*5b50*/  ISETP.GE.AND P0, PT, R6, RZ, PT ;  /* 0x000000ff0600720c */ /* 0x000fe20003f06270 */
[----:B------:R-:W-:Y:S01]  /*5b60*/  IMAD.SHL.U32 R6, R29, 0x20, RZ ;  /* 0x000000201d067824 */ /* 0x000fe200078e00ff */
[----:B------:R-:W-:Y:S01]  /*5b70*/  SGXT R0, R0, 0x1 ;  /* 0x000000010000781a */ /* 0x000fe20000000200 */
[----:B------:R-:W-:Y:S01]  /*5b80*/  @!P3 IMAD.MOV R17, RZ, RZ, -R17 ;  /* 0x000000ffff11b224 */ /* 0x000fe200078e0a11 */
[----:B------:R-:W-:Y:S01]  /*5b90*/  LOP3.LUT R4, R4, R28, R12, 0xfe, !PT ;  /* 0x0000001c04047212 */ /* 0x000fe200078efe0c */
[C---:B------:R-:W-:Y:S01]  /*5ba0*/  IMAD.SHL.U32 R28, R3.reuse, 0x2, RZ ;  /* 0x00000002031c7824 */ /* 0x040fe200078e00ff */
[----:B------:R-:W-:Y:S01]  /*5bb0*/  LOP3.LUT R0, R6, 0x90, R0, 0xf8, !PT ;  /* 0x0000009006007812 */ /* 0x000fe200078ef800 */
[----:B------:R-:W-:Y:S01]  /*5bc0*/  @!P1 IMAD.IADD R22, R22, 0x1, -R2 ;  /* 0x0000000116169824 */ /* 0x000fe200078e0a02 */
[----:B------:R-:W-:Y:S01]  /*5bd0*/  ISETP.GE.AND P1, PT, R8, RZ, PT ;  /* 0x000000ff0800720c */ /* 0x000fe20003f26270 */
[----:B------:R-:W-:Y:S01]  /*5be0*/  @!P4 IMAD.MOV R18, RZ, RZ, -R18 ;  /* 0x000000ffff12c224 */ /* 0x000fe200078e0a12 */
[----:B------:R-:W-:Y:S01]  /*5bf0*/  STL [R1+0x15b0], R17 ;  /* 0x0015b01101007387 */ /* 0x000fe20000100800 */
[----:B------:R-:W-:Y:S01]  /*5c00*/  IMAD.SHL.U32 R8, R3, 0x10, RZ ;  /* 0x0000001003087824 */ /* 0x000fe200078e00ff */
[----:B------:R-:W-:Y:S01]  /*5c10*/  ISETP.GT.U32.AND P3, PT, R2, R27, PT ;  /* 0x0000001b0200720c */ /* 0x000fe20003f64070 */
[----:B------:R-:W-:Y:S01]  /*5c20*/  @!P5 IMAD.IADD R23, R23, 0x1, -R2 ;  /* 0x000000011717d824 */ /* 0x000fe200078e0a02 */
[----:B------:R-:W3:Y:S01]  /*5c30*/  LDL.LU R5, [R1+0x15e8] ;  /* 0x0015e80001057983 */ /* 0x000ee20000300800 */
[----:B------:R-:W-:-:S02]  /*5c40*/  LOP3.LUT R28, R0, 0x10, R28, 0x78, !PT ;  /* 0x00000010001c7812 */ /* 0x000fc400078e781c */
[----:B------:R-:W-:Y:S01]  /*5c50*/  LOP3.LUT R0, R4, R6, RZ, 0xfc, !PT ;  /* 0x0000000604007212 */ /* 0x000fe200078efcff */
[----:B------:R-:W-:Y:S01]  /*5c60*/  STL [R1+0x15b4], R18 ;  /* 0x0015b41201007387 */ /* 0x000fe20000100800 */
[----:B------:R-:W-:Y:S02]  /*5c70*/  LOP3.LUT R29, R8, 0x100, RZ, 0xc0, !PT ;  /* 0x00000100081d7812 */ /* 0x000fe400078ec0ff */
[C---:B------:R-:W-:Y:S01]  /*5c80*/  ISETP.GT.U32.AND P4, PT, R2.reuse, R22, PT ;  /* 0x000000160200720c */ /* 0x040fe20003f84070 */
[----:B------:R-:W-:Y:S01]  /*5c90*/  STL [R1+0x15b8], R19 ;  /* 0x0015b81301007387 */ /* 0x000fe20000100800 */
[C---:B------:R-:W-:Y:S02]  /*5ca0*/  ISETP.GT.U32.AND P5, PT, R2.reuse, R23, PT ;  /* 0x000000170200720c */ /* 0x040fe40003fa4070 */
[----:B------:R-:W-:Y:S01]  /*5cb0*/  ISETP.GT.U32.AND P2, PT, R2, R21, PT ;  /* 0x000000150200720c */ /* 0x000fe20003f44070 */
[----:B------:R-:W-:Y:S01]  /*5cc0*/  STL [R1+0x10e8], R8 ;  /* 0x0010e80801007387 */ /* 0x000fe20000100800 */
[----:B------:R-:W-:-:S03]  /*5cd0*/  LOP3.LUT R3, R3, 0x1f, RZ, 0xc0, !PT ;  /* 0x0000001f03037812 */ /* 0x000fc600078ec0ff */
[----:B------:R0:W-:Y:S01]  /*5ce0*/  STL [R1+0x14e4], R0 ;  /* 0x0014e40001007387 */ /* 0x0001e20000100800 */
[--C-:B------:R-:W-:Y:S01]  /*5cf0*/  @!P3 IMAD.IADD R27, R27, 0x1, -R2.reuse ;  /* 0x000000011b1bb824 */ /* 0x100fe200078e0a02 */
[----:B------:R-:W-:Y:S02]  /*5d00*/  ISETP.GE.AND P3, PT, R11, RZ, PT ;  /* 0x000000ff0b00720c */ /* 0x000fe40003f66270 */
[--C-:B------:R-:W-:Y:S02]  /*5d10*/  @!P4 IMAD.IADD R22, R22, 0x1, -R2.reuse ;  /* 0x000000011616c824 */ /* 0x100fe400078e0a02 */
[--C-:B------:R-:W-:Y:S02]  /*5d20*/  @!P5 IMAD.IADD R23, R23, 0x1, -R2.reuse ;  /* 0x000000011717d824 */ /* 0x100fe400078e0a02 */
[----:B------:R-:W-:Y:S01]  /*5d30*/  @!P2 IMAD.IADD R21, R21, 0x1, -R2 ;  /* 0x000000011515a824 */ /* 0x000fe200078e0a02 */
[----:B0-----:R-:W-:Y:S02]  /*5d40*/  IADD3 R0, PT, PT, R28, UR46, R29 ;  /* 0x0000002e1c007c10 */ /* 0x001fe4000fffe01d */
[----:B------:R-:W-:-:S02]  /*5d50*/  ISETP.GE.AND P4, PT, R9, RZ, PT ;  /* 0x000000ff0900720c */ /* 0x000fc40003f86270 */
[----:B------:R-:W-:Y:S01]  /*5d60*/  ISETP.GE.AND P5, PT, R7, RZ, PT ;  /* 0x000000ff0700720c */ /* 0x000fe20003fa6270 */
[----:B------:R2:W-:Y:S01]  /*5d70*/  STL [R1+0x8bc], R0 ;  /* 0x0008bc0001007387 */ /* 0x0005e20000100800 */
[----:B------:R-:W-:-:S03]  /*5d80*/  ISETP.GT.U32.AND P2, PT, R2, R21, PT ;  /* 0x000000150200720c */ /* 0x000fc60003f44070 */
[----:B------:R-:W5:Y:S04]  /*5d90*/  LDL.LU R13, [R1+0x58] ;  /* 0x00005800010d7983 */ /* 0x000f680000300800 */
[----:B------:R-:W5:Y:S01]  /*5da0*/  LDL.LU R12, [R1+0x6c] ;  /* 0x00006c00010c7983 */ /* 0x000f620000300800 */
[----:B--2---:R-:W-:-:S03]  /*5db0*/  IMAD R0, R3, UR5, RZ ;  /* 0x0000000503007c24 */ /* 0x004fc6000f8e02ff */
[----:B------:R-:W2:Y:S04]  /*5dc0*/  LDL.LU R11, [R1+0x74] ;  /* 0x00007400010b7983 */ /* 0x000ea80000300800 */
[----:B------:R0:W-:Y:S04]  /*5dd0*/  STL [R1+0xd4], R0 ;  /* 0x0000d40001007387 */ /* 0x0001e80000100800 */
[----:B------:R-:W2:Y:S04]  /*5de0*/  LDL.LU R9, [R1+0x7c] ;  /* 0x00007c0001097983 */ /* 0x000ea80000300800 */
[----:B------:R-:W2:Y:S04]  /*5df0*/  LDL.LU R8, [R1+0x94] ;  /* 0x0000940001087983 */ /* 0x000ea80000300800 */
[----:B------:R-:W2:Y:S04]  /*5e00*/  LDL.LU R7, [R1+0xa4] ;  /* 0x0000a40001077983 */ /* 0x000ea80000300800 */
[----:B------:R-:W2:Y:S01]  /*5e10*/  LDL.LU R6, [R1+0xac] ;  /* 0x0000ac0001067983 */ /* 0x000ea20000300800 */
[----:B------:R-:W-:Y:S01]  /*5e20*/  @!P2 IMAD.IADD R21, R21, 0x1, -R2 ;  /* 0x000000011515a824 */ /* 0x000fe200078e0a02 */
[----:B------:R-:W-:Y:S01]  /*5e30*/  ISETP.GT.U32.AND P2, PT, R2, R24, PT ;  /* 0x000000180200720c */ /* 0x000fe20003f44070 */
[----:B------:R-:W-:Y:S01]  /*5e40*/  @!P3 IMAD.MOV R20, RZ, RZ, -R20 ;  /* 0x000000ffff14b224 */ /* 0x000fe200078e0a14 */
[----:B------:R-:W2:Y:S01]  /*5e50*/  LDL.LU R4, [R1+0xb8] ;  /* 0x0000b80001047983 */ /* 0x000ea20000300800 */
[----:B------:R-:W-:-:S02]  /*5e60*/  @!P1 IMAD.MOV R27, RZ, RZ, -R27 ;  /* 0x000000ffff1b9224 */ /* 0x000fc400078e0a1b */
[----:B------:R-:W-:Y:S01]  /*5e70*/  @!P0 IMAD.MOV R21, RZ, RZ, -R21 ;  /* 0x000000ffff158224 */ /* 0x000fe200078e0a15 */
[----:B------:R-:W2:Y:S07]  /*5e80*/  LDL.LU R3, [R1+0x78] ;  /* 0x0000780001037983 */ /* 0x000eae0000300800 */
[----:B------:R-:W-:-:S05]  /*5e90*/  @!P2 IMAD.IADD R24, R24, 0x1, -R2 ;  /* 0x000000011818a824 */ /* 0x000fca00078e0a02 */
[----:B------:R-:W-:Y:S01]  /*5ea0*/  ISETP.GT.U32.AND P2, PT, R2, R24, PT ;  /* 0x000000180200720c */ /* 0x000fe20003f44070 */
[----:B------:R-:W-:Y:S01]  /*5eb0*/  @!P4 IMAD.MOV R22, RZ, RZ, -R22 ;  /* 0x000000ffff16c224 */ /* 0x000fe200078e0a16 */
[----:B------:R-:W-:Y:S01]  /*5ec0*/  STL [R1+0x15bc], R20 ;  /* 0x0015bc1401007387 */ /* 0x000fe20000100800 */
[----:B------:R-:W-:-:S10]  /*5ed0*/  @!P5 IMAD.MOV R23, RZ, RZ, -R23 ;  /* 0x000000ffff17d224 */ /* 0x000fd400078e0a17 */
[----:B------:R-:W-:Y:S01]  /*5ee0*/  @!P2 IMAD.IADD R24, R24, 0x1, -R2 ;  /* 0x000000011818a824 */ /* 0x000fe200078e0a02 */
[----:B----4-:R-:W-:-:S03]  /*5ef0*/  IADD3 R2, P3, PT, R0, UR6, RZ ;  /* 0x0000000600027c10 */ /* 0x010fc6000ff7e0ff */
[----:B------:R-:W-:Y:S02]  /*5f00*/  @!P6 IMAD.MOV R24, RZ, RZ, -R24 ;  /* 0x000000ffff18e224 */ /* 0x000fe400078e0a18 */
[----:B------:R-:W-:Y:S04]  /*5f10*/  STL [R1+0x1500], R2 ;  /* 0x0015000201007387 */ /* 0x000fe80000100800 */
[----:B------:R-:W-:Y:S04]  /*5f20*/  STL [R1+0x15c0], R27 ;  /* 0x0015c01b01007387 */ /* 0x000fe80000100800 */
[----:B------:R-:W-:Y:S04]  /*5f30*/  STL [R1+0x15c4], R21 ;  /* 0x0015c41501007387 */ /* 0x000fe80000100800 */
[----:B------:R-:W-:Y:S04]  /*5f40*/  STL [R1+0x15c8], R22 ;  /* 0x0015c81601007387 */ /* 0x000fe80000100800 */
[----:B------:R-:W-:Y:S04]  /*5f50*/  STL [R1+0x15cc], R23 ;  /* 0x0015cc1701007387 */ /* 0x000fe80000100800 */
[----:B------:R-:W-:Y:S01]  /*5f60*/  STL [R1+0x15d0], R24 ;  /* 0x0015d01801007387 */ /* 0x000fe20000100800 */
[----:B---3--:R-:W-:-:S02]  /*5f70*/  ISETP.NE.AND P2, PT, R5, RZ, PT ;  /* 0x000000ff0500720c */ /* 0x008fc40003f45270 */
[----:B------:R-:W-:-:S04]  /*5f80*/  LOP3.LUT R5, RZ, R5, RZ, 0x33, !PT ;  /* 0x00000005ff057212 */ /* 0x000fc800078e33ff */
[C---:B------:R-:W-:Y:S02]  /*5f90*/  SEL R29, R5.reuse, R26, !P2 ;  /* 0x0000001a051d7207 */ /* 0x040fe40005000000 */
[C---:B0-----:R-:W-:Y:S02]  /*5fa0*/  SEL R0, R5.reuse, R25, !P2 ;  /* 0x0000001905007207 */ /* 0x041fe40005000000 */
[C---:B------:R-:W-:Y:S01]  /*5fb0*/  SEL R10, R5.reuse, R10, !P2 ;  /* 0x0000000a050a7207 */ /* 0x040fe20005000000 */
[----:B------:R-:W-:Y:S04]  /*5fc0*/  STL [R1+0x15d4], R29 ;  /* 0x0015d41d01007387 */ /* 0x000fe80000100800 */
[----:B------:R-:W-:Y:S04]  /*5fd0*/  STL [R1], R0 ;  /* 0x0000000001007387 */ /* 0x000fe80000100800 */
[----:B------:R5:W-:Y:S02]  /*5fe0*/  STL [R1+0x15d8], R10 ;  /* 0x0015d80a01007387 */ /* 0x000be40000100800 */
[----:B-----5:R-:W-:-:S02]  /*5ff0*/  SEL R10, R5, R13, !P2 ;  /* 0x0000000d050a7207 */ /* 0x020fc40005000000 */
[----:B------:R-:W-:-:S03]  /*6000*/  SEL R2, R5, R12, !P2 ;  /* 0x0000000c05027207 */ /* 0x000fc60005000000 */
[----:B------:R-:W-:Y:S01]  /*6010*/  STL [R1+0x8], R10 ;  /* 0x0000080a01007387 */ /* 0x000fe20000100800 */
[----:B--2---:R-:W-:-:S03]  /*6020*/  SEL R0, R5, R11, !P2 ;  /* 0x0000000b05007207 */ /* 0x004fc60005000000 */
[----:B------:R0:W-:Y:S04]  /*6030*/  STL [R1+0x10], R2 ;  /* 0x0000100201007387 */ /* 0x0001e80000100800 */
[----:B------:R1:W-:Y:S01]  /*6040*/  STL [R1+0x18], R0 ;  /* 0x0000180001007387 */ /* 0x0003e20000100800 */
[C---:B------:R-:W-:Y:S02]  /*6050*/  SEL R9, R5.reuse, R9, !P2 ;  /* 0x0000000905097207 */ /* 0x040fe40005000000 */
[----:B0-----:R-:W-:-:S03]  /*6060*/  SEL R2, R5, R8, !P2 ;  /* 0x0000000805027207 */ /* 0x001fc60005000000 */
[----:B------:R-:W-:Y:S01]  /*6070*/  STL [R1+0x20], R9 ;  /* 0x0000200901007387 */ /* 0x000fe20000100800 */
[----:B-1----:R-:W-:-:S03]  /*6080*/  SEL R0, R5, R7, !P2 ;  /* 0x0000000705007207 */ /* 0x002fc60005000000 */
[----:B------:R0:W-:Y:S01]  /*6090*/  STL [R1+0x2c], R2 ;  /* 0x00002c0201007387 */ /* 0x0001e20000100800 */
[----:B------:R-:W-:-:S03]  /*60a0*/  SEL R6, R5, R6, !P2 ;  /* 0x0000000605067207 */ /* 0x000fc60005000000 */
[----:B------:R1:W-:Y:S04]  /*60b0*/  STL [R1+0x38], R0 ;  /* 0x0000380001007387 */ /* 0x0003e80000100800 */
[----:B------:R-:W-:Y:S04]  /*60c0*/  STL [R1+0x6c], R6 ;  /* 0x00006c0601007387 */ /* 0x000fe80000100800 */
[----:B------:R-:W2:Y:S01]  /*60d0*/  LDL.LU R10, [R1+0x90] ;  /* 0x00009000010a7983 */ /* 0x000ea20000300800 */
[C---:B0-----:R-:W-:Y:S02]  /*60e0*/  SEL R2, R5.reuse, R4, !P2 ;  /* 0x0000000405027207 */ /* 0x041fe40005000000 */
[----:B-1----:R-:W-:-:S03]  /*60f0*/  SEL R0, R5, R3, !P2 ;  /* 0x0000000305007207 */ /* 0x002fc60005000000 */
[----:B------:R-:W-:Y:S04]  /*6100*/  STL [R1+0x74], R2 ;  /* 0x0000740201007387 */ /* 0x000fe80000100800 */
[----:B--2---:R0:W-:Y:S04]  /*6110*/  STL [R1+0x15dc], R10 ;  /* 0x0015dc0a01007387 */ /* 0x0041e80000100800 */
[----:B------:R-:W-:Y:S04]  /*6120*/  STL [R1+0x78], R0 ;  /* 0x0000780001007387 */ /* 0x000fe80000100800 */
[----:B0-----:R-:W2:Y:S04]  /*6130*/  LDL.LU R10, [R1+0x8c] ;  /* 0x00008c00010a7983 */ /* 0x001ea80000300800 */
[----:B--2---:R0:W-:Y:S04]  /*6140*/  STL [R1+0x15e0], R10 ;  /* 0x0015e00a01007387 */ /* 0x0041e80000100800 */
[----:B0-----:R-:W2:Y:S04]  /*6150*/  LDL.LU R10, [R1+0x80] ;  /* 0x00008000010a7983 */ /* 0x001ea80000300800 */
[----:B--2---:R0:W-:Y:S04]  /*6160*/  STL [R1+0x15e4], R10 ;  /* 0x0015e40a01007387 */ /* 0x0041e80000100800 */
[----:B0-----:R-:W2:Y:S04]  /*6170*/  LDL.LU R10, [R1+0x60] ;  /* 0x00006000010a7983 */ /* 0x001ea80000300800 */
[----:B------:R-:W3:Y:S04]  /*6180*/  LDL.LU R29, [R1+0x84] ;  /* 0x00008400011d7983 */ /* 0x000ee80000300800 */
[----:B------:R-:W4:Y:S04]  /*6190*/  LDL.LU R24, [R1+0x98] ;  /* 0x0000980001187983 */ /* 0x000f280000300800 */
[----:B------:R-:W5:Y:S04]  /*61a0*/  LDL.LU R23, [R1+0x9c] ;  /* 0x00009c0001177983 */ /* 0x000f680000300800 */
[----:B------:R-:W3:Y:S04]  /*61b0*/  LDL.LU R22, [R1+0xa8] ;  /* 0x0000a80001167983 */ /* 0x000ee80000300800 */
        /* <DEDUP_REMOVED lines=22> */
[----:B------:R-:W3:Y:S01]  /*6320*/  LDL.LU R0, [R1+0x4] ;  /* 0x0000040001007983 */ /* 0x000ee20000300800 */
[----:B--2---:R-:W-:-:S05]  /*6330*/  SEL R10, R5, R10, !P2 ;  /* 0x0000000a050a7207 */ /* 0x004fca0005000000 */
[----:B------:R0:W-:Y:S04]  /*6340*/  STL [R1+0x7c], R10 ;  /* 0x00007c0a01007387 */ /* 0x0001e80000100800 */
[----:B0-----:R-:W2:Y:S02]  /*6350*/  LDL.LU R10, [R1+0x15e4] ;  /* 0x0015e400010a7983 */ /* 0x001ea40000300800 */
[----:B--2---:R-:W-:-:S05]  /*6360*/  SEL R10, R5, R10, !P2 ;  /* 0x0000000a050a7207 */ /* 0x004fca0005000000 */
[----:B------:R0:W-:Y:S04]  /*6370*/  STL [R1+0x80], R10 ;  /* 0x0000800a01007387 */ /* 0x0001e80000100800 */
[----:B0-----:R-:W2:Y:S02]  /*6380*/  LDL.LU R10, [R1+0x15e0] ;  /* 0x0015e000010a7983 */ /* 0x001ea40000300800 */
[----:B--2---:R-:W-:-:S05]  /*6390*/  SEL R10, R5, R10, !P2 ;  /* 0x0000000a050a7207 */ /* 0x004fca0005000000 */
[----:B------:R0:W-:Y:S04]  /*63a0*/  STL [R1+0x8c], R10 ;  /* 0x00008c0a01007387 */ /* 0x0001e80000100800 */
[----:B0-----:R-:W2:Y:S01]  /*63b0*/  LDL.LU R10, [R1+0x15dc] ;  /* 0x0015dc00010a7983 */ /* 0x001ea20000300800 */
[C---:B---3--:R-:W-:Y:S02]  /*63c0*/  SEL R29, R5.reuse, R29, !P2 ;  /* 0x0000001d051d7207 */ /* 0x048fe40005000000 */
[C---:B----4-:R-:W-:Y:S02]  /*63d0*/  SEL R24, R5.reuse, R24, !P2 ;  /* 0x0000001805187207 */ /* 0x050fe40005000000 */
[C---:B-----5:R-:W-:Y:S02]  /*63e0*/  SEL R23, R5.reuse, R23, !P2 ;  /* 0x0000001705177207 */ /* 0x060fe40005000000 */
[----:B------:R-:W-:-:S02]  /*63f0*/  SEL R22, R5, R22, !P2 ;  /* 0x0000001605167207 */ /* 0x000fc40005000000 */
[C---:B------:R-:W-:Y:S02]  /*6400*/  SEL R21, R5.reuse, R21, !P2 ;  /* 0x0000001505157207 */ /* 0x040fe40005000000 */
[C---:B------:R-:W-:Y:S02]  /*6410*/  SEL R27, R5.reuse, R27, !P2 ;  /* 0x0000001b051b7207 */ /* 0x040fe40005000000 */
[C---:B------:R-:W-:Y:S02]  /*6420*/  SEL R20, R5.reuse, R20, !P2 ;  /* 0x0000001405147207 */ /* 0x040fe40005000000 */
[C---:B------:R-:W-:Y:S02]  /*6430*/  SEL R19, R5.reuse, R19, !P2 ;  /* 0x0000001305137207 */ /* 0x040fe40005000000 */
[C---:B------:R-:W-:Y:S02]  /*6440*/  SEL R18, R5.reuse, R18, !P2 ;  /* 0x0000001205127207 */ /* 0x040fe40005000000 */
        /* <DEDUP_REMOVED lines=13> */
[----:B--2---:R-:W-:-:S05]  /*6520*/  SEL R10, R5, R10, !P2 ;  /* 0x0000000a050a7207 */ /* 0x004fca0005000000 */
[----:B------:R0:W-:Y:S04]  /*6530*/  STL [R1+0x90], R10 ;  /* 0x0000900a01007387 */ /* 0x0001e80000100800 */
[----:B0-----:R-:W2:Y:S04]  /*6540*/  LDL.LU R10, [R1+0x15d8] ;  /* 0x0015d800010a7983 */ /* 0x001ea80000300800 */
[----:B------:R0:W-:Y:S04]  /*6550*/  STL [R1+0x94], R29 ;  /* 0x0000941d01007387 */ /* 0x0001e80000100800 */
[----:B0-----:R-:W3:Y:S04]  /*6560*/  LDL.LU R29, [R1+0x15d4] ;  /* 0x0015d400011d7983 */ /* 0x001ee80000300800 */
[----:B------:R0:W-:Y:S04]  /*6570*/  STL [R1+0x98], R24 ;  /* 0x0000981801007387 */ /* 0x0001e80000100800 */
[----:B0-----:R-:W4:Y:S04]  /*6580*/  LDL.LU R24, [R1+0x15d0] ;  /* 0x0015d00001187983 */ /* 0x001f280000300800 */
[----:B------:R0:W-:Y:S04]  /*6590*/  STL [R1+0xa4], R23 ;  /* 0x0000a41701007387 */ /* 0x0001e80000100800 */
[----:B0-----:R-:W5:Y:S04]  /*65a0*/  LDL.LU R23, [R1+0x15cc] ;  /* 0x0015cc0001177983 */ /* 0x001f680000300800 */
[----:B------:R0:W-:Y:S04]  /*65b0*/  STL [R1+0xa8], R22 ;  /* 0x0000a81601007387 */ /* 0x0001e80000100800 */
[----:B0-----:R-:W2:Y:S04]  /*65c0*/  LDL.LU R22, [R1+0x15c8] ;  /* 0x0015c80001167983 */ /* 0x001ea80000300800 */
        /* <DEDUP_REMOVED lines=33> */
[----:B0-----:R-:W3:Y:S04]  /*67e0*/  LDL.LU R4, [R1+0x1584] ;  /* 0x0015840001047983 */ /* 0x001ee80000300800 */
[----:B------:R0:W-:Y:S04]  /*67f0*/  STL [R1+0x60], R3 ;  /* 0x0000600301007387 */ /* 0x0001e80000100800 */
[----:B0-----:R-:W3:Y:S01]  /*6800*/  LDL.LU R3, [R1+0x1580] ;  /* 0x0015800001037983 */ /* 0x001ee20000300800 */
[----:B------:R-:W-:-:S02]  /*6810*/  SEL R26, R5, R26, !P2 ;  /* 0x0000001a051a7207 */ /* 0x000fc40005000000 */
[----:B------:R-:W-:-:S03]  /*6820*/  SEL R25, R5, R25, !P2 ;  /* 0x0000001905197207 */ /* 0x000fc60005000000 */
[----:B------:R0:W-:Y:S04]  /*6830*/  STL [R1+0x5c], R26 ;  /* 0x00005c1a01007387 */ /* 0x0001e80000100800 */
[----:B------:R1:W-:Y:S01]  /*6840*/  STL [R1+0x58], R25 ;  /* 0x0000581901007387 */ /* 0x0003e20000100800 */
[C---:B0-----:R-:W-:Y:S02]  /*6850*/  SEL R26, R5.reuse, R2, !P2 ;  /* 0x00000002051a7207 */ /* 0x041fe40005000000 */
[C---:B------:R-:W-:Y:S02]  /*6860*/  SEL R2, R5.reuse, R0, !P2 ;  /* 0x0000000005027207 */ /* 0x040fe40005000000 */
[C---:B-1----:R-:W-:Y:S01]  /*6870*/  SEL R25, R5.reuse, R28, !P2 ;  /* 0x0000001c05197207 */ /* 0x042fe20005000000 */
[----:B------:R-:W-:Y:S04]  /*6880*/  STL [R1+0x54], R26 ;  /* 0x0000541a01007387 */ /* 0x000fe80000100800 */
[----:B------:R-:W-:Y:S04]  /*6890*/  STL [R1+0x50], R25 ;  /* 0x0000501901007387 */ /* 0x000fe80000100800 */
[----:B------:R2:W-:Y:S02]  /*68a0*/  STL [R1+0x4c], R2 ;  /* 0x00004c0201007387 */ /* 0x0005e40000100800 */
[----:B--2---:R-:W-:-:S02]  /*68b0*/  SEL R2, R5, R6, !P2 ;  /* 0x0000000605027207 */ /* 0x004fc40005000000 */
[C---:B---3--:R-:W-:Y:S02]  /*68c0*/  SEL R0, R5.reuse, R3, !P2 ;  /* 0x0000000305007207 */ /* 0x048fe40005000000 */
[----:B------:R-:W-:-:S03]  /*68d0*/  SEL R3, R5, R4, !P2 ;  /* 0x0000000405037207 */ /* 0x000fc60005000000 */
[----:B------:R0:W-:Y:S04]  /*68e0*/  STL [R1+0x48], R0 ;  /* 0x0000480001007387 */ /* 0x0001e80000100800 */
[----:B------:R1:W-:Y:S01]  /*68f0*/  STL [R1+0x44], R3 ;  /* 0x0000440301007387 */ /* 0x0003e20000100800 */
[----:B0-----:R-:W-:-:S03]  /*6900*/  SEL R0, R5, R7, !P2 ;  /* 0x0000000705007207 */ /* 0x001fc60005000000 */
[----:B------:R0:W-:Y:S01]  /*6910*/  STL [R1+0x40], R2 ;  /* 0x0000400201007387 */ /* 0x0001e20000100800 */
[----:B-1----:R-:W-:-:S03]  /*6920*/  SEL R3, R5, R8, !P2 ;  /* 0x0000000805037207 */ /* 0x002fc60005000000 */
[----:B------:R1:W-:Y:S01]  /*6930*/  STL [R1+0x3c], R0 ;  /* 0x00003c0001007387 */ /* 0x0003e20000100800 */
[----:B------:R-:W-:-:S03]  /*6940*/  SEL R4, R5, R12, !P2 ;  /* 0x0000000c05047207 */ /* 0x000fc60005000000 */
[----:B------:R2:W-:Y:S01]  /*6950*/  STL [R1+0x34], R3 ;  /* 0x0000340301007387 */ /* 0x0005e20000100800 */
[C---:B0-----:R-:W-:Y:S02]  /*6960*/  SEL R2, R5.reuse, R9, !P2 ;  /* 0x0000000905027207 */ /* 0x041fe40005000000 */
[C---:B-1----:R-:W-:Y:S01]  /*6970*/  SEL R0, R5.reuse, R11, !P2 ;  /* 0x0000000b05007207 */ /* 0x042fe20005000000 */
[----:B--2---:R-:W2:Y:S04]  /*6980*/  LDL.LU R3, [R1+0xd4] ;  /* 0x0000d40001037983 */ /* 0x004ea80000300800 */
[----:B------:R-:W-:Y:S04]  /*6990*/  STL [R1+0x30], R2 ;  /* 0x0000300201007387 */ /* 0x000fe80000100800 */
[----:B------:R-:W-:Y:S04]  /*69a0*/  STL [R1+0x28], R0 ;  /* 0x0000280001007387 */ /* 0x000fe80000100800 */
[----:B------:R0:W-:Y:S04]  /*69b0*/  STL [R1+0x24], R4 ;  /* 0x0000240401007387 */ /* 0x0001e80000100800 */
[----:B0-----:R-:W3:Y:S01]  /*69c0*/  LDL.LU R4, [R1] ;  /* 0x0000000001047983 */ /* 0x001ee20000300800 */
[----:B------:R-:W-:-:S02]  /*69d0*/  SEL R2, R5, R13, !P2 ;  /* 0x0000000d05027207 */ /* 0x000fc40005000000 */
[----:B------:R-:W-:-:S03]  /*69e0*/  SEL R0, R5, R14, !P2 ;  /* 0x0000000e05007207 */ /* 0x000fc60005000000 */
[----:B------:R0:W-:Y:S01]  /*69f0*/  STL [R1+0x1c], R2 ;  /* 0x00001c0201007387 */ /* 0x0001e20000100800 */
[----:B------:R-:W-:-:S03]  /*6a00*/  SEL R28, R5, R17, !P2 ;  /* 0x00000011051c7207 */ /* 0x000fc60005000000 */
[----:B------:R-:W3:Y:S01]  /*6a10*/  LDL.LU R8, [R1+0x8] ;  /* 0x0000080001087983 */ /* 0x000ee20000300800 */
[----:B------:R-:W-:-:S03]  /*6a20*/  SEL R26, R5, R18, !P2 ;  /* 0x00000012051a7207 */ /* 0x000fc60005000000 */
[----:B------:R1:W-:Y:S01]  /*6a30*/  STL [R1+0x14], R0 ;  /* 0x0000140001007387 */ /* 0x0003e20000100800 */
[----:B0-----:R-:W-:-:S03]  /*6a40*/  SEL R2, R5, R15, !P2 ;  /* 0x0000000f05027207 */ /* 0x001fc60005000000 */
[----:B------:R-:W3:Y:S01]  /*6a50*/  LDL.LU R9, [R1+0x10] ;  /* 0x0000100001097983 */ /* 0x000ee20000300800 */
[C---:B------:R-:W-:Y:S02]  /*6a60*/  SEL R25, R5.reuse, R19, !P2 ;  /* 0x0000001305197207 */ /* 0x040fe40005000000 */
[C---:B------:R-:W-:Y:S01]  /*6a70*/  SEL R20, R5.reuse, R20, !P2 ;  /* 0x0000001405147207 */ /* 0x040fe20005000000 */
[----:B------:R-:W3:Y:S01]  /*6a80*/  LDL.LU R11, [R1+0x20] ;  /* 0x00002000010b7983 */ /* 0x000ee20000300800 */
[----:B-1----:R-:W-:-:S03]  /*6a90*/  SEL R0, R5, R16, !P2 ;  /* 0x0000001005007207 */ /* 0x002fc60005000000 */
[----:B------:R-:W-:Y:S01]  /*6aa0*/  STL [R1+0x1504], R2 ;  /* 0x0015040201007387 */ /* 0x000fe20000100800 */
[C---:B------:R-:W-:Y:S02]  /*6ab0*/  SEL R27, R5.reuse, R27, !P2 ;  /* 0x0000001b051b7207 */ /* 0x040fe40005000000 */
[C---:B------:R-:W-:Y:S01]  /*6ac0*/  SEL R21, R5.reuse, R21, !P2 ;  /* 0x0000001505157207 */ /* 0x040fe20005000000 */
[----:B------:R-:W-:Y:S01]  /*6ad0*/  STL [R1+0x1508], R0 ;  /* 0x0015080001007387 */ /* 0x000fe20000100800 */
[----:B------:R-:W-:-:S03]  /*6ae0*/  SEL R22, R5, R22, !P2 ;  /* 0x0000001605167207 */ /* 0x000fc60005000000 */
[----:B------:R-:W-:Y:S01]  /*6af0*/  STL [R1+0x150c], R28 ;  /* 0x00150c1c01007387 */ /* 0x000fe20000100800 */
[----:B-----5:R-:W-:-:S03]  /*6b00*/  SEL R23, R5, R23, !P2 ;  /* 0x0000001705177207 */ /* 0x020fc60005000000 */
[----:B------:R-:W-:Y:S01]  /*6b10*/  STL [R1+0x1510], R26 ;  /* 0x0015101a01007387 */ /* 0x000fe20000100800 */
[----:B----4-:R-:W-:-:S03]  /*6b20*/  SEL R5, R5, R24, !P2 ;  /* 0x0000001805057207 */ /* 0x010fc60005000000 */
[----:B------:R-:W-:Y:S04]  /*6b30*/  STL [R1+0x1514], R25 ;  /* 0x0015141901007387 */ /* 0x000fe80000100800 */
[----:B------:R-:W-:Y:S04]  /*6b40*/  STL [R1+0x1518], R20 ;  /* 0x0015181401007387 */ /* 0x000fe80000100800 */
[----:B------:R-:W-:Y:S04]  /*6b50*/  STL [R1+0x151c], R27 ;  /* 0x00151c1b01007387 */ /* 0x000fe80000100800 */
[----:B------:R0:W-:Y:S04]  /*6b60*/  STL [R1+0x1520], R21 ;  /* 0x0015201501007387 */ /* 0x0001e80000100800 */
[----:B0-----:R-:W4:Y:S04]  /*6b70*/  LDL.LU R21, [R1+0x18] ;  /* 0x0000180001157983 */ /* 0x001f280000300800 */
[----:B------:R-:W-:Y:S04]  /*6b80*/  STL [R1+0x1524], R22 ;  /* 0x0015241601007387 */ /* 0x000fe80000100800 */
[----:B------:R-:W-:Y:S04]  /*6b90*/  STL [R1+0x1528], R23 ;  /* 0x0015281701007387 */ /* 0x000fe80000100800 */
[----:B------:R-:W-:Y:S04]  /*6ba0*/  STL [R1+0x152c], R5 ;  /* 0x00152c0501007387 */ /* 0x000fe80000100800 */
[----:B------:R-:W5:Y:S04]  /*6bb0*/  LDL.LU R12, [R1+0x2c] ;  /* 0x00002c00010c7983 */ /* 0x000f680000300800 */
[----:B------:R-:W5:Y:S04]  /*6bc0*/  LDL.LU R13, [R1+0x38] ;  /* 0x00003800010d7983 */ /* 0x000f680000300800 */
[----:B------:R-:W5:Y:S01]  /*6bd0*/  LDL.LU R14, [R1+0x6c] ;  /* 0x00006c00010e7983 */ /* 0x000f620000300800 */
[----:B------:R-:W-:-:S02]  /*6be0*/  IMAD R6, R29, UR8, RZ ;  /* 0x000000081d067c24 */ /* 0x000fc4000f8e02ff */
[----:B------:R-:W-:Y:S01]  /*6bf0*/  IMAD R7, R10, UR8, RZ ;  /* 0x000000080a077c24 */ /* 0x000fe2000f8e02ff */
[----:B--2---:R-:W-:Y:S01]  /*6c00*/  LEA.HI.X.SX32 R3, R3, UR7, 0x1, P3 ;  /* 0x0000000703037c11 */ /* 0x004fe200098f0eff */
[----:B------:R-:W0:Y:S04]  /*6c10*/  LDCU UR7, c[0x0][0x3a8] ;  /* 0x00007500ff0777ac */ /* 0x000e280008000800 */
[----:B------:R1:W-:Y:S04]  /*6c20*/  STL [R1+0x1530], R3 ;  /* 0x0015300301007387 */ /* 0x0003e80000100800 */
[----:B------:R-:W2:Y:S04]  /*6c30*/  LDL.LU R15, [R1+0x74] ;  /* 0x00007400010f7983 */ /* 0x000ea80000300800 */
[----:B------:R-:W2:Y:S04]  /*6c40*/  LDL.LU R16, [R1+0x78] ;  /* 0x0000780001107983 */ /* 0x000ea80000300800 */
[----:B------:R-:W2:Y:S04]  /*6c50*/  LDL.LU R17, [R1+0x7c] ;  /* 0x00007c0001117983 */ /* 0x000ea80000300800 */
[----:B------:R-:W2:Y:S01]  /*6c60*/  LDL.LU R18, [R1+0x80] ;  /* 0x0000800001127983 */ /* 0x000ea20000300800 */
[----:B---3--:R-:W-:-:S03]  /*6c70*/  IMAD R4, R4, UR8, RZ ;  /* 0x0000000804047c24 */ /* 0x008fc6000f8e02ff */
[----:B------:R-:W3:Y:S04]  /*6c80*/  LDL.LU R19, [R1+0x8c] ;  /* 0x00008c0001137983 */ /* 0x000ee80000300800 */
[----:B------:R-:W3:Y:S04]  /*6c90*/  LDL.LU R27, [R1+0x90] ;  /* 0x00009000011b7983 */ /* 0x000ee80000300800 */
[----:B------:R0:W-:Y:S04]  /*6ca0*/  STL [R1+0x1534], R4 ;  /* 0x0015340401007387 */ /* 0x0001e80000100800 */
[----:B------:R-:W-:Y:S04]  /*6cb0*/  STL [R1+0x1538], R6 ;  /* 0x0015380601007387 */ /* 0x000fe80000100800 */
[----:B------:R-:W-:Y:S04]  /*6cc0*/  STL [R1+0x153c], R7 ;  /* 0x00153c0701007387 */ /* 0x000fe80000100800 */
[----:B------:R-:W3:Y:S04]  /*6cd0*/  LDL.LU R20, [R1+0x94] ;  /* 0x0000940001147983 */ /* 0x000ee80000300800 */
[----:B------:R-:W1:Y:S04]  /*6ce0*/  LDL.LU R25, [R1+0x98] ;  /* 0x0000980001197983 */ /* 0x000e680000300800 */
[----:B------:R-:W3:Y:S04]  /*6cf0*/  LDL.LU R26, [R1+0xa4] ;  /* 0x0000a400011a7983 */ /* 0x000ee80000300800 */
[----:B------:R-:W0:Y:S01]  /*6d00*/  LDL.LU R28, [R1+0xa8] ;  /* 0x0000a800011c7983 */ /* 0x000e220000300800 */
[----:B------:R-:W-:-:S02]  /*6d10*/  IMAD R8, R8, UR8, RZ ;  /* 0x0000000808087c24 */ /* 0x000fc4000f8e02ff */
[----:B------:R-:W-:Y:S01]  /*6d20*/  IMAD R9, R9, UR8, RZ ;  /* 0x0000000809097c24 */ /* 0x000fe2000f8e02ff */
[----:B------:R-:W3:Y:S01]  /*6d30*/  LDL.LU R0, [R1+0xac] ;  /* 0x0000ac0001007983 */ /* 0x000ee20000300800 */
[----:B------:R-:W-:-:S03]  /*6d40*/  IMAD R11, R11, UR8, RZ ;  /* 0x000000080b0b7c24 */ /* 0x000fc6000f8e02ff */
[----:B------:R-:W3:Y:S04]  /*6d50*/  LDL.LU R2, [R1+0xb4] ;  /* 0x0000b40001027983 */ /* 0x000ee80000300800 */
[----:B------:R-:W-:Y:S04]  /*6d60*/  STL [R1+0x1540], R8 ;  /* 0x0015400801007387 */ /* 0x000fe80000100800 */
[----:B------:R-:W-:Y:S01]  /*6d70*/  STL [R1+0x1544], R9 ;  /* 0x0015440901007387 */ /* 0x000fe20000100800 */
[----:B----4-:R-:W-:-:S05]  /*6d80*/  IMAD R10, R21, UR8, RZ ;  /* 0x00000008150a7c24 */ /* 0x010fca000f8e02ff */
[----:B------:R-:W-:Y:S04]  /*6d90*/  STL [R1+0x1548], R10 ;  /* 0x0015480a01007387 */ /* 0x000fe80000100800 */
[----:B------:R-:W-:Y:S01]  /*6da0*/  STL [R1+0x154c], R11 ;  /* 0x00154c0b01007387 */ /* 0x000fe20000100800 */
[----:B-----5:R-:W-:Y:S02]  /*6db0*/  IMAD R12, R12, UR8, RZ ;  /* 0x000000080c0c7c24 */ /* 0x020fe4000f8e02ff */
[----:B------:R-:W-:-:S03]  /*6dc0*/  IMAD R13, R13, UR8, RZ ;  /* 0x000000080d0d7c24 */ /* 0x000fc6000f8e02ff */
[----:B------:R-:W-:Y:S01]  /*6dd0*/  STL [R1+0x1550], R12 ;  /* 0x0015500c01007387 */ /* 0x000fe20000100800 */
[----:B------:R-:W-:-:S03]  /*6de0*/  IMAD R14, R14, UR8, RZ ;  /* 0x000000080e0e7c24 */ /* 0x000fc6000f8e02ff */
[----:B------:R-:W-:Y:S04]  /*6df0*/  STL [R1+0x1554], R13 ;  /* 0x0015540d01007387 */ /* 0x000fe80000100800 */
[----:B------:R-:W-:Y:S01]  /*6e00*/  STL [R1+0x1558], R14 ;  /* 0x0015580e01007387 */ /* 0x000fe20000100800 */
[----:B--2---:R-:W-:Y:S02]  /*6e10*/  IMAD R15, R15, UR8, RZ ;  /* 0x000000080f0f7c24 */ /* 0x004fe4000f8e02ff */
[----:B------:R-:W-:-:S03]  /*6e20*/  IMAD R16, R16, UR8, RZ ;  /* 0x0000000810107c24 */ /* 0x000fc6000f8e02ff */
[----:B------:R-:W-:Y:S01]  /*6e30*/  STL [R1+0x155c], R15 ;  /* 0x00155c0f01007387 */ /* 0x000fe20000100800 */
[----:B------:R-:W-:-:S03]  /*6e40*/  IMAD R17, R17, UR8, RZ ;  /* 0x0000000811117c24 */ /* 0x000fc6000f8e02ff */
[----:B------:R-:W-:Y:S01]  /*6e50*/  STL [R1+0x1560], R16 ;  /* 0x0015601001007387 */ /* 0x000fe20000100800 */
[----:B------:R-:W-:-:S03]  /*6e60*/  IMAD R18, R18, UR8, RZ ;  /* 0x0000000812127c24 */ /* 0x000fc6000f8e02ff */
[----:B------:R-:W-:Y:S01]  /*6e70*/  STL [R1+0x1564], R17 ;  /* 0x0015641101007387 */ /* 0x000fe20000100800 */
[----:B---3--:R-:W-:-:S03]  /*6e80*/  IMAD R19, R19, UR8, RZ ;  /* 0x0000000813137c24 */ /* 0x008fc6000f8e02ff */
[----:B------:R-:W-:Y:S01]  /*6e90*/  STL [R1+0x1568], R18 ;  /* 0x0015681201007387 */ /* 0x000fe20000100800 */
[----:B------:R-:W-:-:S03]  /*6ea0*/  IMAD R24, R27, UR8, RZ ;  /* 0x000000081b187c24 */ /* 0x000fc6000f8e02ff */
[----:B------:R-:W-:Y:S04]  /*6eb0*/  STL [R1+0x156c], R19 ;  /* 0x00156c1301007387 */ /* 0x000fe80000100800 */
[----:B------:R-:W-:Y:S01]  /*6ec0*/  STL [R1+0x1570], R24 ;  /* 0x0015701801007387 */ /* 0x000fe20000100800 */
[----:B------:R-:W-:Y:S02]  /*6ed0*/  IMAD R29, R20, UR8, RZ ;  /* 0x00000008141d7c24 */ /* 0x000fe4000f8e02ff */
[----:B-1----:R-:W-:-:S03]  /*6ee0*/  IMAD R3, R25, UR8, RZ ;  /* 0x0000000819037c24 */ /* 0x002fc6000f8e02ff */
[----:B------:R1:W-:Y:S01]  /*6ef0*/  STL [R1+0x1574], R29 ;  /* 0x0015741d01007387 */ /* 0x0003e20000100800 */
[----:B------:R-:W-:-:S03]  /*6f00*/  IMAD R5, R26, UR8, RZ ;  /* 0x000000081a057c24 */ /* 0x000fc6000f8e02ff */
[----:B------:R2:W-:Y:S01]  /*6f10*/  STL [R1], R3 ;  /* 0x0000000301007387 */ /* 0x0005e20000100800 */
[----:B0-----:R-:W-:-:S03]  /*6f20*/  IMAD R4, R28, UR8, RZ ;  /* 0x000000081c047c24 */ /* 0x001fc6000f8e02ff */
[----:B------:R-:W-:Y:S04]  /*6f30*/  STL [R1+0x8], R5 ;  /* 0x0000080501007387 */ /* 0x000fe80000100800 */
[----:B------:R-:W-:Y:S04]  /*6f40*/  STL [R1+0x10], R4 ;  /* 0x0000100401007387 */ /* 0x000fe80000100800 */
[----:B-1----:R-:W3:Y:S01]  /*6f50*/  LDL.LU R29, [R1+0xc4] ;  /* 0x0000c400011d7983 */ /* 0x002ee20000300800 */
[----:B--2---:R-:W-:Y:S02]  /*6f60*/  IMAD R3, R0, UR8, RZ ;  /* 0x0000000800037c24 */ /* 0x004fe4000f8e02ff */
[----:B------:R-:W-:-:S03]  /*6f70*/  IMAD R0, R2, UR8, RZ ;  /* 0x0000000802007c24 */ /* 0x000fc6000f8e02ff */
[----:B------:R-:W-:Y:S04]  /*6f80*/  STL [R1+0x18], R3 ;  /* 0x0000180301007387 */ /* 0x000fe80000100800 */
[----:B---3--:R0:W-:Y:S04]  /*6f90*/  STL [R1+0x1578], R29 ;  /* 0x0015781d01007387 */ /* 0x0081e80000100800 */
[----:B------:R-:W-:Y:S04]  /*6fa0*/  STL [R1+0x20], R0 ;  /* 0x0000200001007387 */ /* 0x000fe80000100800 */
        /* <DEDUP_REMOVED lines=31> */
[----:B--2---:R-:W-:-:S05]  /*71a0*/  IMAD R29, R29, UR8, RZ ;  /* 0x000000081d1d7c24 */ /* 0x004fca000f8e02ff */
[----:B------:R0:W-:Y:S04]  /*71b0*/  STL [R1+0x2c], R29 ;  /* 0x00002c1d01007387 */ /* 0x0001e80000100800 */
[----:B0-----:R-:W2:Y:S02]  /*71c0*/  LDL.LU R29, [R1+0x157c] ;  /* 0x00157c00011d7983 */ /* 0x001ea40000300800 */
[----:B--2---:R-:W-:-:S05]  /*71d0*/  IMAD R29, R29, UR8, RZ ;  /* 0x000000081d1d7c24 */ /* 0x004fca000f8e02ff */
[----:B------:R0:W-:Y:S04]  /*71e0*/  STL [R1+0x38], R29 ;  /* 0x0000381d01007387 */ /* 0x0001e80000100800 */
[----:B0-----:R-:W2:Y:S01]  /*71f0*/  LDL.LU R29, [R1+0x1578] ;  /* 0x00157800011d7983 */ /* 0x001ea20000300800 */
[----:B---3--:R-:W-:Y:S02]  /*7200*/  IMAD R24, R24, UR8, RZ ;  /* 0x0000000818187c24 */ /* 0x008fe4000f8e02ff */
[----:B----4-:R-:W-:Y:S02]  /*7210*/  IMAD R19, R19, UR8, RZ ;  /* 0x0000000813137c24 */ /* 0x010fe4000f8e02ff */
[----:B-----5:R-:W-:Y:S02]  /*7220*/  IMAD R18, R18, UR8, RZ ;  /* 0x0000000812127c24 */ /* 0x020fe4000f8e02ff */
[----:B------:R-:W-:-:S02]  /*7230*/  IMAD R17, R17, UR8, RZ ;  /* 0x0000000811117c24 */ /* 0x000fc4000f8e02ff */
[----:B------:R-:W-:Y:S02]  /*7240*/  IMAD R16, R16, UR8, RZ ;  /* 0x0000000810107c24 */ /* 0x000fe4000f8e02ff */
[----:B------:R-:W-:Y:S02]  /*7250*/  IMAD R15, R15, UR8, RZ ;  /* 0x000000080f0f7c24 */ /* 0x000fe4000f8e02ff */
[----:B------:R-:W-:Y:S02]  /*7260*/  IMAD R14, R14, UR8, RZ ;  /* 0x000000080e0e7c24 */ /* 0x000fe4000f8e02ff */
[----:B------:R-:W-:Y:S02]  /*7270*/  IMAD R13, R13, UR8, RZ ;  /* 0x000000080d0d7c24 */ /* 0x000fe4000f8e02ff */
[----:B------:R-:W-:Y:S02]  /*7280*/  IMAD R12, R12, UR8, RZ ;  /* 0x000000080c0c7c24 */ /* 0x000fe4000f8e02ff */
        /* <DEDUP_REMOVED lines=19> */
[----:B--2---:R-:W-:-:S05]  /*73c0*/  IMAD R29, R29, UR8, RZ ;  /* 0x000000081d1d7c24 */ /* 0x004fca000f8e02ff */
        /* <DEDUP_REMOVED lines=57> */
[----:B0-----:R-:W2:Y:S02]  /*7760*/  LDL.LU R2, [R1+0x1504] ;  /* 0x0015040001027983 */ /* 0x001ea40000300800 */
[----:B--2---:R-:W-:-:S05]  /*7770*/  IMAD R2, R2, UR8, RZ ;  /* 0x0000000802027c24 */ /* 0x004fca000f8e02ff */
[----:B------:R0:W-:Y:S04]  /*7780*/  STL [R1+0xc], R2 ;  /* 0x00000c0201007387 */ /* 0x0001e80000100800 */
[----:B0-----:R-:W2:Y:S01]  /*7790*/  LDL.LU R2, [R1+0x1500] ;  /* 0x0015000001027983 */ /* 0x001ea20000300800 */
[----:B------:R-:W-:Y:S02]  /*77a0*/  IMAD R0, R0, UR8, RZ ;  /* 0x0000000800007c24 */ /* 0x000fe4000f8e02ff */
[----:B------:R-:W-:Y:S02]  /*77b0*/  IMAD R28, R28, UR8, RZ ;  /* 0x000000081c1c7c24 */ /* 0x000fe4000f8e02ff */
[----:B------:R-:W-:Y:S02]  /*77c0*/  IMAD R26, R26, UR8, RZ ;  /* 0x000000081a1a7c24 */ /* 0x000fe4000f8e02ff */
[----:B------:R-:W-:Y:S01]  /*77d0*/  IMAD R25, R25, UR8, RZ ;  /* 0x0000000819197c24 */ /* 0x000fe2000f8e02ff */
[----:B------:R-:W-:Y:S01]  /*77e0*/  STL [R1+0x14e8], R0 ;  /* 0x0014e80001007387 */ /* 0x000fe20000100800 */
[----:B------:R-:W-:-:S03]  /*77f0*/  IMAD R20, R20, UR8, RZ ;  /* 0x0000000814147c24 */ /* 0x000fc6000f8e02ff */
[----:B------:R-:W-:Y:S01]  /*7800*/  STL [R1+0x14ec], R28 ;  /* 0x0014ec1c01007387 */ /* 0x000fe20000100800 */
[----:B------:R-:W-:-:S03]  /*7810*/  IMAD R27, R27, UR8, RZ ;  /* 0x000000081b1b7c24 */ /* 0x000fc6000f8e02ff */
[----:B------:R-:W-:Y:S04]  /*7820*/  STL [R1+0x14f0], R26 ;  /* 0x0014f01a01007387 */ /* 0x000fe80000100800 */
[----:B------:R-:W-:Y:S04]  /*7830*/  STL [R1+0x14f4], R25 ;  /* 0x0014f41901007387 */ /* 0x000fe80000100800 */
[----:B------:R2:W-:Y:S04]  /*7840*/  STL [R1+0x14f8], R20 ;  /* 0x0014f81401007387 */ /* 0x0005e80000100800 */
[----:B------:R-:W-:Y:S01]  /*7850*/  STL [R1+0x14fc], R27 ;  /* 0x0014fc1b01007387 */ /* 0x000fe20000100800 */
[----:B--2---:R-:W-:-:S02]  /*7860*/  IADD3 R20, P6, PT, R4, R2, RZ ;  /* 0x0000000204147210 */ /* 0x004fc40007fde0ff */
[-C--:B------:R-:W-:Y:S02]  /*7870*/  IADD3 R0, P5, PT, R6, R2.reuse, RZ ;  /* 0x0000000206007210 */ /* 0x080fe40007fbe0ff */
[-C--:B------:R-:W-:Y:S01]  /*7880*/  IADD3 R25, P3, PT, R7, R2.reuse, RZ ;  /* 0x0000000207197210 */ /* 0x080fe20007f7e0ff */
[----:B------:R0:W-:Y:S04]  /*7890*/  STL [R1+0xfbc], R20 ;  /* 0x000fbc1401007387 */ /* 0x0001e80000100800 */
[----:B------:R1:W-:Y:S01]  /*78a0*/  STL [R1+0xfc0], R0 ;  /* 0x000fc00001007387 */ /* 0x0003e20000100800 */
[----:B0-----:R-:W-:-:S03]  /*78b0*/  IADD3 R20, P2, PT, R8, R2, RZ ;  /* 0x0000000208147210 */ /* 0x001fc60007f5e0ff */
[----:B------:R0:W-:Y:S01]  /*78c0*/  STL [R1+0xfc4], R25 ;  /* 0x000fc41901007387 */ /* 0x0001e20000100800 */
[----:B-1----:R-:W-:-:S03]  /*78d0*/  IADD3 R0, P1, PT, R9, R2, RZ ;  /* 0x0000000209007210 */ /* 0x002fc60007f3e0ff */
[----:B------:R1:W-:Y:S04]  /*78e0*/  STL [R1+0xfc8], R20 ;  /* 0x000fc81401007387 */ /* 0x0003e80000100800 */
[----:B------:R2:W-:Y:S01]  /*78f0*/  STL [R1+0xfcc], R0 ;  /* 0x000fcc0001007387 */ /* 0x0005e20000100800 */
[-C--:B0-----:R-:W-:Y:S02]  /*7900*/  IADD3 R25, P0, PT, R10, R2.reuse, RZ ;  /* 0x000000020a197210 */ /* 0x081fe40007f1e0ff */
[----:B-1----:R-:W-:-:S03]  /*7910*/  IADD3 R20, P4, PT, R11, R2, RZ ;  /* 0x000000020b147210 */ /* 0x002fc60007f9e0ff */
[----:B------:R-:W-:Y:S01]  /*7920*/  STL [R1+0xfd0], R25 ;  /* 0x000fd01901007387 */ /* 0x000fe20000100800 */
[----:B--2---:R-:W-:-:S03]  /*7930*/  LEA.HI.X.SX32 R0, R4, R3, 0x1, P6 ;  /* 0x0000000304007211 */ /* 0x004fc600030f0eff */
[----:B------:R-:W-:Y:S01]  /*7940*/  STL [R1+0xfd4], R20 ;  /* 0x000fd41401007387 */ /* 0x000fe20000100800 */
[----:B------:R-:W-:-:S03]  /*7950*/  IADD3 R4, P6, PT, R12, R2, RZ ;  /* 0x000000020c047210 */ /* 0x000fc60007fde0ff */
[----:B------:R-:W2:Y:S04]  /*7960*/  LDL.LU R26, [R1] ;  /* 0x00000000011a7983 */ /* 0x000ea80000300800 */
[----:B------:R0:W-:Y:S04]  /*7970*/  STL [R1+0xfb4], R0 ;  /* 0x000fb40001007387 */ /* 0x0001e80000100800 */
[----:B------:R1:W-:Y:S01]  /*7980*/  STL [R1+0xfb8], R4 ;  /* 0x000fb80401007387 */ /* 0x0003e20000100800 */
[----:B0-----:R-:W-:Y:S02]  /*7990*/  LEA.HI.X.SX32 R0, R6, R3, 0x1, P5 ;  /* 0x0000000306007211 */ /* 0x001fe400028f0eff */
[----:B------:R-:W-:-:S02]  /*79a0*/  IADD3 R6, P5, PT, R13, R2, RZ ;  /* 0x000000020d067210 */ /* 0x000fc40007fbe0ff */
[----:B-1----:R-:W-:Y:S01]  /*79b0*/  LEA.HI.X.SX32 R4, R7, R3, 0x1, P3 ;  /* 0x0000000307047211 */ /* 0x002fe200018f0eff */
[----:B------:R0:W-:Y:S04]  /*79c0*/  STL [R1+0xfac], R0 ;  /* 0x000fac0001007387 */ /* 0x0001e80000100800 */
[----:B------:R1:W-:Y:S04]  /*79d0*/  STL [R1+0xfb0], R6 ;  /* 0x000fb00601007387 */ /* 0x0003e80000100800 */
[----:B------:R-:W2:Y:S01]  /*79e0*/  LDL.LU R28, [R1+0x10] ;  /* 0x00001000011c7983 */ /* 0x000ea20000300800 */
[----:B0-----:R-:W-:-:S03]  /*79f0*/  IADD3 R0, P3, PT, R14, R2, RZ ;  /* 0x000000020e007210 */ /* 0x001fc60007f7e0ff */
[----:B------:R0:W-:Y:S01]  /*7a00*/  STL [R1+0xfa4], R4 ;  /* 0x000fa40401007387 */ /* 0x0001e20000100800 */
[----:B-1----:R-:W-:-:S03]  /*7a10*/  LEA.HI.X.SX32 R6, R8, R3, 0x1, P2 ;  /* 0x0000000308067211 */ /* 0x002fc600010f0eff */
[----:B------:R1:W-:Y:S01]  /*7a20*/  STL [R1+0xfa8], R0 ;  /* 0x000fa80001007387 */ /* 0x0003e20000100800 */
[----:B------:R-:W-:Y:S02]  /*7a30*/  LEA.HI.X.SX32 R7, R9, R3, 0x1, P1 ;  /* 0x0000000309077211 */ /* 0x000fe400008f0eff */
[-C--:B0-----:R-:W-:Y:S01]  /*7a40*/  IADD3 R4, P2, PT, R15, R2.reuse, RZ ;  /* 0x000000020f047210 */ /* 0x081fe20007f5e0ff */
[----:B-1----:R-:W2:Y:S04]  /*7a50*/  LDL.LU R0, [R1+0x18] ;  /* 0x0000180001007983 */ /* 0x002ea80000300800 */
[----:B------:R0:W-:Y:S04]  /*7a60*/  STL [R1+0xf9c], R6 ;  /* 0x000f9c0601007387 */ /* 0x0001e80000100800 */
[----:B------:R1:W-:Y:S01]  /*7a70*/  STL [R1+0xfa0], R4 ;  /* 0x000fa00401007387 */ /* 0x0003e20000100800 */
[----:B0-----:R-:W-:-:S03]  /*7a80*/  IADD3 R6, P1, PT, R16, R2, RZ ;  /* 0x0000000210067210 */ /* 0x001fc60007f3e0ff */
[----:B------:R0:W-:Y:S01]  /*7a90*/  STL [R1+0xf94], R7 ;  /* 0x000f940701007387 */ /* 0x0001e20000100800 */
[----:B-1----:R-:W-:-:S03]  /*7aa0*/  LEA.HI.X.SX32 R4, R10, R3, 0x1, P0 ;  /* 0x000000030a047211 */ /* 0x002fc600000f0eff */
[----:B------:R1:W-:Y:S01]  /*7ab0*/  STL [R1+0xf98], R6 ;  /* 0x000f980601007387 */ /* 0x0003e20000100800 */
[----:B0-----:R-:W-:-:S03]  /*7ac0*/  IADD3 R7, P0, PT, R17, R2, RZ ;  /* 0x0000000211077210 */ /* 0x001fc60007f1e0ff */
[----:B------:R5:W-:Y:S01]  /*7ad0*/  STL [R1+0xf8c], R4 ;  /* 0x000f8c0401007387 */ /* 0x000be20000100800 */
[----:B-1----:R-:W-:-:S03]  /*7ae0*/  LEA.HI.X.SX32 R6, R11, R3, 0x1, P4 ;  /* 0x000000030b067211 */ /* 0x002fc600020f0eff */
[----:B------:R-:W-:Y:S04]  /*7af0*/  STL [R1+0xf90], R7 ;  /* 0x000f900701007387 */ /* 0x000fe80000100800 */
[----:B------:R-:W2:Y:S01]  /*7b00*/  LDL.LU R8, [R1+0x6c] ;  /* 0x00006c0001087983 */ /* 0x000ea20000300800 */
[----:B-----5:R-:W-:-:S03]  /*7b10*/  IADD3 R4, P4, PT, R18, R2, RZ ;  /* 0x0000000212047210 */ /* 0x020fc60007f9e0ff */
[----:B------:R0:W-:Y:S04]  /*7b20*/  STL [R1+0xf84], R6 ;  /* 0x000f840601007387 */ /* 0x0001e80000100800 */
[----:B------:R4:W-:Y:S01]  /*7b30*/  STL [R1+0xf88], R4 ;  /* 0x000f880401007387 */ /* 0x0009e20000100800 */
[----:B0-----:R-:W-:-:S03]  /*7b40*/  LEA.HI.X.SX32 R6, R12, R3, 0x1, P6 ;  /* 0x000000030c067211 */ /* 0x001fc600030f0eff */
[----:B------:R-:W5:Y:S01]  /*7b50*/  LDL.LU R12, [R1+0x38] ;  /* 0x00003800010c7983 */ /* 0x000f620000300800 */
[----:B----4-:R-:W-:-:S03]  /*7b60*/  IADD3 R4, P6, PT, R19, R2, RZ ;  /* 0x0000000213047210 */ /* 0x010fc60007fde0ff */
[----:B------:R0:W-:Y:S04]  /*7b70*/  STL [R1+0xf7c], R6 ;  /* 0x000f7c0601007387 */ /* 0x0001e80000100800 */
[----:B------:R-:W4:Y:S04]  /*7b80*/  LDL.LU R7, [R1+0x74] ;  /* 0x0000740001077983 */ /* 0x000f280000300800 */
[----:B------:R3:W-:Y:S01]  /*7b90*/  STL [R1+0xf80], R4 ;  /* 0x000f800401007387 */ /* 0x0007e20000100800 */
[----:B0-----:R-:W-:-:S03]  /*7ba0*/  LEA.HI.X.SX32 R6, R13, R3, 0x1, P5 ;  /* 0x000000030d067211 */ /* 0x001fc600028f0eff */
[----:B------:R-:W4:Y:S01]  /*7bb0*/  LDL.LU R13, [R1+0x2c] ;  /* 0x00002c00010d7983 */ /* 0x000f220000300800 */
[-C--:B------:R-:W-:Y:S02]  /*7bc0*/  LEA.HI.X.SX32 R9, R14, R3.reuse, 0x1, P3 ;  /* 0x000000030e097211 */ /* 0x080fe400018f0eff */
[----:B---3--:R-:W-:Y:S01]  /*7bd0*/  IADD3 R4, P5, PT, R24, R2, RZ ;  /* 0x0000000218047210 */ /* 0x008fe20007fbe0ff */
[----:B------:R0:W-:Y:S04]  /*7be0*/  STL [R1+0xf74], R6 ;  /* 0x000f740601007387 */ /* 0x0001e80000100800 */
[----:B0-----:R-:W3:Y:S04]  /*7bf0*/  LDL.LU R6, [R1+0x78] ;  /* 0x0000780001067983 */ /* 0x001ee80000300800 */
[----:B------:R0:W-:Y:S04]  /*7c00*/  STL [R1+0xf78], R4 ;  /* 0x000f780401007387 */ /* 0x0001e80000100800 */
[----:B------:R-:W3:Y:S04]  /*7c10*/  LDL.LU R14, [R1+0x20] ;  /* 0x00002000010e7983 */ /* 0x000ee80000300800 */
[----:B0-----:R-:W3:Y:S04]  /*7c20*/  LDL.LU R4, [R1+0x7c] ;  /* 0x00007c0001047983 */ /* 0x001ee80000300800 */
[----:B------:R0:W-:Y:S02]  /*7c30*/  STL [R1+0xf6c], R9 ;  /* 0x000f6c0901007387 */ /* 0x0001e40000100800 */
[----:B0-----:R-:W-:-:S02]  /*7c40*/  LEA.HI.X.SX32 R9, R15, R3, 0x1, P2 ;  /* 0x000000030f097211 */ /* 0x001fc400010f0eff */
[----:B------:R-:W3:Y:S01]  /*7c50*/  LDL.LU R15, [R1+0x8] ;  /* 0x00000800010f7983 */ /* 0x000ee20000300800 */
[----:B------:R-:W-:-:S05]  /*7c60*/  IADD3 R10, P3, PT, R29, R2, RZ ;  /* 0x000000021d0a7210 */ /* 0x000fca0007f7e0ff */
[----:B------:R0:W-:Y:S04]  /*7c70*/  STL [R1+0xf70], R10 ;  /* 0x000f700a01007387 */ /* 0x0001e80000100800 */
[----:B------:R-:W4:Y:S04]  /*7c80*/  LDL.LU R11, [R1+0x80] ;  /* 0x00008000010b7983 */ /* 0x000f280000300800 */
[----:B------:R1:W-:Y:S04]  /*7c90*/  STL [R1+0xf64], R9 ;  /* 0x000f640901007387 */ /* 0x0003e80000100800 */
[----:B0-----:R-:W4:Y:S01]  /*7ca0*/  LDL.LU R10, [R1+0x8c] ;  /* 0x00008c00010a7983 */ /* 0x001f220000300800 */
[----:B-1----:R-:W-:-:S02]  /*7cb0*/  LEA.HI.X.SX32 R9, R16, R3, 0x1, P1 ;  /* 0x0000000310097211 */ /* 0x002fc400008f0eff */
[----:B--2---:R-:W-:-:S05]  /*7cc0*/  IADD3 R20, P2, PT, R26, R2, RZ ;  /* 0x000000021a147210 */ /* 0x004fca0007f5e0ff */
[----:B------:R-:W-:Y:S04]  /*7cd0*/  STL [R1+0xf68], R20 ;  /* 0x000f681401007387 */ /* 0x000fe80000100800 */
[----:B------:R0:W-:Y:S04]  /*7ce0*/  STL [R1+0xf5c], R9 ;  /* 0x000f5c0901007387 */ /* 0x0001e80000100800 */
[----:B0-----:R-:W2:Y:S01]  /*7cf0*/  LDL.LU R9, [R1+0x90] ;  /* 0x0000900001097983 */ /* 0x001ea20000300800 */
[----:B------:R-:W-:Y:S02]  /*7d00*/  LEA.HI.X.SX32 R20, R17, R3, 0x1, P0 ;  /* 0x0000000311147211 */ /* 0x000fe400000f0eff */
[----:B------:R-:W-:-:S02]  /*7d10*/  IADD3 R17, P0, PT, R28, R2, RZ ;  /* 0x000000021c117210 */ /* 0x000fc40007f1e0ff */
[----:B---3--:R-:W-:-:S05]  /*7d20*/  IADD3 R16, P1, PT, R15, R2, RZ ;  /* 0x000000020f107210 */ /* 0x008fca0007f3e0ff */
[----:B------:R0:W-:Y:S04]  /*7d30*/  STL [R1+0xf60], R16 ;  /* 0x000f601001007387 */ /* 0x0001e80000100800 */
[----:B------:R1:W-:Y:S04]  /*7d40*/  STL [R1+0xf54], R20 ;  /* 0x000f541401007387 */ /* 0x0003e80000100800 */
[----:B------:R-:W3:Y:S01]  /*7d50*/  LDL.LU R27, [R1+0x94] ;  /* 0x00009400011b7983 */ /* 0x000ee20000300800 */
[-C--:B0-----:R-:W-:Y:S02]  /*7d60*/  LEA.HI.X.SX32 R16, R18, R3.reuse, 0x1, P4 ;  /* 0x0000000312107211 */ /* 0x081fe400020f0eff */
[----:B------:R-:W-:Y:S01]  /*7d70*/  IADD3 R18, P4, PT, R0, R2, RZ ;  /* 0x0000000200127210 */ /* 0x000fe20007f9e0ff */
[----:B------:R0:W-:Y:S04]  /*7d80*/  STL [R1+0xf58], R17 ;  /* 0x000f581101007387 */ /* 0x0001e80000100800 */
[----:B------:R4:W-:Y:S04]  /*7d90*/  STL [R1+0xf4c], R16 ;  /* 0x000f4c1001007387 */ /* 0x0009e80000100800 */
[----:B------:R5:W-:Y:S04]  /*7da0*/  STL [R1+0xf50], R18 ;  /* 0x000f501201007387 */ /* 0x000be80000100800 */
[----:B-1----:R-:W3:Y:S01]  /*7db0*/  LDL.LU R20, [R1+0x88] ;  /* 0x0000880001147983 */ /* 0x002ee20000300800 */
[----:B0-----:R-:W-:-:S02]  /*7dc0*/  LEA.HI.X.SX32 R17, R19, R3, 0x1, P6 ;  /* 0x0000000313117211 */ /* 0x001fc400030f0eff */
[-C--:B----4-:R-:W-:Y:S02]  /*7dd0*/  IADD3 R16, P6, PT, R14, R2.reuse, RZ ;  /* 0x000000020e107210 */ /* 0x090fe40007fde0ff */
[----:B-----5:R-:W-:Y:S01]  /*7de0*/  LEA.HI.X.SX32 R18, R24, R3, 0x1, P5 ;  /* 0x0000000318127211 */ /* 0x020fe200028f0eff */
[----:B------:R0:W-:Y:S04]  /*7df0*/  STL [R1+0xdf8], R17 ;  /* 0x000df81101007387 */ /* 0x0001e80000100800 */
[----:B------:R1:W-:Y:S01]  /*7e00*/  STL [R1+0xe18], R16 ;  /* 0x000e181001007387 */ /* 0x0003e20000100800 */
[----:B0-----:R-:W-:-:S03]  /*7e10*/  IADD3 R17, P5, PT, R13, R2, RZ ;  /* 0x000000020d117210 */ /* 0x001fc60007fbe0ff */
[----:B------:R0:W-:Y:S01]  /*7e20*/  STL [R1+0xdfc], R18 ;  /* 0x000dfc1201007387 */ /* 0x0001e20000100800 */
[----:B-1----:R-:W-:-:S03]  /*7e30*/  LEA.HI.X.SX32 R16, R29, R3, 0x1, P3 ;  /* 0x000000031d107211 */ /* 0x002fc600018f0eff */
[----:B------:R-:W4:Y:S04]  /*7e40*/  LDL.LU R25, [R1+0x84] ;  /* 0x0000840001197983 */ /* 0x000f280000300800 */
[----:B------:R1:W-:Y:S01]  /*7e50*/  STL [R1+0xe20], R17 ;  /* 0x000e201101007387 */ /* 0x0003e20000100800 */
[----:B0-----:R-:W-:-:S03]  /*7e60*/  IADD3 R18, P3, PT, R12, R2, RZ ;  /* 0x000000020c127210 */ /* 0x001fc60007f7e0ff */
[----:B------:R0:W-:Y:S01]  /*7e70*/  STL [R1+0xe00], R16 ;  /* 0x000e001001007387 */ /* 0x0001e20000100800 */
[----:B-1----:R-:W-:-:S03]  /*7e80*/  LEA.HI.X.SX32 R17, R26, R3, 0x1, P2 ;  /* 0x000000031a117211 */ /* 0x002fc600010f0eff */
[----:B------:R-:W-:Y:S01]  /*7e90*/  STL [R1+0xe28], R18 ;  /* 0x000e281201007387 */ /* 0x000fe20000100800 */
[----:B0-----:R-:W-:-:S03]  /*7ea0*/  IADD3 R16, P2, PT, R8, R2, RZ ;  /* 0x0000000208107210 */ /* 0x001fc60007f5e0ff */
[----:B------:R-:W5:Y:S04]  /*7eb0*/  LDL.LU R26, [R1+0x70] ;  /* 0x00007000011a7983 */ /* 0x000f680000300800 */
[----:B------:R0:W-:Y:S04]  /*7ec0*/  STL [R1+0xe04], R17 ;  /* 0x000e041101007387 */ /* 0x0001e80000100800 */
[----:B------:R1:W-:Y:S01]  /*7ed0*/  STL [R1+0xe30], R16 ;  /* 0x000e301001007387 */ /* 0x0003e20000100800 */
[-C--:B0-----:R-:W-:Y:S02]  /*7ee0*/  LEA.HI.X.SX32 R17, R15, R3.reuse, 0x1, P1 ;  /* 0x000000030f117211 */ /* 0x081fe400008f0eff */
[----:B------:R-:W-:-:S02]  /*7ef0*/  LEA.HI.X.SX32 R15, R28, R3, 0x1, P0 ;  /* 0x000000031c0f7211 */ /* 0x000fc400000f0eff */
[-C--:B-1----:R-:W-:Y:S01]  /*7f00*/  IADD3 R16, P1, PT, R7, R2.reuse, RZ ;  /* 0x0000000207107210 */ /* 0x082fe20007f3e0ff */
[----:B------:R0:W-:Y:S04]  /*7f10*/  STL [R1+0xe08], R17 ;  /* 0x000e081101007387 */ /* 0x0001e80000100800 */
[----:B------:R-:W5:Y:S04]  /*7f20*/  LDL.LU R28, [R1+0x68] ;  /* 0x00006800011c7983 */ /* 0x000f680000300800 */
[----:B------:R-:W-:Y:S01]  /*7f30*/  STL [R1+0xe38], R16 ;  /* 0x000e381001007387 */ /* 0x000fe20000100800 */
[----:B0-----:R-:W-:-:S03]  /*7f40*/  IADD3 R17, P0, PT, R6, R2, RZ ;  /* 0x0000000206117210 */ /* 0x001fc60007f1e0ff */
[----:B------:R0:W-:Y:S04]  /*7f50*/  STL [R1+0xe0c], R15 ;  /* 0x000e0c0f01007387 */ /* 0x0001e80000100800 */
[----:B------:R-:W-:Y:S01]  /*7f60*/  STL [R1+0xe40], R17 ;  /* 0x000e401101007387 */ /* 0x000fe20000100800 */
[----:B0-----:R-:W-:-:S03]  /*7f70*/  LEA.HI.X.SX32 R15, R0, R3, 0x1, P4 ;  /* 0x00000003000f7211 */ /* 0x001fc600020f0eff */
[----:B------:R-:W5:Y:S01]  /*7f80*/  LDL.LU R0, [R1+0x64] ;  /* 0x0000640001007983 */ /* 0x000f620000300800 */
[----:B------:R-:W-:-:S03]  /*7f90*/  IADD3 R16, P4, PT, R4, R2, RZ ;  /* 0x0000000204107210 */ /* 0x000fc60007f9e0ff */
[----:B------:R0:W-:Y:S04]  /*7fa0*/  STL [R1+0xe10], R15 ;  /* 0x000e100f01007387 */ /* 0x0001e80000100800 */
[----:B------:R-:W-:Y:S01]  /*7fb0*/  STL [R1+0xe48], R16 ;  /* 0x000e481001007387 */ /* 0x000fe20000100800 */
[----:B0-----:R-:W-:-:S05]  /*7fc0*/  LEA.HI.X.SX32 R15, R14, R3, 0x1, P6 ;  /* 0x000000030e0f7211 */ /* 0x001fca00030f0eff */
[----:B------:R-:W-:Y:S04]  /*7fd0*/  STL [R1+0xe14], R15 ;  /* 0x000e140f01007387 */ /* 0x000fe80000100800 */
[----:B------:R-:W5:Y:S01]  /*7fe0*/  LDL.LU R29, [R1+0x60] ;  /* 0x00006000011d7983 */ /* 0x000f620000300800 */
[----:B------:R-:W-:Y:S02]  /*7ff0*/  IADD3 R14, P6, PT, R11, R2, RZ ;  /* 0x000000020b0e7210 */ /* 0x000fe40007fde0ff */
[----:B------:R-:W-:-:S03]  /*8000*/  LEA.HI.X.SX32 R13, R13, R3, 0x1, P5 ;  /* 0x000000030d0d7211 */ /* 0x000fc600028f0eff */
[----:B------:R0:W-:Y:S01]  /*8010*/  STL [R1+0xe50], R14 ;  /* 0x000e500e01007387 */ /* 0x0001e20000100800 */
[----:B------:R-:W-:-:S03]  /*8020*/  LEA.HI.X.SX32 R12, R12, R3, 0x1, P3 ;  /* 0x000000030c0c7211 */ /* 0x000fc600018f0eff */
[----:B------:R2:W-:Y:S01]  /*8030*/  STL [R1+0xe1c], R13 ;  /* 0x000e1c0d01007387 */ /* 0x0005e20000100800 */
[----:B0-----:R-:W-:-:S05]  /*8040*/  IADD3 R14, P5, PT, R10, R2, RZ ;  /* 0x000000020a0e7210 */ /* 0x001fca0007fbe0ff */
[----:B------:R-:W-:Y:S04]  /*8050*/  STL [R1+0xe58], R14 ;  /* 0x000e580e01007387 */ /* 0x000fe80000100800 */
[----:B------:R-:W5:Y:S01]  /*8060*/  LDL.LU R24, [R1+0x5c] ;  /* 0x00005c0001187983 */ /* 0x000f620000300800 */
[----:B--2---:R-:W-:-:S03]  /*8070*/  IADD3 R13, P3, PT, R9, R2, RZ ;  /* 0x00000002090d7210 */ /* 0x004fc60007f7e0ff */
[----:B------:R0:W-:Y:S04]  /*8080*/  STL [R1+0xe24], R12 ;  /* 0x000e240c01007387 */ /* 0x0001e80000100800 */
[----:B------:R-:W-:Y:S04]  /*8090*/  STL [R1+0xe60], R13 ;  /* 0x000e600d01007387 */ /* 0x000fe80000100800 */
[----:B------:R-:W2:Y:S01]  /*80a0*/  LDL.LU R19, [R1+0x58] ;  /* 0x0000580001137983 */ /* 0x000ea20000300800 */
[----:B0-----:R-:W-:-:S05]  /*80b0*/  LEA.HI.X.SX32 R12, R8, R3, 0x1, P2 ;  /* 0x00000003080c7211 */ /* 0x001fca00010f0eff */
[----:B------:R0:W-:Y:S04]  /*80c0*/  STL [R1+0xe2c], R12 ;  /* 0x000e2c0c01007387 */ /* 0x0001e80000100800 */
[----:B------:R-:W2:Y:S01]  /*80d0*/  LDL.LU R18, [R1+0x54] ;  /* 0x0000540001127983 */ /* 0x000ea20000300800 */
[-C--:B------:R-:W-:Y:S02]  /*80e0*/  LEA.HI.X.SX32 R7, R7, R3.reuse, 0x1, P1 ;  /* 0x0000000307077211 */ /* 0x080fe400008f0eff */
[-C--:B------:R-:W-:Y:S02]  /*80f0*/  LEA.HI.X.SX32 R4, R4, R3.reuse, 0x1, P4 ;  /* 0x0000000304047211 */ /* 0x080fe400020f0eff */
[-C--:B0-----:R-:W-:Y:S02]  /*8100*/  LEA.HI.X.SX32 R12, R11, R3.reuse, 0x1, P6 ;  /* 0x000000030b0c7211 */ /* 0x081fe400030f0eff */
[----:B------:R-:W-:-:S02]  /*8110*/  LEA.HI.X.SX32 R10, R10, R3, 0x1, P5 ;  /* 0x000000030a0a7211 */ /* 0x000fc400028f0eff */
[----:B---3--:R-:W-:-:S05]  /*8120*/  IADD3 R8, P2, PT, R27, R2, RZ ;  /* 0x000000021b087210 */ /* 0x008fca0007f5e0ff */
[----:B------:R0:W-:Y:S04]  /*8130*/  STL [R1+0xe68], R8 ;  /* 0x000e680801007387 */ /* 0x0001e80000100800 */
[----:B------:R-:W3:Y:S04]  /*8140*/  LDL.LU R17, [R1+0x50] ;  /* 0x0000500001117983 */ /* 0x000ee80000300800 */
[----:B------:R-:W-:Y:S04]  /*8150*/  STL [R1+0xe34], R7 ;  /* 0x000e340701007387 */ /* 0x000fe80000100800 */
[----:B------:R-:W3:Y:S01]  /*8160*/  LDL.LU R16, [R1+0x4c] ;  /* 0x00004c0001107983 */ /* 0x000ee20000300800 */
[----:B0-----:R-:W-:-:S05]  /*8170*/  IADD3 R8, P1, PT, R20, R2, RZ ;  /* 0x0000000214087210 */ /* 0x001fca0007f3e0ff */
[----:B------:R0:W-:Y:S04]  /*8180*/  STL [R1+0xe70], R8 ;  /* 0x000e700801007387 */ /* 0x0001e80000100800 */
[----:B0-----:R-:W3:Y:S01]  /*8190*/  LDL.LU R8, [R1+0x48] ;  /* 0x0000480001087983 */ /* 0x001ee20000300800 */
[----:B------:R-:W-:-:S05]  /*81a0*/  LEA.HI.X.SX32 R7, R6, R3, 0x1, P0 ;  /* 0x0000000306077211 */ /* 0x000fca00000f0eff */
[----:B------:R0:W-:Y:S01]  /*81b0*/  STL [R1+0xe3c], R7 ;  /* 0x000e3c0701007387 */ /* 0x0001e20000100800 */
[----:B----4-:R-:W-:-:S03]  /*81c0*/  IADD3 R6, P0, PT, R25, R2, RZ ;  /* 0x0000000219067210 */ /* 0x010fc60007f1e0ff */
[----:B0-----:R-:W4:Y:S04]  /*81d0*/  LDL.LU R7, [R1+0x44] ;  /* 0x0000440001077983 */ /* 0x001f280000300800 */
[----:B------:R0:W-:Y:S01]  /*81e0*/  STL [R1+0xe78], R6 ;  /* 0x000e780601007387 */ /* 0x0001e20000100800 */
[----:B-----5:R-:W-:-:S03]  /*81f0*/  IADD3 R13, P4, PT, R26, R2, RZ ;  /* 0x000000021a0d7210 */ /* 0x020fc60007f9e0ff */
[----:B0-----:R-:W5:Y:S04]  /*8200*/  LDL.LU R6, [R1+0x40] ;  /* 0x0000400001067983 */ /* 0x001f680000300800 */
[----:B------:R0:W-:Y:S04]  /*8210*/  STL [R1+0xe44], R4 ;  /* 0x000e440401007387 */ /* 0x0001e80000100800 */
[----:B0-----:R-:W4:Y:S04]  /*8220*/  LDL.LU R4, [R1+0x3c] ;  /* 0x00003c0001047983 */ /* 0x001f280000300800 */
[----:B------:R0:W-:Y:S01]  /*8230*/  STL [R1+0xe80], R13 ;  /* 0x000e800d01007387 */ /* 0x0001e20000100800 */
[----:B------:R-:W-:-:S03]  /*8240*/  IADD3 R11, P6, PT, R28, R2, RZ ;  /* 0x000000021c0b7210 */ /* 0x000fc60007fde0ff */
[----:B------:R-:W4:Y:S04]  /*8250*/  LDL.LU R15, [R1+0x34] ;  /* 0x00003400010f7983 */ /* 0x000f280000300800 */
[----:B------:R-:W-:Y:S04]  /*8260*/  STL [R1+0xe4c], R12 ;  /* 0x000e4c0c01007387 */ /* 0x000fe80000100800 */
[----:B------:R-:W5:Y:S04]  /*8270*/  LDL.LU R14, [R1+0x30] ;  /* 0x00003000010e7983 */ /* 0x000f680000300800 */
[----:B------:R1:W-:Y:S04]  /*8280*/  STL [R1+0xe88], R11 ;  /* 0x000e880b01007387 */ /* 0x0003e80000100800 */
[----:B0-----:R-:W5:Y:S04]  /*8290*/  LDL.LU R13, [R1+0x28] ;  /* 0x00002800010d7983 */ /* 0x001f680000300800 */
[----:B------:R0:W-:Y:S01]  /*82a0*/  STL [R1+0xe54], R10 ;  /* 0x000e540a01007387 */ /* 0x0001e20000100800 */
[----:B-1----:R-:W-:-:S03]  /*82b0*/  IADD3 R11, P5, PT, R0, R2, RZ ;  /* 0x00000002000b7210 */ /* 0x002fc60007fbe0ff */
[----:B------:R-:W5:Y:S01]  /*82c0*/  LDL.LU R12, [R1+0x24] ;  /* 0x00002400010c7983 */ /* 0x000f620000300800 */
[----:B0-----:R-:W-:-:S03]  /*82d0*/  LEA.HI.X.SX32 R10, R9, R3, 0x1, P3 ;  /* 0x00000003090a7211 */ /* 0x001fc600018f0eff */
[----:B------:R0:W-:Y:S01]  /*82e0*/  STL [R1+0xe90], R11 ;  /* 0x000e900b01007387 */ /* 0x0001e20000100800 */
[----:B------:R-:W-:-:S03]  /*82f0*/  IADD3 R9, P3, PT, R29, R2, RZ ;  /* 0x000000021d097210 */ /* 0x000fc60007f7e0ff */
[----:B0-----:R-:W5:Y:S04]  /*8300*/  LDL.LU R11, [R1+0x1c] ;  /* 0x00001c00010b7983 */ /* 0x001f680000300800 */
[----:B------:R0:W-:Y:S04]  /*8310*/  STL [R1+0xe5c], R10 ;  /* 0x000e5c0a01007387 */ /* 0x0001e80000100800 */
[----:B0-----:R-:W5:Y:S04]  /*8320*/  LDL.LU R10, [R1+0x14] ;  /* 0x00001400010a7983 */ /* 0x001f680000300800 */
[----:B------:R0:W-:Y:S04]  /*8330*/  STL [R1+0xe98], R9 ;  /* 0x000e980901007387 */ /* 0x0001e80000100800 */
[----:B0-----:R-:W5:Y:S01]  /*8340*/  LDL.LU R9, [R1+0xc] ;  /* 0x00000c0001097983 */ /* 0x001f620000300800 */
[----:B------:R-:W-:-:S02]  /*8350*/  LEA.HI.X.SX32 R27, R27, R3, 0x1, P2 ;  /* 0x000000031b1b7211 */ /* 0x000fc400010f0eff */
[----:B------:R-:W-:-:S03]  /*8360*/  LEA.HI.X.SX32 R20, R20, R3, 0x1, P1 ;  /* 0x0000000314147211 */ /* 0x000fc600008f0eff */
[----:B------:R0:W-:Y:S02]  /*8370*/  STL [R1+0xe64], R27 ;  /* 0x000e641b01007387 */ /* 0x0001e40000100800 */
[----:B0-----:R-:W-:-:S05]  /*8380*/  IADD3 R27, P2, PT, R24, R2, RZ ;  /* 0x00000002181b7210 */ /* 0x001fca0007f5e0ff */
[----:B------:R0:W-:Y:S01]  /*8390*/  STL [R1+0xea0], R27 ;  /* 0x000ea01b01007387 */ /* 0x0001e20000100800 */
[----:B------:R-:W-:-:S03]  /*83a0*/  LEA.HI.X.SX32 R25, R25, R3, 0x1, P0 ;  /* 0x0000000319197211 */ /* 0x000fc600000f0eff */
[----:B0-----:R-:W5:Y:S04]  /*83b0*/  LDL.LU R27, [R1+0x14fc] ;  /* 0x0014fc00011b7983 */ /* 0x001f680000300800 */
[----:B------:R2:W-:Y:S02]  /*83c0*/  STL [R1+0xe6c], R20 ;  /* 0x000e6c1401007387 */ /* 0x0005e40000100800 */
[----:B--2---:R-:W-:-:S05]  /*83d0*/  IADD3 R20, P1, PT, R19, R2, RZ ;  /* 0x0000000213147210 */ /* 0x004fca0007f3e0ff */
[----:B------:R0:W-:Y:S01]  /*83e0*/  STL [R1+0xea8], R20 ;  /* 0x000ea81401007387 */ /* 0x0001e20000100800 */
[----:B------:R-:W-:-:S03]  /*83f0*/  LEA.HI.X.SX32 R26, R26, R3, 0x1, P4 ;  /* 0x000000031a1a7211 */ /* 0x000fc600020f0eff */
[----:B0-----:R-:W2:Y:S04]  /*8400*/  LDL.LU R20, [R1+0x14f8] ;  /* 0x0014f80001147983 */ /* 0x001ea80000300800 */
[----:B------:R0:W-:Y:S02]  /*8410*/  STL [R1+0xe74], R25 ;  /* 0x000e741901007387 */ /* 0x0001e40000100800 */
[----:B0-----:R-:W-:-:S05]  /*8420*/  IADD3 R25, P0, PT, R18, R2, RZ ;  /* 0x0000000212197210 */ /* 0x001fca0007f1e0ff */
[----:B------:R0:W-:Y:S01]  /*8430*/  STL [R1+0xeb0], R25 ;  /* 0x000eb01901007387 */ /* 0x0001e20000100800 */
[----:B------:R-:W-:-:S03]  /*8440*/  LEA.HI.X.SX32 R28, R28, R3, 0x1, P6 ;  /* 0x000000031c1c7211 */ /* 0x000fc600030f0eff */
[----:B0-----:R-:W2:Y:S04]  /*8450*/  LDL.LU R25, [R1+0x14f4] ;  /* 0x0014f40001197983 */ /* 0x001ea80000300800 */
[----:B------:R3:W-:Y:S01]  /*8460*/  STL [R1+0xe7c], R26 ;  /* 0x000e7c1a01007387 */ /* 0x0007e20000100800 */
[-C--:B------:R-:W-:Y:S02]  /*8470*/  LEA.HI.X.SX32 R0, R0, R3.reuse, 0x1, P5 ;  /* 0x0000000300007211 */ /* 0x080fe400028f0eff */
[----:B------:R-:W-:Y:S02]  /*8480*/  LEA.HI.X.SX32 R29, R29, R3, 0x1, P3 ;  /* 0x000000031d1d7211 */ /* 0x000fe400018f0eff */
[----:B---3--:R-:W-:-:S05]  /*8490*/  IADD3 R26, P4, PT, R17, R2, RZ ;  /* 0x00000002111a7210 */ /* 0x008fca0007f9e0ff */
[----:B------:R0:W-:Y:S04]  /*84a0*/  STL [R1+0xeb8], R26 ;  /* 0x000eb81a01007387 */ /* 0x0001e80000100800 */
[----:B0-----:R-:W3:Y:S04]  /*84b0*/  LDL.LU R26, [R1+0x14f0] ;  /* 0x0014f000011a7983 */ /* 0x001ee80000300800 */
[----:B------:R0:W-:Y:S02]  /*84c0*/  STL [R1+0xe84], R28 ;  /* 0x000e841c01007387 */ /* 0x0001e40000100800 */
[----:B0-----:R-:W-:-:S05]  /*84d0*/  IADD3 R28, P6, PT, R16, R2, RZ ;  /* 0x00000002101c7210 */ /* 0x001fca0007fde0ff */
[----:B------:R0:W-:Y:S04]  /*84e0*/  STL [R1+0xec0], R28 ;  /* 0x000ec01c01007387 */ /* 0x0001e80000100800 */
[----:B0-----:R-:W2:Y:S04]  /*84f0*/  LDL.LU R28, [R1+0x14ec] ;  /* 0x0014ec00011c7983 */ /* 0x001ea80000300800 */
[----:B------:R0:W-:Y:S02]  /*8500*/  STL [R1+0xe8c], R0 ;  /* 0x000e8c0001007387 */ /* 0x0001e40000100800 */
[----:B0-----:R-:W-:-:S05]  /*8510*/  IADD3 R0, P5, PT, R8, R2, RZ ;  /* 0x0000000208007210 */ /* 0x001fca0007fbe0ff */
[----:B------:R0:W-:Y:S04]  /*8520*/  STL [R1+0xec8], R0 ;  /* 0x000ec80001007387 */ /* 0x0001e80000100800 */
[----:B0-----:R-:W3:Y:S04]  /*8530*/  LDL.LU R0, [R1+0x14e8] ;  /* 0x0014e80001007983 */ /* 0x001ee80000300800 */
[----:B------:R4:W-:Y:S02]  /*8540*/  STL [R1+0xe94], R29 ;  /* 0x000e941d01007387 */ /* 0x0009e40000100800 */
[----:B----4-:R-:W-:-:S05]  /*8550*/  IADD3 R29, P3, PT, R7, R2, RZ ;  /* 0x00000002071d7210 */ /* 0x010fca0007f7e0ff */
[----:B------:R0:W-:Y:S02]  /*8560*/  STL [R1+0xed0], R29 ;  /* 0x000ed01d01007387 */ /* 0x0001e40000100800 */
[----:B0-----:R-:W-:Y:S02]  /*8570*/  LEA.HI.X.SX32 R29, R24, R3, 0x1, P2 ;  /* 0x00000003181d7211 */ /* 0x001fe400010f0eff */
[----:B-----5:R-:W-:-:S03]  /*8580*/  IADD3 R24, P2, PT, R6, R2, RZ ;  /* 0x0000000206187210 */ /* 0x020fc60007f5e0ff */
[----:B------:R0:W-:Y:S04]  /*8590*/  STL [R1+0xe9c], R29 ;  /* 0x000e9c1d01007387 */ /* 0x0001e80000100800 */
[----:B------:R1:W-:Y:S01]  /*85a0*/  STL [R1+0xed8], R24 ;  /* 0x000ed81801007387 */ /* 0x0003e20000100800 */
[-C--:B------:R-:W-:Y:S02]  /*85b0*/  LEA.HI.X.SX32 R17, R17, R3.reuse, 0x1, P4 ;  /* 0x0000000311117211 */ /* 0x080fe400020f0eff */
[-C--:B0-----:R-:W-:Y:S02]  /*85c0*/  LEA.HI.X.SX32 R29, R19, R3.reuse, 0x1, P1 ;  /* 0x00000003131d7211 */ /* 0x081fe400008f0eff */
[----:B------:R-:W-:Y:S02]  /*85d0*/  LEA.HI.X.SX32 R19, R18, R3, 0x1, P0 ;  /* 0x0000000312137211 */ /* 0x000fe400000f0eff */
[----:B-1----:R-:W-:-:S02]  /*85e0*/  IADD3 R24, P1, PT, R4, R2, RZ ;  /* 0x0000000204187210 */ /* 0x002fc40007f3e0ff */
[-C--:B------:R-:W-:Y:S01]  /*85f0*/  IADD3 R18, P0, PT, R15, R2.reuse, RZ ;  /* 0x000000020f127210 */ /* 0x080fe20007f1e0ff */
[----:B------:R-:W-:Y:S04]  /*8600*/  STL [R1+0xea4], R29 ;  /* 0x000ea41d01007387 */ /* 0x000fe80000100800 */
[----:B------:R-:W-:Y:S04]  /*8610*/  STL [R1+0xee0], R24 ;  /* 0x000ee01801007387 */ /* 0x000fe80000100800 */
[----:B------:R0:W-:Y:S04]  /*8620*/  STL [R1+0xeac], R19 ;  /* 0x000eac1301007387 */ /* 0x0001e80000100800 */
[----:B------:R1:W-:Y:S04]  /*8630*/  STL [R1+0xee8], R18 ;  /* 0x000ee81201007387 */ /* 0x0003e80000100800 */
[----:B------:R4:W-:Y:S01]  /*8640*/  STL [R1+0xeb4], R17 ;  /* 0x000eb41101007387 */ /* 0x0009e20000100800 */
[----:B0-----:R-:W-:-:S02]  /*8650*/  IADD3 R19, P4, PT, R14, R2, RZ ;  /* 0x000000020e137210 */ /* 0x001fc40007f9e0ff */
[-C--:B-1----:R-:W-:Y:S02]  /*8660*/  LEA.HI.X.SX32 R18, R16, R3.reuse, 0x1, P6 ;  /* 0x0000000310127211 */ /* 0x082fe400030f0eff */
[-C--:B------:R-:W-:Y:S02]  /*8670*/  LEA.HI.X.SX32 R16, R8, R3.reuse, 0x1, P5 ;  /* 0x0000000308107211 */ /* 0x080fe400028f0eff */
[-C--:B----4-:R-:W-:Y:S01]  /*8680*/  IADD3 R17, P6, PT, R13, R2.reuse, RZ ;  /* 0x000000020d117210 */ /* 0x090fe20007fde0ff */
[----:B------:R-:W-:Y:S01]  /*8690*/  STL [R1+0xef0], R19 ;  /* 0x000ef01301007387 */ /* 0x000fe20000100800 */
[-C--:B------:R-:W-:Y:S02]  /*86a0*/  IADD3 R8, P5, PT, R12, R2.reuse, RZ ;  /* 0x000000020c087210 */ /* 0x080fe40007fbe0ff */
[----:B------:R-:W-:Y:S01]  /*86b0*/  LEA.HI.X.SX32 R7, R7, R3, 0x1, P3 ;  /* 0x0000000307077211 */ /* 0x000fe200018f0eff */
[----:B------:R-:W-:Y:S04]  /*86c0*/  STL [R1+0xebc], R18 ;  /* 0x000ebc1201007387 */ /* 0x000fe80000100800 */
[----:B------:R-:W-:Y:S04]  /*86d0*/  STL [R1+0xef8], R17 ;  /* 0x000ef81101007387 */ /* 0x000fe80000100800 */
[----:B------:R0:W-:Y:S04]  /*86e0*/  STL [R1+0xec4], R16 ;  /* 0x000ec41001007387 */ /* 0x0001e80000100800 */
[----:B------:R1:W-:Y:S04]  /*86f0*/  STL [R1+0xf00], R8 ;  /* 0x000f000801007387 */ /* 0x0003e80000100800 */
[----:B------:R4:W-:Y:S01]  /*8700*/  STL [R1+0xecc], R7 ;  /* 0x000ecc0701007387 */ /* 0x0009e20000100800 */
[----:B0-----:R-:W-:-:S02]  /*8710*/  IADD3 R16, P3, PT, R11, R2, RZ ;  /* 0x000000020b107210 */ /* 0x001fc40007f7e0ff */
[----:B-1----:R-:W-:-:S03]  /*8720*/  LEA.HI.X.SX32 R8, R6, R3, 0x1, P2 ;  /* 0x0000000306087211 */ /* 0x002fc600010f0eff */
[----:B------:R-:W-:Y:S01]  /*8730*/  STL [R1+0xf08], R16 ;  /* 0x000f081001007387 */ /* 0x000fe20000100800 */
[----:B------:R-:W-:Y:S02]  /*8740*/  LEA.HI.X.SX32 R6, R4, R3, 0x1, P1 ;  /* 0x0000000304067211 */ /* 0x000fe400008f0eff */
[-C--:B----4-:R-:W-:Y:S01]  /*8750*/  IADD3 R7, P2, PT, R10, R2.reuse, RZ ;  /* 0x000000020a077210 */ /* 0x090fe20007f5e0ff */
[----:B------:R0:W-:Y:S01]  /*8760*/  STL [R1+0xed4], R8 ;  /* 0x000ed40801007387 */ /* 0x0001e20000100800 */
[----:B------:R-:W-:-:S03]  /*8770*/  IADD3 R4, P1, PT, R9, R2, RZ ;  /* 0x0000000209047210 */ /* 0x000fc60007f3e0ff */
[----:B------:R1:W-:Y:S04]  /*8780*/  STL [R1+0xf10], R7 ;  /* 0x000f100701007387 */ /* 0x0003e80000100800 */
[----:B0-----:R-:W4:Y:S04]  /*8790*/  LDL.LU R8, [R1+0xd8] ;  /* 0x0000d80001087983 */ /* 0x001f280000300800 */
[----:B------:R-:W-:Y:S04]  /*87a0*/  STL [R1+0xedc], R6 ;  /* 0x000edc0601007387 */ /* 0x000fe80000100800 */
[----:B-1----:R-:W5:Y:S04]  /*87b0*/  LDL.LU R7, [R1+0xdc] ;  /* 0x0000dc0001077983 */ /* 0x002f680000300800 */
[----:B------:R0:W-:Y:S04]  /*87c0*/  STL [R1+0xf18], R4 ;  /* 0x000f180401007387 */ /* 0x0001e80000100800 */
[----:B0-----:R-:W4:Y:S04]  /*87d0*/  LDL.LU R4, [R1+0xe0] ;  /* 0x0000e00001047983 */ /* 0x001f280000300800 */
[----:B------:R-:W4:Y:S01]  /*87e0*/  LDL.LU R6, [R1+0xe4] ;  /* 0x0000e40001067983 */ /* 0x000f220000300800 */
[----:B------:R-:W-:-:S02]  /*87f0*/  LEA.HI.X.SX32 R17, R15, R3, 0x1, P0 ;  /* 0x000000030f117211 */ /* 0x000fc400000f0eff */
[----:B------:R-:W-:-:S03]  /*8800*/  LEA.HI.X.SX32 R16, R14, R3, 0x1, P4 ;  /* 0x000000030e107211 */ /* 0x000fc600020f0eff */
[----:B------:R-:W-:Y:S01]  /*8810*/  STL [R1+0xee4], R17 ;  /* 0x000ee41101007387 */ /* 0x000fe20000100800 */
[----:B------:R-:W-:Y:S02]  /*8820*/  IMAD R21, R21, UR8, RZ ;  /* 0x0000000815157c24 */ /* 0x000fe4000f8e02ff */
[----:B------:R-:W-:Y:S02]  /*8830*/  IMAD R22, R22, UR8, RZ ;  /* 0x0000000816167c24 */ /* 0x000fe4000f8e02ff */
[----:B------:R-:W-:Y:S02]  /*8840*/  IMAD R23, R23, UR8, RZ ;  /* 0x0000000817177c24 */ /* 0x000fe4000f8e02ff */
[----:B------:R-:W-:Y:S01]  /*8850*/  IMAD R5, R5, UR8, RZ ;  /* 0x0000000805057c24 */ /* 0x000fe2000f8e02ff */
[-C--:B--2---:R-:W-:Y:S02]  /*8860*/  IADD3 R14, P4, PT, R28, R2.reuse, RZ ;  /* 0x000000021c0e7210 */ /* 0x084fe40007f9e0ff */
[----:B---3--:R-:W-:-:S05]  /*8870*/  IADD3 R15, P0, PT, R0, R2, RZ ;  /* 0x00000002000f7210 */ /* 0x008fca0007f1e0ff */
[----:B------:R0:W-:Y:S04]  /*8880*/  STL [R1+0xf20], R15 ;  /* 0x000f200f01007387 */ /* 0x0001e80000100800 */
[----:B------:R-:W-:Y:S01]  /*8890*/  STL [R1+0xeec], R16 ;  /* 0x000eec1001007387 */ /* 0x000fe20000100800 */
[-C--:B0-----:R-:W-:Y:S02]  /*88a0*/  LEA.HI.X.SX32 R15, R13, R3.reuse, 0x1, P6 ;  /* 0x000000030d0f7211 */ /* 0x081fe400030f0eff */
[----:B------:R-:W-:Y:S01]  /*88b0*/  IADD3 R13, P6, PT, R26, R2, RZ ;  /* 0x000000021a0d7210 */ /* 0x000fe20007fde0ff */
[----:B------:R0:W-:Y:S04]  /*88c0*/  STL [R1+0xf28], R14 ;  /* 0x000f280e01007387 */ /* 0x0001e80000100800 */
[----:B------:R-:W-:Y:S04]  /*88d0*/  STL [R1+0xef4], R15 ;  /* 0x000ef40f01007387 */ /* 0x000fe80000100800 */
[----:B------:R1:W-:Y:S01]  /*88e0*/  STL [R1+0xf30], R13 ;  /* 0x000f300d01007387 */ /* 0x0003e20000100800 */
[----:B0-----:R-:W-:-:S02]  /*88f0*/  LEA.HI.X.SX32 R14, R12, R3, 0x1, P5 ;  /* 0x000000030c0e7211 */ /* 0x001fc400028f0eff */
[----:B------:R-:W-:-:S03]  /*8900*/  IADD3 R12, P5, PT, R25, R2, RZ ;  /* 0x00000002190c7210 */ /* 0x000fc60007fbe0ff */
[----:B------:R-:W-:Y:S01]  /*8910*/  STL [R1+0xefc], R14 ;  /* 0x000efc0e01007387 */ /* 0x000fe20000100800 */
[-C--:B-1----:R-:W-:Y:S02]  /*8920*/  LEA.HI.X.SX32 R13, R11, R3.reuse, 0x1, P3 ;  /* 0x000000030b0d7211 */ /* 0x082fe400018f0eff */
        /* <DEDUP_REMOVED lines=10> */
[----:B------:R1:W-:Y:S01]  /*89d0*/  STL [R1+0xf14], R11 ;  /* 0x000f140b01007387 */ /* 0x0003e20000100800 */
[----:B0-----:R-:W-:-:S03]  /*89e0*/  LEA.HI.X.SX32 R10, R0, R3, 0x1, P0 ;  /* 0x00000003000a7211 */ /* 0x001fc600000f0eff */
[----:B------:R-:W2:Y:S01]  /*89f0*/  LDL.LU R0, [R1+0x14e4] ;  /* 0x0014e40001007983 */ /* 0x000ea20000300800 */
[----:B-1----:R-:W-:-:S03]  /*8a00*/  IADD3 R11, P0, PT, R22, R2, RZ ;  /* 0x00000002160b7210 */ /* 0x002fc60007f1e0ff */
[----:B------:R0:W-:Y:S04]  /*8a10*/  STL [R1+0xf40], R9 ;  /* 0x000f400901007387 */ /* 0x0001e80000100800 */
[----:B------:R1:W-:Y:S01]  /*8a20*/  STL [R1+0xf1c], R10 ;  /* 0x000f1c0a01007387 */ /* 0x0003e20000100800 */
[----:B0-----:R-:W-:-:S03]  /*8a30*/  LEA.HI.X.SX32 R9, R28, R3, 0x1, P4 ;  /* 0x000000031c097211 */ /* 0x001fc600020f0eff */
[----:B------:R0:W-:Y:S01]  /*8a40*/  STL [R1+0xf44], R11 ;  /* 0x000f440b01007387 */ /* 0x0001e20000100800 */
[----:B-1----:R-:W-:-:S03]  /*8a50*/  IADD3 R10, P4, PT, R23, R2, RZ ;  /* 0x00000002170a7210 */ /* 0x002fc60007f9e0ff */
[----:B------:R1:W-:Y:S01]  /*8a60*/  STL [R1+0xf24], R9 ;  /* 0x000f240901007387 */ /* 0x0003e20000100800 */
[----:B0-----:R-:W-:-:S03]  /*8a70*/  LEA.HI.X.SX32 R11, R26, R3, 0x1, P6 ;  /* 0x000000031a0b7211 */ /* 0x001fc600030f0eff */
[----:B------:R0:W-:Y:S01]  /*8a80*/  STL [R1+0xf48], R10 ;  /* 0x000f480a01007387 */ /* 0x0001e20000100800 */
[----:B-1----:R-:W-:-:S03]  /*8a90*/  IADD3 R9, P6, PT, R5, R2, RZ ;  /* 0x0000000205097210 */ /* 0x002fc60007fde0ff */
[----:B------:R-:W-:Y:S01]  /*8aa0*/  STL [R1+0xf2c], R11 ;  /* 0x000f2c0b01007387 */ /* 0x000fe20000100800 */
[----:B------:R-:W-:-:S03]  /*8ab0*/  LEA.HI.X.SX32 R2, R20, R3, 0x1, P3 ;  /* 0x0000000314027211 */ /* 0x000fc600018f0eff */
[----:B------:R1:W-:Y:S01]  /*8ac0*/  STL [R1+0xdf4], R9 ;  /* 0x000df40901007387 */ /* 0x0003e20000100800 */
[----:B0-----:R-:W-:-:S05]  /*8ad0*/  LEA.HI.X.SX32 R10, R25, R3, 0x1, P5 ;  /* 0x00000003190a7211 */ /* 0x001fca00028f0eff */
[----:B------:R0:W-:Y:S01]  /*8ae0*/  STL [R1+0xddc], R10 ;  /* 0x000ddc0a01007387 */ /* 0x0001e20000100800 */
[----:B-1----:R-:W-:-:S03]  /*8af0*/  LEA.HI.X.SX32 R9, R27, R3, 0x1, P2 ;  /* 0x000000031b097211 */ /* 0x002fc600010f0eff */
[----:B------:R1:W-:Y:S01]  /*8b00*/  STL [R1+0xde0], R2 ;  /* 0x000de00201007387 */ /* 0x0003e20000100800 */
[----:B------:R-:W-:-:S03]  /*8b10*/  LEA.HI.X.SX32 R5, R5, R3, 0x1, P6 ;  /* 0x0000000305057211 */ /* 0x000fc600030f0eff */
[----:B------:R3:W-:Y:S01]  /*8b20*/  STL [R1+0xde4], R9 ;  /* 0x000de40901007387 */ /* 0x0007e20000100800 */
[-C--:B0-----:R-:W-:Y:S02]  /*8b30*/  LEA.HI.X.SX32 R10, R21, R3.reuse, 0x1, P1 ;  /* 0x00000003150a7211 */ /* 0x081fe400008f0eff */
[----:B-1----:R-:W-:-:S03]  /*8b40*/  LEA.HI.X.SX32 R2, R22, R3, 0x1, P0 ;  /* 0x0000000316027211 */ /* 0x002fc600000f0eff */
[----:B------:R-:W-:Y:S01]  /*8b50*/  STL [R1+0xde8], R10 ;  /* 0x000de80a01007387 */ /* 0x000fe20000100800 */
[----:B---3--:R-:W-:-:S03]  /*8b60*/  LEA.HI.X.SX32 R9, R23, R3, 0x1, P4 ;  /* 0x0000000317097211 */ /* 0x008fc600020f0eff */
[----:B------:R4:W-:Y:S01]  /*8b70*/  STL [R1+0xdec], R2 ;  /* 0x000dec0201007387 */ /* 0x0009e20000100800 */
[----:B-----5:R-:W-:-:S03]  /*8b80*/  IMAD R3, R7, UR9, RZ ;  /* 0x0000000907037c24 */ /* 0x020fc6000f8e02ff */
[----:B------:R-:W-:Y:S04]  /*8b90*/  STL [R1+0xdf0], R9 ;  /* 0x000df00901007387 */ /* 0x000fe80000100800 */
[----:B------:R0:W-:Y:S01]  /*8ba0*/  STL [R1+0x9f8], R5 ;  /* 0x0009f80501007387 */ /* 0x0001e20000100800 */
[----:B----4-:R-:W-:Y:S02]  /*8bb0*/  IMAD R2, R8, UR9, RZ ;  /* 0x0000000908027c24 */ /* 0x010fe4000f8e02ff */
[----:B------:R-:W-:Y:S01]  /*8bc0*/  IMAD R4, R4, UR9, RZ ;  /* 0x0000000904047c24 */ /* 0x000fe2000f8e02ff */
[----:B------:R-:W-:Y:S02]  /*8bd0*/  IADD3 R12, P1, PT, R3, UR10, RZ ;  /* 0x0000000a030c7c10 */ /* 0x000fe4000ff3e0ff */
[----:B------:R-:W-:Y:S01]  /*8be0*/  IADD3 R13, P0, PT, R2, UR10, RZ ;  /* 0x0000000a020d7c10 */ /* 0x000fe2000ff1e0ff */
[----:B0-----:R-:W-:Y:S01]  /*8bf0*/  IMAD R5, R6, UR9, RZ ;  /* 0x0000000906057c24 */ /* 0x001fe2000f8e02ff */
[----:B------:R-:W-:-:S03]  /*8c00*/  IADD3 R11, P2, PT, R4, UR10, RZ ;  /* 0x0000000a040b7c10 */ /* 0x000fc6000ff5e0ff */
[----:B------:R-:W-:Y:S01]  /*8c10*/  STL [R1+0x9d4], R13 ;  /* 0x0009d40d01007387 */ /* 0x000fe20000100800 */
[----:B------:R-:W-:Y:S02]  /*8c20*/  LEA.HI.X.SX32 R9, R2, UR11, 0x1, P0 ;  /* 0x0000000b02097c11 */ /* 0x000fe400080f0eff */
[----:B------:R-:W-:Y:S01]  /*8c30*/  IADD3 R10, P3, PT, R5, UR10, RZ ;  /* 0x0000000a050a7c10 */ /* 0x000fe2000ff7e0ff */
[----:B------:R-:W-:Y:S01]  /*8c40*/  STL [R1+0x9dc], R12 ;  /* 0x0009dc0c01007387 */ /* 0x000fe20000100800 */
[----:B------:R-:W-:Y:S02]  /*8c50*/  LEA.HI.X.SX32 R8, R3, UR11, 0x1, P1 ;  /* 0x0000000b03087c11 */ /* 0x000fe400088f0eff */
[----:B------:R-:W-:Y:S01]  /*8c60*/  LEA.HI.X.SX32 R7, R4, UR11, 0x1, P2 ;  /* 0x0000000b04077c11 */ /* 0x000fe200090f0eff */
[----:B------:R-:W-:Y:S01]  /*8c70*/  STL [R1+0x9e4], R11 ;  /* 0x0009e40b01007387 */ /* 0x000fe20000100800 */
[----:B------:R-:W-:-:S03]  /*8c80*/  LEA.HI.X.SX32 R6, R5, UR11, 0x1, P3 ;  /* 0x0000000b05067c11 */ /* 0x000fc600098f0eff */
[----:B------:R-:W-:Y:S04]  /*8c90*/  STL [R1+0x9ec], R10 ;  /* 0x0009ec0a01007387 */ /* 0x000fe80000100800 */
[----:B------:R-:W-:Y:S04]  /*8ca0*/  STL [R1+0x9d0], R9 ;  /* 0x0009d00901007387 */ /* 0x000fe80000100800 */
[----:B------:R-:W-:Y:S04]  /*8cb0*/  STL [R1+0x9d8], R8 ;  /* 0x0009d80801007387 */ /* 0x000fe80000100800 */
[----:B------:R-:W-:Y:S04]  /*8cc0*/  STL [R1+0x9e0], R7 ;  /* 0x0009e00701007387 */ /* 0x000fe80000100800 */
[----:B------:R-:W-:Y:S04]  /*8cd0*/  STL [R1+0x9e8], R6 ;  /* 0x0009e80601007387 */ /* 0x000fe80000100800 */
[----:B------:R-:W-:Y:S04]  /*8ce0*/  STL [R1+0x9f4], RZ ;  /* 0x0009f4ff01007387 */ /* 0x000fe80000100800 */
        /* <DEDUP_REMOVED lines=503> */
[----:B------:R-:W-:Y:S01]  /*ac60*/  STL [R1+0xdc], RZ ;  /* 0x0000dcff01007387 */ /* 0x000fe20000100800 */
[----:B--2---:R-:W-:-:S03]  /*ac70*/  LOP3.LUT R3, R0, 0x20, RZ, 0x3c, !PT ;  /* 0x0000002000037812 */ /* 0x004fc600078e3cff */
[----:B------:R-:W-:Y:S01]  /*ac80*/  STL [R1+0xa0], RZ ;  /* 0x0000a0ff01007387 */ /* 0x000fe20000100800 */
[----:B------:R-:W-:-:S03]  /*ac90*/  LOP3.LUT R2, R0, 0x30, RZ, 0x3c, !PT ;  /* 0x0000003000027812 */ /* 0x000fc600078e3cff */
[----:B------:R-:W-:Y:S04]  /*aca0*/  STL [R1+0xa4], RZ ;  /* 0x0000a4ff01007387 */ /* 0x000fe80000100800 */
[----:B------:R-:W-:Y:S04]  /*acb0*/  STL [R1+0xa8], RZ ;  /* 0x0000a8ff01007387 */ /* 0x000fe80000100800 */
[----:B------:R-:W-:Y:S01]  /*acc0*/  STL [R1+0xac], RZ ;  /* 0x0000acff01007387 */ /* 0x000fe20000100800 */
[----:B------:R-:W-:-:S03]  /*acd0*/  LOP3.LUT R4, R0, 0x10, RZ, 0x3c, !PT ;  /* 0x0000001000047812 */ /* 0x000fc600078e3cff */
[----:B------:R-:W-:Y:S01]  /*ace0*/  STL [R1+0x70], RZ ;  /* 0x000070ff01007387 */ /* 0x000fe20000100800 */
[----:B------:R-:W-:-:S03]  /*acf0*/  LOP3.LUT R4, R0, 0x40, RZ, 0x3c, !PT ;  /* 0x0000004000047812 */ /* 0x000fc600078e3cff */
[----:B------:R-:W-:Y:S01]  /*ad00*/  STL [R1+0x74], RZ ;  /* 0x000074ff01007387 */ /* 0x000fe20000100800 */
[----:B------:R-:W-:-:S03]  /*ad10*/  UIMAD UR8, UR7, 0x1f, URZ ;  /* 0x0000001f070878a4 */ /* 0x000fc6000f8e02ff */
[----:B------:R-:W-:Y:S04]  /*ad20*/  STL [R1+0x78], RZ ;  /* 0x000078ff01007387 */ /* 0x000fe80000100800 */
[----:B------:R-:W-:Y:S04]  /*ad30*/  STL [R1+0x7c], RZ ;  /* 0x00007cff01007387 */ /* 0x000fe80000100800 */
[----:B------:R0:W-:Y:S04]  /*ad40*/  STL [R1+0x8b4], R3 ;  /* 0x0008b40301007387 */ /* 0x0001e80000100800 */
[----:B------:R1:W-:Y:S01]  /*ad50*/  STL [R1+0x8b0], R2 ;  /* 0x0008b00201007387 */ /* 0x0003e20000100800 */
[----:B0-----:R-:W-:-:S03]  /*ad60*/  LOP3.LUT R3, R0, 0x50, RZ, 0x3c, !PT ;  /* 0x0000005000037812 */ /* 0x001fc600078e3cff */
[----:B------:R0:W-:Y:S01]  /*ad70*/  STL [R1+0x8ac], R4 ;  /* 0x0008ac0401007387 */ /* 0x0001e20000100800 */
[----:B-1----:R-:W-:-:S03]  /*ad80*/  LOP3.LUT R2, R0, 0x60, RZ, 0x3c, !PT ;  /* 0x0000006000027812 */ /* 0x002fc600078e3cff */
[----:B------:R1:W-:Y:S01]  /*ad90*/  STL [R1+0x8a8], R3 ;  /* 0x0008a80301007387 */ /* 0x0003e20000100800 */
[----:B------:R-:W-:-:S03]  /*ada0*/  UIMAD UR9, UR7, 0x1e, URZ ;  /* 0x0000001e070978a4 */ /* 0x000fc6000f8e02ff */
[----:B------:R2:W-:Y:S01]  /*adb0*/  STL [R1+0x8a4], R2 ;  /* 0x0008a40201007387 */ /* 0x0005e20000100800 */
[----:B0-----:R-:W-:Y:S01]  /*adc0*/  LOP3.LUT R4, R0, 0x70, RZ, 0x3c, !PT ;  /* 0x0000007000047812 */ /* 0x001fe200078e3cff */
[----:B------:R-:W-:Y:S01]  /*add0*/  USHF.R.S32.HI UR6, URZ, 0x1f, UR4 ;  /* 0x0000001fff067899 */ /* 0x000fe20008011404 */
[----:B-1----:R-:W-:-:S03]  /*ade0*/  IADD3 R3, P0, PT, R13, UR8, RZ ;  /* 0x000000080d037c10 */ /* 0x002fc6000ff1e0ff */
[----:B------:R0:W-:Y:S01]  /*adf0*/  STL [R1+0x8a0], R4 ;  /* 0x0008a00401007387 */ /* 0x0001e20000100800 */
[----:B--2---:R-:W-:-:S03]  /*ae00*/  IADD3 R2, P4, PT, R12, UR8, RZ ;  /* 0x000000080c027c10 */ /* 0x004fc6000ff9e0ff */
[----:B------:R1:W-:Y:S01]  /*ae10*/  STL [R1+0xa00], R3 ;  /* 0x000a000301007387 */ /* 0x0003e20000100800 */
[----:B------:R-:W-:Y:S02]  /*ae20*/  ULEA.HI UR6, UR6, UR4, URZ, 0x5 ;  /* 0x0000000406067291 */ /* 0x000fe4000f8f28ff */
[----:B------:R-:W-:Y:S01]  /*ae30*/  USHF.R.S32.HI UR4, URZ, 0x1f, UR8 ;  /* 0x0000001fff047899 */ /* 0x000fe20008011408 */
[----:B------:R2:W-:Y:S01]  /*ae40*/  STL [R1+0xa08], R2 ;  /* 0x000a080201007387 */ /* 0x0005e20000100800 */
[----:B0-----:R-:W-:Y:S02]  /*ae50*/  IADD3 R4, P6, PT, R11, UR8, RZ ;  /* 0x000000080b047c10 */ /* 0x001fe4000ffde0ff */
[----:B-1----:R-:W-:-:S03]  /*ae60*/  IADD3 R3, P5, PT, R10, UR8, RZ ;  /* 0x000000080a037c10 */ /* 0x002fc6000ffbe0ff */
[----:B------:R0:W-:Y:S01]  /*ae70*/  STL [R1+0xa10], R4 ;  /* 0x000a100401007387 */ /* 0x0001e20000100800 */
[----:B--2---:R-:W-:-:S03]  /*ae80*/  IADD3 R2, P3, PT, R13, UR9, RZ ;  /* 0x000000090d027c10 */ /* 0x004fc6000ff7e0ff */
[----:B------:R1:W-:Y:S01]  /*ae90*/  STL [R1+0xa18], R3 ;  /* 0x000a180301007387 */ /* 0x0003e20000100800 */
[----:B------:R-:W-:-:S03]  /*aea0*/  UIMAD UR10, UR7, 0x1d, URZ ;  /* 0x0000001d070a78a4 */ /* 0x000fc6000f8e02ff */
[----:B------:R2:W-:Y:S01]  /*aeb0*/  STL [R1+0xa20], R2 ;  /* 0x000a200201007387 */ /* 0x0005e20000100800 */
[----:B0-----:R-:W-:Y:S02]  /*aec0*/  IADD3 R4, P2, PT, R12, UR9, RZ ;  /* 0x000000090c047c10 */ /* 0x001fe4000ff5e0ff */
[----:B-1----:R-:W-:-:S03]  /*aed0*/  IADD3 R3, P1, PT, R11, UR9, RZ ;  /* 0x000000090b037c10 */ /* 0x002fc6000ff3e0ff */
[----:B------:R0:W-:Y:S01]  /*aee0*/  STL [R1+0xa28], R4 ;  /* 0x000a280401007387 */ /* 0x0001e20000100800 */
[----:B--2---:R-:W-:-:S03]  /*aef0*/  IADD3.X R2, PT, PT, R9, UR4, RZ, P0, !PT ;  /* 0x0000000409027c10 */ /* 0x004fc600087fe4ff */
[----:B------:R1:W-:Y:S04]  /*af00*/  STL [R1+0xa30], R3 ;  /* 0x000a300301007387 */ /* 0x0003e80000100800 */
[----:B------:R2:W-:Y:S01]  /*af10*/  STL [R1+0x9fc], R2 ;  /* 0x0009fc0201007387 */ /* 0x0005e20000100800 */
[----:B0-----:R-:W-:Y:S02]  /*af20*/  IADD3 R4, P0, PT, R10, UR9, RZ ;  /* 0x000000090a047c10 */ /* 0x001fe4000ff1e0ff */
[----:B-1----:R-:W-:-:S03]  /*af30*/  IADD3.X R3, PT, PT, R8, UR4, RZ, P4, !PT ;  /* 0x0000000408037c10 */ /* 0x002fc6000a7fe4ff */
[----:B------:R0:W-:Y:S01]  /*af40*/  STL [R1+0xa38], R4 ;  /* 0x000a380401007387 */ /* 0x0001e20000100800 */
[----:B--2---:R-:W-:-:S03]  /*af50*/  IADD3 R2, P4, PT, R13, UR10, RZ ;  /* 0x0000000a0d027c10 */ /* 0x004fc6000ff9e0ff */
[----:B------:R1:W-:Y:S01]  /*af60*/  STL [R1+0xa04], R3 ;  /* 0x000a040301007387 */ /* 0x0003e20000100800 */
[----:B------:R-:W-:-:S03]  /*af70*/  USHF.R.S32.HI UR39, URZ, 0x1f, UR9 ;  /* 0x0000001fff277899 */ /* 0x000fc60008011409 */
[----:B------:R2:W-:Y:S01]  /*af80*/  STL [R1+0xa40], R2 ;  /* 0x000a400201007387 */ /* 0x0005e20000100800 */
[----:B0-----:R-:W-:Y:S02]  /*af90*/  IADD3.X R4, PT, PT, R7, UR4, RZ, P6, !PT ;  /* 0x0000000407047c10 */ /* 0x001fe4000b7fe4ff */
[----:B-1----:R-:W-:-:S03]  /*afa0*/  IADD3 R3, P6, PT, R12, UR10, RZ ;  /* 0x0000000a0c037c10 */ /* 0x002fc6000ffde0ff */
[----:B------:R0:W-:Y:S01]  /*afb0*/  STL [R1+0xa0c], R4 ;  /* 0x000a0c0401007387 */ /* 0x0001e20000100800 */
[----:B--2---:R-:W-:-:S03]  /*afc0*/  IADD3.X R2, PT, PT, R6, UR4, RZ, P5, !PT ;  /* 0x0000000406027c10 */ /* 0x004fc6000affe4ff */
[----:B------:R1:W-:Y:S01]  /*afd0*/  STL [R1+0xa48], R3 ;  /* 0x000a480301007387 */ /* 0x0003e20000100800 */
[----:B------:R-:W-:-:S03]  /*afe0*/  UIMAD UR11, UR7, 0x1c, URZ ;  /* 0x0000001c070b78a4 */ /* 0x000fc6000f8e02ff */
[----:B------:R2:W-:Y:S01]  /*aff0*/  STL [R1+0xa14], R2 ;  /* 0x000a140201007387 */ /* 0x0005e20000100800 */
[----:B0-----:R-:W-:Y:S02]  /*b000*/  IADD3 R4, P5, PT, R11, UR10, RZ ;  /* 0x0000000a0b047c10 */ /* 0x001fe4000ffbe0ff */
[----:B-1----:R-:W-:-:S03]  /*b010*/  IADD3.X R3, PT, PT, R9, UR39, RZ, P3, !PT ;  /* 0x0000002709037c10 */ /* 0x002fc60009ffe4ff */
[----:B------:R0:W-:Y:S01]  /*b020*/  STL [R1+0xa50], R4 ;  /* 0x000a500401007387 */ /* 0x0001e20000100800 */
[----:B--2---:R-:W-:-:S03]  /*b030*/  IADD3 R2, P3, PT, R10, UR10, RZ ;  /* 0x0000000a0a027c10 */ /* 0x004fc6000ff7e0ff */
[----:B------:R1:W-:Y:S04]  /*b040*/  STL [R1+0xa1c], R3 ;  /* 0x000a1c0301007387 */ /* 0x0003e80000100800 */
[----:B------:R2:W-:Y:S01]  /*b050*/  STL [R1+0xa58], R2 ;  /* 0x000a580201007387 */ /* 0x0005e20000100800 */
[----:B0-----:R-:W-:Y:S02]  /*b060*/  IADD3.X R4, PT, PT, R8, UR39, RZ, P2, !PT ;  /* 0x0000002708047c10 */ /* 0x001fe400097fe4ff */
[----:B-1----:R-:W-:-:S03]  /*b070*/  IADD3 R3, P2, PT, R13, UR11, RZ ;  /* 0x0000000b0d037c10 */ /* 0x002fc6000ff5e0ff */
[----:B------:R0:W-:Y:S01]  /*b080*/  STL [R1+0xa24], R4 ;  /* 0x000a240401007387 */ /* 0x0001e20000100800 */
[----:B--2---:R-:W-:Y:S01]  /*b090*/  IADD3.X R2, PT, PT, R7, UR39, RZ, P1, !PT ;  /* 0x0000002707027c10 */ /* 0x004fe20008ffe4ff */
[----:B------:R-:W-:Y:S02]  /*b0a0*/  USHF.R.S32.HI UR42, URZ, 0x1f, UR10 ;  /* 0x0000001fff2a7899 */ /* 0x000fe4000801140a */
[----:B------:R1:W-:Y:S04]  /*b0b0*/  STL [R1+0xa60], R3 ;  /* 0x000a600301007387 */ /* 0x0003e80000100800 */
[----:B------:R2:W-:Y:S01]  /*b0c0*/  STL [R1+0xa2c], R2 ;  /* 0x000a2c0201007387 */ /* 0x0005e20000100800 */
[----:B0-----:R-:W-:Y:S02]  /*b0d0*/  IADD3 R4, P1, PT, R12, UR11, RZ ;  /* 0x0000000b0c047c10 */ /* 0x001fe4000ff3e0ff */
[----:B-1----:R-:W-:-:S03]  /*b0e0*/  IADD3.X R3, PT, PT, R6, UR39, RZ, P0, !PT ;  /* 0x0000002706037c10 */ /* 0x002fc600087fe4ff */
[----:B------:R0:W-:Y:S01]  /*b0f0*/  STL [R1+0xa68], R4 ;  /* 0x000a680401007387 */ /* 0x0001e20000100800 */
[----:B--2---:R-:W-:Y:S01]  /*b100*/  IADD3 R2, P0, PT, R11, UR11, RZ ;  /* 0x0000000b0b027c10 */ /* 0x004fe2000ff1e0ff */
[----:B------:R-:W-:Y:S02]  /*b110*/  UIMAD UR12, UR7, 0x1b, URZ ;  /* 0x0000001b070c78a4 */ /* 0x000fe4000f8e02ff */
[----:B------:R1:W-:Y:S04]  /*b120*/  STL [R1+0xa34], R3 ;  /* 0x000a340301007387 */ /* 0x0003e80000100800 */
[----:B------:R2:W-:Y:S01]  /*b130*/  STL [R1+0xa70], R2 ;  /* 0x000a700201007387 */ /* 0x0005e20000100800 */
[----:B0-----:R-:W-:Y:S02]  /*b140*/  IADD3.X R4, PT, PT, R9, UR42, RZ, P4, !PT ;  /* 0x0000002a09047c10 */ /* 0x001fe4000a7fe4ff */
[----:B-1----:R-:W-:-:S03]  /*b150*/  IADD3 R3, P4, PT, R10, UR11, RZ ;  /* 0x0000000b0a037c10 */ /* 0x002fc6000ff9e0ff */
[----:B------:R0:W-:Y:S01]  /*b160*/  STL [R1+0xa3c], R4 ;  /* 0x000a3c0401007387 */ /* 0x0001e20000100800 */
[----:B--2---:R-:W-:-:S03]  /*b170*/  IADD3.X R2, PT, PT, R8, UR42, RZ, P6, !PT ;  /* 0x0000002a08027c10 */ /* 0x004fc6000b7fe4ff */
[----:B------:R1:W-:Y:S01]  /*b180*/  STL [R1+0xa78], R3 ;  /* 0x000a780301007387 */ /* 0x0003e20000100800 */
[----:B------:R-:W-:-:S03]  /*b190*/  USHF.R.S32.HI UR43, URZ, 0x1f, UR11 ;  /* 0x0000001fff2b7899 */ /* 0x000fc6000801140b */
[----:B------:R2:W-:Y:S01]  /*b1a0*/  STL [R1+0xa44], R2 ;  /* 0x000a440201007387 */ /* 0x0005e20000100800 */
[----:B0-----:R-:W-:Y:S02]  /*b1b0*/  IADD3 R4, P6, PT, R13, UR12, RZ ;  /* 0x0000000c0d047c10 */ /* 0x001fe4000ffde0ff */
[----:B-1----:R-:W-:-:S03]  /*b1c0*/  IADD3.X R3, PT, PT, R7, UR42, RZ, P5, !PT ;  /* 0x0000002a07037c10 */ /* 0x002fc6000affe4ff */
[----:B------:R0:W-:Y:S01]  /*b1d0*/  STL [R1+0xa80], R4 ;  /* 0x000a800401007387 */ /* 0x0001e20000100800 */
[----:B--2---:R-:W-:-:S03]  /*b1e0*/  IADD3 R2, P5, PT, R12, UR12, RZ ;  /* 0x0000000c0c027c10 */ /* 0x004fc6000ffbe0ff */
[----:B------:R1:W-:Y:S01]  /*b1f0*/  STL [R1+0xa4c], R3 ;  /* 0x000a4c0301007387 */ /* 0x0003e20000100800 */
[----:B------:R-:W-:-:S03]  /*b200*/  UIMAD UR13, UR7, 0x1a, URZ ;  /* 0x0000001a070d78a4 */ /* 0x000fc6000f8e02ff */
[----:B------:R2:W-:Y:S01]  /*b210*/  STL [R1+0xa88], R2 ;  /* 0x000a880201007387 */ /* 0x0005e20000100800 */
[----:B0-----:R-:W-:Y:S02]  /*b220*/  IADD3.X R4, PT, PT, R6, UR42, RZ, P3, !PT ;  /* 0x0000002a06047c10 */ /* 0x001fe40009ffe4ff */
        /* <DEDUP_REMOVED lines=179> */
[----:B------:R-:W-:-:S03]  /*bd60*/  USHF.L.U32 UR23, UR7, 0x4, URZ ;  /* 0x0000000407177899 */ /* 0x000fc600080006ff */
        /* <DEDUP_REMOVED lines=141> */
[----:B------:R-:W-:-:S03]  /*c640*/  USHF.L.U32 UR31, UR7, 0x3, URZ ;  /* 0x00000003071f7899 */ /* 0x000fc600080006ff */
        /* <DEDUP_REMOVED lines=154> */
[----:B0-----:R-:W-:Y:S02]  /*cff0*/  IADD3.X R4, PT, PT, R7, UR70, RZ, P1, !PT ;  /* 0x0000004607047c10 */ /* 0x001fe40008ffe4ff */
[----:B-1----:R-:W-:-:S03]  /*d000*/  IADD3.X R3, PT, PT, R6, UR70, RZ, P0, !PT ;  /* 0x0000004606037c10 */ /* 0x002fc600087fe4ff */
[----:B------:R0:W-:Y:S01]  /*d010*/  STL [R1+0xdac], R4 ;  /* 0x000dac0401007387 */ /* 0x0001e20000100800 */
[----:B--2---:R-:W-:-:S03]  /*d020*/  IADD3.X R2, PT, PT, R9, UR71, RZ, P4, !PT ;  /* 0x0000004709027c10 */ /* 0x004fc6000a7fe4ff */
[----:B------:R1:W-:Y:S04]  /*d030*/  STL [R1+0xdb4], R3 ;  /* 0x000db40301007387 */ /* 0x0003e80000100800 */
[----:B------:R2:W-:Y:S01]  /*d040*/  STL [R1+0xdbc], R2 ;  /* 0x000dbc0201007387 */ /* 0x0005e20000100800 */
[----:B0-----:R-:W-:Y:S02]  /*d050*/  IADD3.X R4, PT, PT, R8, UR71, RZ, P6, !PT ;  /* 0x0000004708047c10 */ /* 0x001fe4000b7fe4ff */
[----:B-1----:R-:W-:Y:S02]  /*d060*/  IADD3.X R3, PT, PT, R7, UR71, RZ, P5, !PT ;  /* 0x0000004707037c10 */ /* 0x002fe4000affe4ff */
[----:B--2---:R-:W-:Y:S01]  /*d070*/  IADD3.X R2, PT, PT, R6, UR71, RZ, P3, !PT ;  /* 0x0000004706027c10 */ /* 0x004fe20009ffe4ff */
[----:B------:R0:W-:Y:S04]  /*d080*/  STL [R1+0xdc4], R4 ;  /* 0x000dc40401007387 */ /* 0x0001e80000100800 */
[----:B------:R0:W-:Y:S04]  /*d090*/  STL [R1+0xdd4], R2 ;  /* 0x000dd40201007387 */ /* 0x0001e80000100800 */
[----:B------:R0:W-:Y:S01]  /*d0a0*/  STL [R1+0xdcc], R3 ;  /* 0x000dcc0301007387 */ /* 0x0001e20000100800 */
[----:B------:R-:W-:-:S02]  /*d0b0*/  USHF.L.U32 UR5, UR5, 0x5, URZ ;  /* 0x0000000505057899 */ /* 0x000fc400080006ff */
[----:B------:R-:W-:Y:S02]  /*d0c0*/  USHF.L.U32 UR38, UR7, 0x5, URZ ;  /* 0x0000000507267899 */ /* 0x000fe400080006ff */
[----:B------:R-:W-:Y:S02]  /*d0d0*/  USHF.R.S32.HI UR6, URZ, 0x5, UR6 ;  /* 0x00000005ff067899 */ /* 0x000fe40008011406 */
[----:B------:R-:W-:Y:S02]  /*d0e0*/  USHF.R.S32.HI UR72, URZ, 0x1f, UR38 ;  /* 0x0000001fff487899 */ /* 0x000fe40008011426 */
[----:B------:R-:W-:-:S12]  /*d0f0*/  USHF.R.S32.HI UR73, URZ, 0x1f, UR5 ;  /* 0x0000001fff497899 */ /* 0x000fd80008011405 */
.L_x_2:
[----:B-1----:R-:W2:Y:S01]  /*d100*/  LDL R5, [R1+0x9e8] ;  /* 0x0009e80001057983 */ /* 0x002ea20000100800 */
[----:B0-----:R-:W0:Y:S03]  /*d110*/  LDC R2, c[0x0][0x3a0] ;  /* 0x0000e800ff027b82 */ /* 0x001e260000000800 */
[----:B--2---:R1:W-:Y:S04]  /*d120*/  STL [R1+0x2588], R5 ;  /* 0x0025880501007387 */ /* 0x0043e80000100800 */
[----:B------:R-:W2:Y:S04]  /*d130*/  LDL R4, [R1+0x9ec] ;  /* 0x0009ec0001047983 */ /* 0x000ea80000100800 */
[----:B-1----:R-:W0:Y:S04]  /*d140*/  LDL R5, [R1+0x9f4] ;  /* 0x0009f40001057983 */ /* 0x002e280000100800 */
[----:B------:R-:W-:Y:S04]  /*d150*/  STL [R1+0x2450], R29 ;  /* 0x0024501d01007387 */ /* 0x000fe80000100800 */
        /* <DEDUP_REMOVED lines=77> */
[----:B------:R1:W-:Y:S04]  /*d630*/  STL [R1+0x2584], R28 ;  /* 0x0025841c01007387 */ /* 0x0003e80000100800 */
        /* <DEDUP_REMOVED lines=23> */
[----:B-----5:R-:W-:Y:S04]  /*d7b0*/  STL [R1+0x22c8], R0 ;  /* 0x0022c80001007387 */ /* 0x020fe80000100800 */
        /* <DEDUP_REMOVED lines=14> */
[----:B------:R-:W-:Y:S01]  /*d8a0*/  STL [R1+0x2340], R0 ;  /* 0x0023400001007387 */ /* 0x000fe20000100800 */
[----:B0-----:R-:W-:-:S03]  /*d8b0*/  IMAD R2, R5, -0x20, R2 ;  /* 0xffffffe005027824 */ /* 0x001fc600078e0202 */
[----:B------:R-:W-:Y:S04]  /*d8c0*/  STL [R1+0x2348], R0 ;  /* 0x0023480001007387 */ /* 0x000fe80000100800 */
[----:B------:R-:W-:Y:S04]  /*d8d0*/  STL [R1+0x2350], R0 ;  /* 0x0023500001007387 */ /* 0x000fe80000100800 */
[----:B------:R-:W-:Y:S04]  /*d8e0*/  STL [R1+0x2358], R0 ;  /* 0x0023580001007387 */ /* 0x000fe80000100800 */
[----:B------:R-:W-:Y:S04]  /*d8f0*/  STL [R1+0x2360], R0 ;  /* 0x0023600001007387 */ /* 0x000fe80000100800 */
[----:B------:R-:W2:Y:S01]  /*d900*/  LDL.LU R5, [R1+0x2588] ;  /* 0x0025880001057983 */ /* 0x000ea20000300800 */
[----:B------:R-:W-:-:S02]  /*d910*/  ISETP.GT.AND P0, PT, R2, RZ, PT ;  /* 0x000000ff0200720c */ /* 0x000fc40003f04270 */
[----:B-1----:R-:W-:-:S11]  /*d920*/  PRMT R28, RZ, 0x7610, R28 ;  /* 0x00007610ff1c7816 */ /* 0x002fd6000000001c */
[----:B--2---:R-:W2:Y:S04]  /*d930*/  @P0 LDG.E.U8 R28, desc[UR40][R4.64] ;  /* 0x00000028041c0981 */ /* 0x004ea8000c1e1100 */
[----:B--2---:R0:W-:Y:S04]  /*d940*/  STL [R1+0x9cc], R28 ;  /* 0x0009cc1c01007387 */ /* 0x0041e80000100800 */
[----:B0-----:R-:W2:Y:S04]  /*d950*/  LDL.LU R28, [R1+0x2584] ;  /* 0x00258400011c7983 */ /* 0x001ea80000300800 */
[----:B------:R-:W3:Y:S04]  /*d960*/  LDL R4, [R1+0x9e0] ;  /* 0x0009e00001047983 */ /* 0x000ee80000100800 */
[----:B------:R-:W3:Y:S01]  /*d970*/  LDL R5, [R1+0x9e4] ;  /* 0x0009e40001057983 */ /* 0x000ee20000100800 */
[----:B------:R-:W-:-:S02]  /*d980*/  PRMT R29, RZ, 0x7610, R29 ;  /* 0x00007610ff1d7816 */ /* 0x000fc4000000001d */
[----:B---3--:R-:W-:-:S04]  /*d990*/  @P0 LOP3.LUT R5, R5, R4, RZ, 0x3c, !PT ;  /* 0x0000000405050212 */ /* 0x008fc800078e3cff */
[----:B------:R-:W-:-:S04]  /*d9a0*/  @P0 LOP3.LUT R4, R5, R4, RZ, 0x3c, !PT ;  /* 0x0000000405040212 */ /* 0x000fc800078e3cff */
[----:B------:R-:W-:-:S05]  /*d9b0*/  @P0 LOP3.LUT R5, R5, R4, RZ, 0x3c, !PT ;  /* 0x0000000405050212 */ /* 0x000fca00078e3cff */
[----:B------:R-:W3:Y:S04]  /*d9c0*/  @P0 LDG.E.U8 R29, desc[UR40][R4.64] ;  /* 0x00000028041d0981 */ /* 0x000ee8000c1e1100 */
[----:B---3--:R0:W-:Y:S04]  /*d9d0*/  STL [R1+0x9c8], R29 ;  /* 0x0009c81d01007387 */ /* 0x0081e80000100800 */
[----:B0-----:R-:W3:Y:S04]  /*d9e0*/  LDL.LU R29, [R1+0x2580] ;  /* 0x00258000011d7983 */ /* 0x001ee80000300800 */
[----:B------:R-:W4:Y:S04]  /*d9f0*/  LDL R4, [R1+0x9d8] ;  /* 0x0009d80001047983 */ /* 0x000f280000100800 */
[----:B------:R-:W4:Y:S01]  /*da00*/  LDL R5, [R1+0x9dc] ;  /* 0x0009dc0001057983 */ /* 0x000f220000100800 */
[----:B--2---:R-:W-:-:S02]  /*da10*/  PRMT R28, RZ, 0x7610, R28 ;  /* 0x00007610ff1c7816 */ /* 0x004fc4000000001c */
[----:B----4-:R-:W-:-:S04]  /*da20*/  @P0 LOP3.LUT R5, R5, R4, RZ, 0x3c, !PT ;  /* 0x0000000405050212 */ /* 0x010fc800078e3cff */
[----:B------:R-:W-:-:S04]  /*da30*/  @P0 LOP3.LUT R4, R5, R4, RZ, 0x3c, !PT ;  /* 0x0000000405040212 */ /* 0x000fc800078e3cff */
[----:B------:R-:W-:-:S05]  /*da40*/  @P0 LOP3.LUT R5, R5, R4, RZ, 0x3c, !PT ;  /* 0x0000000405050212 */ /* 0x000fca00078e3cff */
[----:B------:R-:W2:Y:S04]  /*da50*/  @P0 LDG.E.U8 R28, desc[UR40][R4.64] ;  /* 0x00000028041c0981 */ /* 0x000ea8000c1e1100 */
[----:B--2---:R0:W-:Y:S04]  /*da60*/  STL [R1+0x9c4], R28 ;  /* 0x0009c41c01007387 */ /* 0x0041e80000100800 */
[----:B0-----:R-:W2:Y:S04]  /*da70*/  LDL.LU R28, [R1+0x257c] ;  /* 0x00257c00011c7983 */ /* 0x001ea80000300800 */
[----:B------:R-:W4:Y:S04]  /*da80*/  LDL R4, [R1+0x9d0] ;  /* 0x0009d00001047983 */ /* 0x000f280000100800 */
[----:B------:R-:W4:Y:S01]  /*da90*/  LDL R5, [R1+0x9d4] ;  /* 0x0009d40001057983 */ /* 0x000f220000100800 */
[----:B---3--:R-:W-:-:S02]  /*daa0*/  PRMT R29, RZ, 0x7610, R29 ;  /* 0x00007610ff1d7816 */ /* 0x008fc4000000001d */
[----:B----4-:R-:W-:-:S04]  /*dab0*/  @P0 LOP3.LUT R5, R5, R4, RZ, 0x3c, !PT ;  /* 0x0000000405050212 */ /* 0x010fc800078e3cff */
[----:B------:R-:W-:-:S04]  /*dac0*/  @P0 LOP3.LUT R4, R5, R4, RZ, 0x3c, !PT ;  /* 0x0000000405040212 */ /* 0x000fc800078e3cff */
[----:B------:R-:W-:-:S05]  /*dad0*/  @P0 LOP3.LUT R5, R5, R4, RZ, 0x3c, !PT ;  /* 0x0000000405050212 */ /* 0x000fca00078e3cff */
[----:B------:R-:W3:Y:S01]  /*dae0*/  @P0 LDG.E.U8 R29, desc[UR40][R4.64] ;  /* 0x00000028041d0981 */ /* 0x000ee2000c1e1100 */
[----:B------:R-:W-:-:S03]  /*daf0*/  ISETP.GT.AND P1, PT, R2, 0x1, PT ;  /* 0x000000010200780c */ /* 0x000fc60003f24270 */
        /* <DEDUP_REMOVED lines=697> */
[----:B------:R-:W-:-:S02]  /*10690*/  PRMT R27, RZ, 0x7610, R27 ;  /* 0x00007610ff1b7816 */ /* 0x000fc4000000001b */
[----:B----4-:R-:W-:-:S04]  /*106a0*/  @P1 LOP3.LUT R5, R5, R4, RZ, 0x3c, !PT ;  /* 0x0000000405051212 */ /* 0x010fc800078e3cff */
[----:B------:R-:W-:-:S04]  /*106b0*/  @P1 LOP3.LUT R4, R5, R4, RZ, 0x3c, !PT ;  /* 0x0000000405041212 */ /* 0x000fc800078e3cff */
[----:B------:R-:W-:-:S05]  /*106c0*/  @P1 LOP3.LUT R5, R5, R4, RZ, 0x3c, !PT ;  /* 0x0000000405051212 */ /* 0x000fca00078e3cff */
[----:B------:R-:W4:Y:S01]  /*106d0*/  @P1 LDG.E.U8 R27, desc[UR40][R4.64] ;  /* 0x00000028041b1981 */ /* 0x000f22000c1e1100 */
[----:B------:R-:W-:-:S03]  /*106e0*/  ISETP.GT.AND P0, PT, R2, 0x14, PT ;  /* 0x000000140200780c */ /* 0x000fc60003f04270 */
[----:B----4-:R0:W-:Y:S04]  /*106f0*/  STL [R1+0x5c], R27 ;  /* 0x00005c1b01007387 */ /* 0x0101e80000100800 */
[----:B0-----:R-:W4:Y:S04]  /*10700*/  LDL.LU R27, [R1+0x2448] ;  /* 0x00244800011b7983 */ /* 0x001f280000300800 */
[----:B------:R-:W2:Y:S04]  /*10710*/  LDL R4, [R1+0xb74] ;  /* 0x000b740001047983 */ /* 0x000ea80000100800 */
[----:B------:R-:W2:Y:S01]  /*10720*/  LDL R5, [R1+0xb78] ;  /* 0x000b780001057983 */ /* 0x000ea20000100800 */
[----:B------:R-:W-:-:S02]  /*10730*/  PRMT R26, RZ, 0x7610, R26 ;  /* 0x00007610ff1a7816 */ /* 0x000fc4000000001a */
[----:B--2---:R-:W-:-:S04]  /*10740*/  @P0 LOP3.LUT R5, R5, R4, RZ, 0x3c, !PT ;  /* 0x0000000405050212 */ /* 0x004fc800078e3cff */
[----:B------:R-:W-:-:S04]  /*10750*/  @P0 LOP3.LUT R4, R5, R4, RZ, 0x3c, !PT ;  /* 0x0000000405040212 */ /* 0x000fc800078e3cff */
[----:B------:R-:W-:-:S05]  /*10760*/  @P0 LOP3.LUT R5, R5, R4, RZ, 0x3c, !PT ;  /* 0x0000000405050212 */ /* 0x000fca00078e3cff */
[----:B------:R-:W2:Y:S04]  /*10770*/  @P0 LDG.E.U8 R26, desc[UR40][R4.64] ;  /* 0x00000028041a0981 */ /* 0x000ea8000c1e1100 */
[----:B--2---:R0:W-:Y:S04]  /*10780*/  STL [R1+0x58], R26 ;  /* 0x0000581a01007387 */ /* 0x0041e80000100800 */
[----:B0-----:R-:W2:Y:S04]  /*10790*/  LDL.LU R26, [R1+0x2444] ;  /* 0x00244400011a7983 */ /* 0x001ea80000300800 */
        /* <DEDUP_REMOVED lines=24> */
[----:B------:R-:W2:Y:S01]  /*10920*/  @P0 LDG.E.U8 R23, desc[UR40][R4.64] ;  /* 0x0000002804170981 */ /* 0x000ea2000c1e1100 */
[----:B------:R-:W-:-:S03]  /*10930*/  ISETP.GT.AND P1, PT, R2, 0x15, PT ;  /* 0x000000150200780c */ /* 0x000fc60003f24270 */
        /* <DEDUP_REMOVED lines=110> */
[----:B------:R0:W2:Y:S04]  /*11020*/  @P1 LDG.E.U8 R0, desc[UR40][R4.64] ;  /* 0x0000002804001981 */ /* 0x0000a8000c1e1100 */
[----:B------:R-:W0:Y:S04]  /*11030*/  LDL R4, [R1+0xacc] ;  /* 0x000acc0001047983 */ /* 0x000e280000100800 */
[----:B------:R-:W0:Y:S01]  /*11040*/  LDL R5, [R1+0xad0] ;  /* 0x000ad00001057983 */ /* 0x000e220000100800 */
[----:B------:R-:W-:Y:S02]  /*11050*/  PRMT R11, RZ, 0x7610, R11 ;  /* 0x00007610ff0b7816 */ /* 0x000fe4000000000b */
[----:B0-----:R-:W-:-:S04]  /*11060*/  @P1 LOP3.LUT R5, R5, R4, RZ, 0x3c, !PT ;  /* 0x0000000405051212 */ /* 0x001fc800078e3cff */
[----:B------:R-:W-:-:S04]  /*11070*/  @P1 LOP3.LUT R4, R5, R4, RZ, 0x3c, !PT ;  /* 0x0000000405041212 */ /* 0x000fc800078e3cff */
[----:B------:R-:W-:-:S05]  /*11080*/  @P1 LOP3.LUT R5, R5, R4, RZ, 0x3c, !PT ;  /* 0x0000000405051212 */ /* 0x000fca00078e3cff */
[----:B------:R-:W3:Y:S04]  /*11090*/  @P1 LDG.E.U8 R11, desc[UR40][R4.64] ;  /* 0x00000028040b1981 */ /* 0x000ee8000c1e1100 */
[----:B--2---:R0:W-:Y:S04]  /*110a0*/  STL [R1+0x1c], R0 ;  /* 0x00001c0001007387 */ /* 0x0041e80000100800 */
[----:B0-----:R-:W2:Y:S04]  /*110b0*/  LDL R0, [R1+0xab0] ;  /* 0x000ab00001007983 */ /* 0x001ea80000100800 */
[----:B---3--:R0:W-:Y:S04]  /*110c0*/  STL [R1+0x18], R11 ;  /* 0x0000180b01007387 */ /* 0x0081e80000100800 */
[----:B0-----:R-:W3:Y:S04]  /*110d0*/  LDL.LU R11, [R1+0x2408] ;  /* 0x00240800010b7983 */ /* 0x001ee80000300800 */
        /* <DEDUP_REMOVED lines=35> */
[----:B------:R-:W-:-:S03]  /*11310*/  PRMT R6, RZ, 0x7610, R6 ;  /* 0x00007610ff067816 */ /* 0x000fc60000000006 */
[----:B--2---:R0:W-:Y:S04]  /*11320*/  STL [R1+0x8], R7 ;  /* 0x0000080701007387 */ /* 0x0041e80000100800 */
[----:B0-----:R-:W2:Y:S04]  /*11330*/  LDL.LU R7, [R1+0x23f8] ;  /* 0x0023f80001077983 */ /* 0x001ea80000300800 */
[----:B------:R-:W2:Y:S01]  /*11340*/  LDL R5, [R1+0xaac] ;  /* 0x000aac0001057983 */ /* 0x000ea20000100800 */
[----:B------:R-:W-:-:S03]  /*11350*/  @P2 IMAD.MOV.U32 R4, RZ, RZ, R0 ;  /* 0x000000ffff042224 */ /* 0x000fc600078e0000 */
[----:B------:R-:W3:Y:S04]  /*11360*/  LDL R0, [R1+0xa90] ;  /* 0x000a900001007983 */ /* 0x000ee80000100800 */
[----:B--2---:R-:W2:Y:S04]  /*11370*/  @P2 LDG.E.U8 R6, desc[UR40][R4.64] ;  /* 0x0000002804062981 */ /* 0x004ea8000c1e1100 */
        /* <DEDUP_REMOVED lines=9> */
[----:B--2---:R0:W-:Y:S04]  /*11410*/  STL [R1], R3 ;  /* 0x0000000301007387 */ /* 0x0041e80000100800 */
        /* <DEDUP_REMOVED lines=8> */
[----:B------:R-:W3:Y:S04]  /*114a0*/  LDL R4, [R1+0xa94] ;  /* 0x000a940001047983 */ /* 0x000ee80000100800 */
[----:B------:R-:W3:Y:S01]  /*114b0*/  LDL R5, [R1+0xa98] ;  /* 0x000a980001057983 */ /* 0x000ee20000100800 */
[----:B------:R-:W-:Y:S02]  /*114c0*/  ISETP.GT.AND P1, PT, R2, 0x1b, PT ;  /* 0x0000001b0200780c */ /* 0x000fe40003f24270 */
[----:B------:R-:W-:Y:S01]  /*114d0*/  PRMT R28, RZ, 0x7610, R28 ;  /* 0x00007610ff1c7816 */ /* 0x000fe2000000001c */
[----:B--2---:R0:W-:Y:S01]  /*114e0*/  STL [R1+0x23b8], R29 ;  /* 0x0023b81d01007387 */ /* 0x0041e20000100800 */
[----:B----4-:R-:W-:-:S03]  /*114f0*/  PRMT R27, RZ, 0x7610, R27 ;  /* 0x00007610ff1b7816 */ /* 0x010fc6000000001b */
[----:B0-----:R-:W2:Y:S06]  /*11500*/  LDL R29, [R1+0xb18] ;  /* 0x000b1800011d7983 */ /* 0x001eac0000100800 */
[----:B---3--:R-:W-:-:S04]  /*11510*/  @P1 LOP3.LUT R5, R5, R4, RZ, 0x3c, !PT ;  /* 0x0000000405051212 */ /* 0x008fc800078e3cff */
[----:B------:R-:W-:-:S04]  /*11520*/  @P1 LOP3.LUT R4, R5, R4, RZ, 0x3c, !PT ;  /* 0x0000000405041212 */ /* 0x000fc800078e3cff */
[----:B------:R-:W-:-:S05]  /*11530*/  @P1 LOP3.LUT R5, R5, R4, RZ, 0x3c, !PT ;  /* 0x0000000405051212 */ /* 0x000fca00078e3cff */
[----:B------:R0:W3:Y:S04]  /*11540*/  @P1 LDG.E.U8 R28, desc[UR40][R4.64] ;  /* 0x00000028041c1981 */ /* 0x0000e8000c1e1100 */
[----:B------:R-:W4:Y:S01]  /*11550*/  LDL R5, [R1+0xa8c] ;  /* 0x000a8c0001057983 */ /* 0x000f220000100800 */
[----:B0-----:R-:W-:-:S03]  /*11560*/  @P1 IMAD.MOV.U32 R4, RZ, RZ, R0 ;  /* 0x000000ffff041224 */ /* 0x001fc600078e0000 */
[----:B---3--:R0:W-:Y:S01]  /*11570*/  STL [R1+0x23bc], R28 ;  /* 0x0023bc1c01007387 */ /* 0x0081e20000100800 */
[----:B------:R-:W-:-:S03]  /*11580*/  PRMT R26, RZ, 0x7610, R26 ;  /* 0x00007610ff1a7816 */ /* 0x000fc6000000001a */
[----:B------:R-:W3:Y:S04]  /*11590*/  LDL R0, [R1+0xa78] ;  /* 0x000a780001007983 */ /* 0x000ee80000100800 */
[----:B----4-:R-:W4:Y:S04]  /*115a0*/  @P1 LDG.E.U8 R27, desc[UR40][R4.64] ;  /* 0x00000028041b1981 */ /* 0x010f28000c1e1100 */
[----:B0-----:R-:W2:Y:S04]  /*115b0*/  LDL R28, [R1+0xa74] ;  /* 0x000a7400011c7983 */ /* 0x001ea80000100800 */
[----:B------:R-:W2:Y:S04]  /*115c0*/  LDL R4, [R1+0xa84] ;  /* 0x000a840001047983 */ /* 0x000ea80000100800 */
[----:B------:R-:W2:Y:S04]  /*115d0*/  LDL R5, [R1+0xa88] ;  /* 0x000a880001057983 */ /* 0x000ea80000100800 */
[----:B----4-:R0:W-:Y:S04]  /*115e0*/  STL [R1+0x23c0], R27 ;  /* 0x0023c01b01007387 */ /* 0x0101e80000100800 */
[----:B0-----:R-:W4:Y:S01]  /*115f0*/  LDL R27, [R1+0xa80] ;  /* 0x000a8000011b7983 */ /* 0x001f220000100800 */
[----:B--2---:R-:W-:-:S04]  /*11600*/  @P1 LOP3.LUT R5, R5, R4, RZ, 0x3c, !PT ;  /* 0x0000000405051212 */ /* 0x004fc800078e3cff */
[----:B------:R-:W-:-:S04]  /*11610*/  @P1 LOP3.LUT R4, R5, R4, RZ, 0x3c, !PT ;  /* 0x0000000405041212 */ /* 0x000fc800078e3cff */
[----:B------:R-:W-:-:S05]  /*11620*/  @P1 LOP3.LUT R5, R5, R4, RZ, 0x3c, !PT ;  /* 0x0000000405051212 */ /* 0x000fca00078e3cff */
[----:B------:R4:W2:Y:S04]  /*11630*/  @P1 LDG.E.U8 R26, desc[UR40][R4.64] ;  /* 0x00000028041a1981 */ /* 0x0008a8000c1e1100 */
[----:B------:R-:W3:Y:S01]  /*11640*/  LDL R5, [R1+0xa7c] ;  /* 0x000a7c0001057983 */ /* 0x000ee20000100800 */
[----:B------:R-:W-:Y:S01]  /*11650*/  PRMT R25, RZ, 0x7610, R25 ;  /* 0x00007610ff197816 */ /* 0x000fe20000000019 */
[----:B----4-:R-:W-:Y:S02]  /*11660*/  @P1 IMAD.MOV.U32 R4, RZ, RZ, R27 ;  /* 0x000000ffff041224 */ /* 0x010fe400078e001b */
[----:B--2---:R0:W-:Y:S01]  /*11670*/  STL [R1+0x23c4], R26 ;  /* 0x0023c41a01007387 */ /* 0x0041e20000100800 */
[C---:B------:R-:W-:Y:S02]  /*11680*/  ISETP.GT.AND P0, PT, R2.reuse, 0x17, PT ;  /* 0x000000170200780c */ /* 0x040fe40003f04270 */
[----:B------:R-:W-:Y:S01]  /*11690*/  ISETP.GT.AND P2, PT, R2, 0x1c, PT ;  /* 0x0000001c0200780c */ /* 0x000fe20003f44270 */
[----:B------:R-:W2:Y:S04]  /*116a0*/  LDL R27, [R1+0xa6c] ;  /* 0x000a6c00011b7983 */ /* 0x000ea80000100800 */
[----:B---3--:R1:W3:Y:S01]  /*116b0*/  @P1 LDG.E.U8 R25, desc[UR40][R4.64] ;  /* 0x0000002804191981 */ /* 0x0082e2000c1e1100 */
[----:B------:R-:W-:-:S02]  /*116c0*/  PRMT R24, RZ, 0x7610, R24 ;  /* 0x00007610ff187816 */ /* 0x000fc40000000018 */
[----:B------:R-:W-:Y:S01]  /*116d0*/  PRMT R23, RZ, 0x7610, R23 ;  /* 0x00007610ff177816 */ /* 0x000fe20000000017 */
[----:B0-----:R-:W4:Y:S04]  /*116e0*/  LDL R26, [R1+0xa70] ;  /* 0x000a7000011a7983 */ /* 0x001f280000100800 */
[----:B------:R-:W2:Y:S01]  /*116f0*/  LDL R5, [R1+0xb14] ;  /* 0x000b140001057983 */ /* 0x000ea20000100800 */
[----:B-1----:R-:W-:-:S05]  /*11700*/  @P0 IMAD.MOV.U32 R4, RZ, RZ, R29 ;  /* 0x000000ffff040224 */ /* 0x002fca00078e001d */
[----:B--2---:R0:W2:Y:S02]  /*11710*/  @P0 LDG.E.U8 R24, desc[UR40][R4.64] ;  /* 0x0000002804180981 */ /* 0x0040a4000c1e1100 */
[----:B0-----:R-:W-:Y:S02]  /*11720*/  @P2 IMAD.MOV.U32 R4, RZ, RZ, R0 ;  /* 0x000000ffff042224 */ /* 0x001fe400078e0000 */
[----:B------:R-:W-:-:S05]  /*11730*/  @P2 IMAD.MOV.U32 R5, RZ, RZ, R28 ;  /* 0x000000ffff052224 */ /* 0x000fca00078e001c */
[----:B------:R-:W4:Y:S04]  /*11740*/  @P2 LDG.E.U8 R23, desc[UR40][R4.64] ;  /* 0x0000002804172981 */ /* 0x000f28000c1e1100 */
[----:B---3--:R0:W-:Y:S04]  /*11750*/  STL [R1+0x23c8], R25 ;  /* 0x0023c81901007387 */ /* 0x0081e80000100800 */
[----:B------:R-:W3:Y:S04]  /*11760*/  LDL R29, [R1+0xa68] ;  /* 0x000a6800011d7983 */ /* 0x000ee80000100800 */
[----:B--2---:R1:W-:Y:S04]  /*11770*/  STL [R1+0x2364], R24 ;  /* 0x0023641801007387 */ /* 0x0043e80000100800 */
[----:B0-----:R-:W2:Y:S04]  /*11780*/  LDL R25, [R1+0xa5c] ;  /* 0x000a5c0001197983 */ /* 0x001ea80000100800 */
[----:B------:R-:W2:Y:S04]  /*11790*/  LDL R0, [R1+0xa60] ;  /* 0x000a600001007983 */ /* 0x000ea80000100800 */
[----:B------:R-:W2:Y:S04]  /*117a0*/  LDL R28, [R1+0xb0c] ;  /* 0x000b0c00011c7983 */ /* 0x000ea80000100800 */
[----:B-1----:R-:W2:Y:S04]  /*117b0*/  LDL R24, [R1+0xb10] ;  /* 0x000b100001187983 */ /* 0x002ea80000100800 */
[----:B----4-:R0:W-:Y:S04]  /*117c0*/  STL [R1+0x23cc], R23 ;  /* 0x0023cc1701007387 */ /* 0x0101e80000100800 */
[----:B0-----:R-:W4:Y:S01]  /*117d0*/  LDL R23, [R1+0xa64] ;  /* 0x000a640001177983 */ /* 0x001f220000100800 */
[----:B------:R-:W-:Y:S01]  /*117e0*/  PRMT R22, RZ, 0x7610, R22 ;  /* 0x00007610ff167816 */ /* 0x000fe20000000016 */
[----:B------:R-:W-:-:S02]  /*117f0*/  @P2 IMAD.MOV.U32 R4, RZ, RZ, R26 ;  /* 0x000000ffff042224 */ /* 0x000fc400078e001a */
[----:B------:R-:W-:Y:S01]  /*11800*/  @P2 IMAD.MOV.U32 R5, RZ, RZ, R27 ;  /* 0x000000ffff052224 */ /* 0x000fe200078e001b */
[----:B------:R-:W-:Y:S01]  /*11810*/  PRMT R21, RZ, 0x7610, R21 ;  /* 0x00007610ff157816 */ /* 0x000fe20000000015 */
[----:B------:R-:W2:Y:S04]  /*11820*/  LDL R27, [R1+0xa54] ;  /* 0x000a5400011b7983 */ /* 0x000ea80000100800 */
[----:B------:R3:W2:Y:S01]  /*11830*/  @P2 LDG.E.U8 R22, desc[UR40][R4.64] ;  /* 0x0000002804162981 */ /* 0x0006a2000c1e1100 */
[----:B------:R-:W-:Y:S02]  /*11840*/  PRMT R20, RZ, 0x7610, R20 ;  /* 0x00007610ff147816 */ /* 0x000fe40000000014 */
[----:B------:R-:W-:Y:S01]  /*11850*/  PRMT R19, RZ, 0x7610, R19 ;  /* 0x00007610ff137816 */ /* 0x000fe20000000013 */
[----:B------:R-:W2:Y:S01]  /*11860*/  LDL R26, [R1+0xa58] ;  /* 0x000a5800011a7983 */ /* 0x000ea20000100800 */
[----:B---3--:R-:W-:-:S02]  /*11870*/  @P2 IMAD.MOV.U32 R4, RZ, RZ, R29 ;  /* 0x000000ffff042224 */ /* 0x008fc400078e001d */
[----:B----4-:R-:W-:-:S05]  /*11880*/  @P2 IMAD.MOV.U32 R5, RZ, RZ, R23 ;  /* 0x000000ffff052224 */ /* 0x010fca00078e0017 */
[----:B------:R2:W3:Y:S02]  /*11890*/  @P2 LDG.E.U8 R21, desc[UR40][R4.64] ;  /* 0x0000002804152981 */ /* 0x0004e4000c1e1100 */
[----:B--2---:R-:W-:Y:S02]  /*118a0*/  @P2 IMAD.MOV.U32 R4, RZ, RZ, R0 ;  /* 0x000000ffff042224 */ /* 0x004fe400078e0000 */
[----:B------:R-:W-:-:S05]  /*118b0*/  @P2 IMAD.MOV.U32 R5, RZ, RZ, R25 ;  /* 0x000000ffff052224 */ /* 0x000fca00078e0019 */
[----:B------:R0:W2:Y:S02]  /*118c0*/  @P2 LDG.E.U8 R20, desc[UR40][R4.64] ;  /* 0x0000002804142981 */ /* 0x0000a4000c1e1100 */
[----:B0-----:R-:W-:Y:S02]  /*118d0*/  @P0 IMAD.MOV.U32 R4, RZ, RZ, R24 ;  /* 0x000000ffff040224 */ /* 0x001fe400078e0018 */
[----:B------:R-:W-:-:S05]  /*118e0*/  @P0 IMAD.MOV.U32 R5, RZ, RZ, R28 ;  /* 0x000000ffff050224 */ /* 0x000fca00078e001c */
[----:B------:R-:W4:Y:S04]  /*118f0*/  @P0 LDG.E.U8 R19, desc[UR40][R4.64] ;  /* 0x0000002804130981 */ /* 0x000f28000c1e1100 */
[----:B------:R0:W-:Y:S04]  /*11900*/  STL [R1+0x23d0], R22 ;  /* 0x0023d01601007387 */ /* 0x0001e80000100800 */
[----:B---3--:R1:W-:Y:S04]  /*11910*/  STL [R1+0x23d4], R21 ;  /* 0x0023d41501007387 */ /* 0x0083e80000100800 */
[----:B------:R-:W3:Y:S04]  /*11920*/  LDL R25, [R1+0xa4c] ;  /* 0x000a4c0001197983 */ /* 0x000ee80000100800 */
[----:B------:R-:W3:Y:S04]  /*11930*/  LDL R0, [R1+0xa50] ;  /* 0x000a500001007983 */ /* 0x000ee80000100800 */
[----:B--2---:R2:W-:Y:S04]  /*11940*/  STL [R1+0x23d8], R20 ;  /* 0x0023d81401007387 */ /* 0x0045e80000100800 */
[----:B------:R-:W3:Y:S04]  /*11950*/  LDL R24, [R1+0xa44] ;  /* 0x000a440001187983 */ /* 0x000ee80000100800 */
[----:B------:R-:W3:Y:S04]  /*11960*/  LDL R23, [R1+0xa48] ;  /* 0x000a480001177983 */ /* 0x000ee80000100800 */
[----:B----4-:R4:W-:Y:S04]  /*11970*/  STL [R1+0x2368], R19 ;  /* 0x0023681301007387 */ /* 0x0109e80000100800 */
[----:B0-----:R-:W3:Y:S04]  /*11980*/  LDL R22, [R1+0xa3c] ;  /* 0x000a3c0001167983 */ /* 0x001ee80000100800 */
[----:B-1----:R-:W3:Y:S01]  /*11990*/  LDL R21, [R1+0xa40] ;  /* 0x000a400001157983 */ /* 0x002ee20000100800 */
[----:B------:R-:W-:-:S02]  /*119a0*/  ISETP.GT.AND P1, PT, R2, 0x1d, PT ;  /* 0x0000001d0200780c */ /* 0x000fc40003f24270 */
[----:B------:R-:W-:Y:S01]  /*119b0*/  PRMT R18, RZ, 0x7610, R18 ;  /* 0x00007610ff127816 */ /* 0x000fe20000000012 */
[----:B--2---:R-:W2:Y:S01]  /*119c0*/  LDL R20, [R1+0xb04] ;  /* 0x000b040001147983 */ /* 0x004ea20000100800 */
[----:B------:R-:W-:Y:S02]  /*119d0*/  PRMT R17, RZ, 0x7610, R17 ;  /* 0x00007610ff117816 */ /* 0x000fe40000000011 */
[----:B------:R-:W-:Y:S01]  /*119e0*/  PRMT R16, RZ, 0x7610, R16 ;  /* 0x00007610ff107816 */ /* 0x000fe20000000010 */
[----:B----4-:R-:W4:Y:S06]  /*119f0*/  LDL R19, [R1+0xb08] ;  /* 0x000b080001137983 */ /* 0x010f2c0000100800 */
[----:B------:R-:W-:-:S02]  /*11a00*/  @P1 IMAD.MOV.U32 R4, RZ, RZ, R26 ;  /* 0x000000ffff041224 */ /* 0x000fc400078e001a */
[----:B------:R-:W-:-:S05]  /*11a10*/  @P1 IMAD.MOV.U32 R5, RZ, RZ, R27 ;  /* 0x000000ffff051224 */ /* 0x000fca00078e001b */
[----:B------:R3:W2:Y:S01]  /*11a20*/  @P1 LDG.E.U8 R18, desc[UR40][R4.64] ;  /* 0x0000002804121981 */ /* 0x0006a2000c1e1100 */
[----:B------:R-:W-:Y:S01]  /*11a30*/  PRMT R15, RZ, 0x7610, R15 ;  /* 0x00007610ff0f7816 */ /* 0x000fe2000000000f */
[----:B---3--:R-:W-:Y:S02]  /*11a40*/  @P1 IMAD.MOV.U32 R5, RZ, RZ, R25 ;  /* 0x000000ffff051224 */ /* 0x008fe400078e0019 */
[----:B------:R-:W-:-:S05]  /*11a50*/  @P1 IMAD.MOV.U32 R4, RZ, RZ, R0 ;  /* 0x000000ffff041224 */ /* 0x000fca00078e0000 */
[----:B------:R0:W3:Y:S02]  /*11a60*/  @P1 LDG.E.U8 R17, desc[UR40][R4.64] ;  /* 0x0000002804111981 */ /* 0x0000e4000c1e1100 */
[----:B0-----:R-:W-:Y:S02]  /*11a70*/  @P1 IMAD.MOV.U32 R5, RZ, RZ, R24 ;  /* 0x000000ffff051224 */ /* 0x001fe400078e0018 */
[----:B------:R-:W-:-:S05]  /*11a80*/  @P1 IMAD.MOV.U32 R4, RZ, RZ, R23 ;  /* 0x000000ffff041224 */ /* 0x000fca00078e0017 */
[----:B------:R0:W3:Y:S02]  /*11a90*/  @P1 LDG.E.U8 R16, desc[UR40][R4.64] ;  /* 0x0000002804101981 */ /* 0x0000e4000c1e1100 */
[----:B0-----:R-:W-:Y:S02]  /*11aa0*/  @P1 IMAD.MOV.U32 R5, RZ, RZ, R22 ;  /* 0x000000ffff051224 */ /* 0x001fe400078e0016 */
[----:B------:R-:W-:-:S05]  /*11ab0*/  @P1 IMAD.MOV.U32 R4, RZ, RZ, R21 ;  /* 0x000000ffff041224 */ /* 0x000fca00078e0015 */
[----:B------:R4:W3:Y:S04]  /*11ac0*/  @P1 LDG.E.U8 R15, desc[UR40][R4.64] ;  /* 0x00000028040f1981 */ /* 0x0008e8000c1e1100 */
[----:B--2---:R0:W-:Y:S04]  /*11ad0*/  STL [R1+0x23dc], R18 ;  /* 0x0023dc1201007387 */ /* 0x0041e80000100800 */
[----:B------:R-:W2:Y:S04]  /*11ae0*/  LDL R0, [R1+0xa38] ;  /* 0x000a380001007983 */ /* 0x000ea80000100800 */
[----:B0-----:R-:W2:Y:S01]  /*11af0*/  LDL R18, [R1+0xa34] ;  /* 0x000a340001127983 */ /* 0x001ea20000100800 */
[----:B------:R-:W-:Y:S01]  /*11b00*/  PRMT R14, RZ, 0x7610, R14 ;  /* 0x00007610ff0e7816 */ /* 0x000fe2000000000e */
[----:B----4-:R-:W-:-:S02]  /*11b10*/  @P0 IMAD.MOV.U32 R4, RZ, RZ, R19 ;  /* 0x000000ffff040224 */ /* 0x010fc400078e0013 */
[----:B------:R-:W-:-:S05]  /*11b20*/  @P0 IMAD.MOV.U32 R5, RZ, RZ, R20 ;  /* 0x000000ffff050224 */ /* 0x000fca00078e0014 */
[----:B------:R2:W4:Y:S04]  /*11b30*/  @P0 LDG.E.U8 R14, desc[UR40][R4.64] ;  /* 0x00000028040e0981 */ /* 0x000528000c1e1100 */
[----:B---3--:R0:W-:Y:S04]  /*11b40*/  STL [R1+0x23e0], R17 ;  /* 0x0023e01101007387 */ /* 0x0081e80000100800 */
[----:B------:R1:W-:Y:S04]  /*11b50*/  STL [R1+0x23e4], R16 ;  /* 0x0023e41001007387 */ /* 0x0003e80000100800 */
[----:B0-----:R-:W3:Y:S04]  /*11b60*/  LDL R17, [R1+0xa2c] ;  /* 0x000a2c0001117983 */ /* 0x001ee80000100800 */
[----:B-1----:R-:W3:Y:S04]  /*11b70*/  LDL R16, [R1+0xa30] ;  /* 0x000a300001107983 */ /* 0x002ee80000100800 */
[----:B------:R0:W-:Y:S04]  /*11b80*/  STL [R1+0x23e8], R15 ;  /* 0x0023e80f01007387 */ /* 0x0001e80000100800 */
[----:B------:R-:W3:Y:S04]  /*11b90*/  LDL R21, [R1+0xa24] ;  /* 0x000a240001157983 */ /* 0x000ee80000100800 */
[----:B0-----:R-:W3:Y:S01]  /*11ba0*/  LDL R15, [R1+0xa28] ;  /* 0x000a2800010f7983 */ /* 0x001ee20000100800 */
[----:B------:R-:W-:-:S02]  /*11bb0*/  ISETP.GT.AND P2, PT, R2, 0x1e, PT ;  /* 0x0000001e0200780c */ /* 0x000fc40003f44270 */
[----:B------:R-:W-:-:S11]  /*11bc0*/  PRMT R13, RZ, 0x7610, R13 ;  /* 0x00007610ff0d7816 */ /* 0x000fd6000000000d */
[----:B--2---:R-:W-:Y:S02]  /*11bd0*/  @P2 IMAD.MOV.U32 R4, RZ, RZ, R0 ;  /* 0x000000ffff042224 */ /* 0x004fe400078e0000 */
[----:B------:R-:W-:-:S05]  /*11be0*/  @P2 IMAD.MOV.U32 R5, RZ, RZ, R18 ;  /* 0x000000ffff052224 */ /* 0x000fca00078e0012 */
[----:B------:R3:W2:Y:S01]  /*11bf0*/  @P2 LDG.E.U8 R13, desc[UR40][R4.64] ;  /* 0x00000028040d2981 */ /* 0x0006a2000c1e1100 */
[----:B------:R-:W-:Y:S02]  /*11c00*/  PRMT R12, RZ, 0x7610, R12 ;  /* 0x00007610ff0c7816 */ /* 0x000fe4000000000c */
[----:B------:R-:W-:Y:S01]  /*11c10*/  PRMT R11, RZ, 0x7610, R11 ;  /* 0x00007610ff0b7816 */ /* 0x000fe2000000000b */
[----:B----4-:R0:W-:Y:S04]  /*11c20*/  STL [R1+0x236c], R14 ;  /* 0x00236c0e01007387 */ /* 0x0101e80000100800 */
[----:B------:R-:W4:Y:S04]  /*11c30*/  LDL R0, [R1+0xa20] ;  /* 0x000a200001007983 */ /* 0x000f280000100800 */
[----:B------:R-:W4:Y:S01]  /*11c40*/  LDL R20, [R1+0xa1c] ;  /* 0x000a1c0001147983 */ /* 0x000f220000100800 */
[----:B---3--:R-:W-:-:S02]  /*11c50*/  @P2 IMAD.MOV.U32 R5, RZ, RZ, R17 ;  /* 0x000000ffff052224 */ /* 0x008fc400078e0011 */
[----:B------:R-:W-:-:S05]  /*11c60*/  @P2 IMAD.MOV.U32 R4, RZ, RZ, R16 ;  /* 0x000000ffff042224 */ /* 0x000fca00078e0010 */
[----:B------:R1:W3:Y:S02]  /*11c70*/  @P2 LDG.E.U8 R12, desc[UR40][R4.64] ;  /* 0x00000028040c2981 */ /* 0x0002e4000c1e1100 */
[----:B-1----:R-:W-:Y:S02]  /*11c80*/  @P2 IMAD.MOV.U32 R5, RZ, RZ, R21 ;  /* 0x000000ffff052224 */ /* 0x002fe400078e0015 */
[----:B------:R-:W-:-:S05]  /*11c90*/  @P2 IMAD.MOV.U32 R4, RZ, RZ, R15 ;  /* 0x000000ffff042224 */ /* 0x000fca00078e000f */
[----:B------:R4:W3:Y:S04]  /*11ca0*/  @P2 LDG.E.U8 R11, desc[UR40][R4.64] ;  /* 0x00000028040b2981 */ /* 0x0008e8000c1e1100 */
[----:B--2---:R1:W-:Y:S04]  /*11cb0*/  STL [R1+0x2384], R13 ;  /* 0x0023840d01007387 */ /* 0x0043e80000100800 */
[----:B------:R-:W2:Y:S04]  /*11cc0*/  LDL R19, [R1+0xafc] ;  /* 0x000afc0001137983 */ /* 0x000ea80000100800 */
[----:B------:R-:W2:Y:S04]  /*11cd0*/  LDL R18, [R1+0xb00] ;  /* 0x000b000001127983 */ /* 0x000ea80000100800 */
[----:B------:R-:W2:Y:S04]  /*11ce0*/  LDL R17, [R1+0xa14] ;  /* 0x000a140001117983 */ /* 0x000ea80000100800 */
[----:B------:R-:W2:Y:S01]  /*11cf0*/  LDL R16, [R1+0xa18] ;  /* 0x000a180001107983 */ /* 0x000ea20000100800 */
[----:B----4-:R-:W-:-:S03]  /*11d00*/  @P2 IMAD.MOV.U32 R4, RZ, RZ, R0 ;  /* 0x000000ffff042224 */ /* 0x010fc600078e0000 */
[----:B---3--:R3:W-:Y:S04]  /*11d10*/  STL [R1+0x2388], R12 ;  /* 0x0023880c01007387 */ /* 0x0087e80000100800 */
[----:B------:R-:W4:Y:S04]  /*11d20*/  LDL R15, [R1+0xa0c] ;  /* 0x000a0c00010f7983 */ /* 0x000f280000100800 */
[----:B0-----:R-:W4:Y:S04]  /*11d30*/  LDL R14, [R1+0xa10] ;  /* 0x000a1000010e7983 */ /* 0x001f280000100800 */
[----:B-1----:R-:W4:Y:S04]  /*11d40*/  LDL R13, [R1+0xa04] ;  /* 0x000a0400010d7983 */ /* 0x002f280000100800 */
[----:B---3--:R-:W3:Y:S04]  /*11d50*/  LDL R12, [R1+0xa08] ;  /* 0x000a0800010c7983 */ /* 0x008ee80000100800 */
[----:B------:R0:W-:Y:S04]  /*11d60*/  STL [R1+0x238c], R11 ;  /* 0x00238c0b01007387 */ /* 0x0001e80000100800 */
[----:B------:R-:W3:Y:S04]  /*11d70*/  LDL R0, [R1+0xa00] ;  /* 0x000a000001007983 */ /* 0x000ee80000100800 */
[----:B0-----:R-:W3:Y:S01]  /*11d80*/  LDL R11, [R1+0x9fc] ;  /* 0x0009fc00010b7983 */ /* 0x001ee20000100800 */
[----:B------:R-:W-:Y:S01]  /*11d90*/  ISETP.GT.AND P1, PT, R2, 0x1f, PT ;  /* 0x0000001f0200780c */ /* 0x000fe20003f24270 */
[----:B------:R-:W-:Y:S01]  /*11da0*/  @P2 IMAD.MOV.U32 R5, RZ, RZ, R20 ;  /* 0x000000ffff052224 */ /* 0x000fe200078e0014 */
[----:B------:R-:W-:-:S02]  /*11db0*/  PRMT R10, RZ, 0x7610, R10 ;  /* 0x00007610ff0a7816 */ /* 0x000fc4000000000a */
[----:B------:R-:W-:-:S04]  /*11dc0*/  PRMT R9, RZ, 0x7610, R9 ;  /* 0x00007610ff097816 */ /* 0x000fc80000000009 */
[----:B------:R2:W3:Y:S01]  /*11dd0*/  @P2 LDG.E.U8 R10, desc[UR40][R4.64] ;  /* 0x00000028040a2981 */ /* 0x0004e2000c1e1100 */
[----:B------:R-:W-:Y:S01]  /*11de0*/  PRMT R8, RZ, 0x7610, R8 ;  /* 0x00007610ff087816 */ /* 0x000fe20000000008 */
[----:B--2---:R-:W-:Y:S02]  /*11df0*/  @P0 IMAD.MOV.U32 R4, RZ, RZ, R18 ;  /* 0x000000ffff040224 */ /* 0x004fe400078e0012 */
[----:B------:R-:W-:-:S05]  /*11e00*/  @P0 IMAD.MOV.U32 R5, RZ, RZ, R19 ;  /* 0x000000ffff050224 */ /* 0x000fca00078e0013 */
[----:B------:R0:W2:Y:S01]  /*11e10*/  @P0 LDG.E.U8 R9, desc[UR40][R4.64] ;  /* 0x0000002804090981 */ /* 0x0000a2000c1e1100 */
[----:B------:R-:W-:Y:S01]  /*11e20*/  PRMT R7, RZ, 0x7610, R7 ;  /* 0x00007610ff077816 */ /* 0x000fe20000000007 */
[----:B0-----:R-:W-:Y:S02]  /*11e30*/  @P1 IMAD.MOV.U32 R4, RZ, RZ, R16 ;  /* 0x000000ffff041224 */ /* 0x001fe400078e0010 */
[----:B------:R-:W-:-:S05]  /*11e40*/  @P1 IMAD.MOV.U32 R5, RZ, RZ, R17 ;  /* 0x000000ffff051224 */ /* 0x000fca00078e0011 */
[----:B------:R4:W2:Y:S01]  /*11e50*/  @P1 LDG.E.U8 R8, desc[UR40][R4.64] ;  /* 0x0000002804081981 */ /* 0x0008a2000c1e1100 */
[----:B------:R-:W-:Y:S02]  /*11e60*/  PRMT R6, RZ, 0x7610, R6 ;  /* 0x00007610ff067816 */ /* 0x000fe40000000006 */
[----:B------:R-:W-:Y:S01]  /*11e70*/  PRMT R3, RZ, 0x7610, R3 ;  /* 0x00007610ff037816 */ /* 0x000fe20000000003 */
[----:B----4-:R-:W-:Y:S02]  /*11e80*/  @P1 IMAD.MOV.U32 R5, RZ, RZ, R15 ;  /* 0x000000ffff051224 */ /* 0x010fe400078e000f */
[----:B------:R-:W-:-:S05]  /*11e90*/  @P1 IMAD.MOV.U32 R4, RZ, RZ, R14 ;  /* 0x000000ffff041224 */ /* 0x000fca00078e000e */
[----:B------:R3:W4:Y:S02]  /*11ea0*/  @P1 LDG.E.U8 R7, desc[UR40][R4.64] ;  /* 0x0000002804071981 */ /* 0x000724000c1e1100 */
[----:B---3--:R-:W-:Y:S02]  /*11eb0*/  @P1 IMAD.MOV.U32 R4, RZ, RZ, R12 ;  /* 0x000000ffff041224 */ /* 0x008fe400078e000c */
[----:B------:R-:W-:-:S05]  /*11ec0*/  @P1 IMAD.MOV.U32 R5, RZ, RZ, R13 ;  /* 0x000000ffff051224 */ /* 0x000fca00078e000d */
[----:B------:R0:W3:Y:S02]  /*11ed0*/  @P1 LDG.E.U8 R6, desc[UR40][R4.64] ;  /* 0x0000002804061981 */ /* 0x0000e4000c1e1100 */
[----:B0-----:R-:W-:Y:S02]  /*11ee0*/  @P1 IMAD.MOV.U32 R4, RZ, RZ, R0 ;  /* 0x000000ffff041224 */ /* 0x001fe400078e0000 */
[----:B------:R-:W-:-:S05]  /*11ef0*/  @P1 IMAD.MOV.U32 R5, RZ, RZ, R11 ;  /* 0x000000ffff051224 */ /* 0x000fca00078e000b */
[----:B------:R-:W3:Y:S04]  /*11f00*/  @P1 LDG.E.U8 R3, desc[UR40][R4.64] ;  /* 0x0000002804031981 */ /* 0x000ee8000c1e1100 */
[----:B------:R-:W-:Y:S01]  /*11f10*/  STL [R1+0x2390], R10 ;  /* 0x0023900a01007387 */ /* 0x000fe20000100800 */
[----:B------:R-:W0:Y:S03]  /*11f20*/  S2R R13, SR_TID.X ;  /* 0x00000000000d7919 */ /* 0x000e260000002100 */
[----:B--2---:R-:W-:Y:S04]  /*11f30*/  STL [R1+0x2370], R9 ;  /* 0x0023700901007387 */ /* 0x004fe80000100800 */
[----:B------:R-:W-:Y:S01]  /*11f40*/  STL [R1+0x2374], R8 ;  /* 0x0023740801007387 */ /* 0x000fe20000100800 */
[----:B0-----:R-:W-:Y:S01]  /*11f50*/  LOP3.LUT R0, R13, 0x3f, RZ, 0xc0, !PT ;  /* 0x0000003f0d007812 */ /* 0x001fe200078ec0ff */
[----:B------:R-:W0:Y:S01]  /*11f60*/  S2R R25, SR_TID.X ;  /* 0x0000000000197919 */ /* 0x000e220000002100 */
[----:B------:R-:W-:Y:S06]  /*11f70*/  BAR.SYNC.DEFER_BLOCKING 0x0 ;  /* 0x0000000000007b1d */ /* 0x000fec0000010000 */
[----:B----4-:R-:W-:Y:S04]  /*11f80*/  STL [R1+0x2378], R7 ;  /* 0x0023780701007387 */ /* 0x010fe80000100800 */
[----:B---3--:R1:W-:Y:S04]  /*11f90*/  STL [R1+0x237c], R6 ;  /* 0x00237c0601007387 */ /* 0x0083e80000100800 */
[----:B------:R-:W2:Y:S04]  /*11fa0*/  LDL.LU R26, [R1+0x9cc] ;  /* 0x0009cc00011a7983 */ /* 0x000ea80000300800 */
[----:B-1----:R-:W3:Y:S04]  /*11fb0*/  LDL.LU R6, [R1+0x94c] ;  /* 0x00094c0001067983 */ /* 0x002ee80000300800 */
[----:B------:R-:W4:Y:S04]  /*11fc0*/  LDL.LU R11, [R1+0x948] ;  /* 0x00094800010b7983 */ /* 0x000f280000300800 */
[----:B------:R-:W3:Y:S04]  /*11fd0*/  LDL.LU R27, [R1+0x944] ;  /* 0x00094400011b7983 */ /* 0x000ee80000300800 */
[----:B------:R-:W3:Y:S04]  /*11fe0*/  LDL.LU R28, [R1+0x940] ;  /* 0x00094000011c7983 */ /* 0x000ee80000300800 */
[----:B------:R-:W3:Y:S04]  /*11ff0*/  LDL.LU R29, [R1+0xb8] ;  /* 0x0000b800011d7983 */ /* 0x000ee80000300800 */
[----:B------:R1:W-:Y:S04]  /*12000*/  STL [R1+0x2380], R3 ;  /* 0x0023800301007387 */ /* 0x0003e80000100800 */
[----:B-1----:R-:W3:Y:S04]  /*12010*/  LDL.LU R3, [R1+0x9c0] ;  /* 0x0009c00001037983 */ /* 0x002ee80000300800 */
        /* <DEDUP_REMOVED lines=18> */
[----:B-1----:R-:W3:Y:S04]  /*12140*/  LDL.LU R4, [R1+0x9c4] ;  /* 0x0009c40001047983 */ /* 0x002ee80000300800 */
[----:B------:R-:W-:Y:S04]  /*12150*/  STL [R1+0x22cc], R5 ;  /* 0x0022cc0501007387 */ /* 0x000fe80000100800 */
[----:B------:R1:W-:Y:S04]  /*12160*/  STL [R1+0x23ec], R13 ;  /* 0x0023ec0d01007387 */ /* 0x0003e80000100800 */
[----:B-1----:R-:W3:Y:S01]  /*12170*/  LDL.LU R13, [R1+0x9c8] ;  /* 0x0009c800010d7983 */ /* 0x002ee20000300800 */
[----:B0-----:R-:W-:-:S03]  /*12180*/  LOP3.LUT R7, R25, 0x1f, RZ, 0xc0, !PT ;  /* 0x0000001f19077812 */ /* 0x001fc600078ec0ff */
[----:B------:R-:W-:Y:S01]  /*12190*/  STL [R1+0x235c], R5 ;  /* 0x00235c0501007387 */ /* 0x000fe20000100800 */
[----:B------:R-:W-:-:S03]  /*121a0*/  ISETP.GE.AND P0, PT, R7, R2, PT ;  /* 0x000000020700720c */ /* 0x000fc60003f06270 */
[----:B------:R-:W-:Y:S04]  /*121b0*/  STL [R1+0x2398], R5 ;  /* 0x0023980501007387 */ /* 0x000fe80000100800 */
[----:B------:R-:W4:Y:S04]  /*121c0*/  LDL.LU R7, [R1+0xb4] ;  /* 0x0000b40001077983 */ /* 0x000f280000300800 */
        /* <DEDUP_REMOVED lines=16> */
[----:B--2---:R0:W-:Y:S04]  /*122d0*/  STS.U8 [R0+UR46], R26 ;  /* 0x0000001a00007988 */ /* 0x0041e8000800002e */
[----:B0-----:R-:W2:Y:S04]  /*122e0*/  LDL.LU R26, [R1+0x90] ;  /* 0x00009000011a7983 */ /* 0x001ea80000300800 */
[----:B---3--:R-:W-:Y:S04]  /*122f0*/  STS.U8 [R0+UR46+0x40], R13 ;  /* 0x0000400d00007988 */ /* 0x008fe8000800002e */
[----:B------:R-:W-:Y:S04]  /*12300*/  STS.U8 [R0+UR46+0x80], R4 ;  /* 0x0000800400007988 */ /* 0x000fe8000800002e */
[----:B------:R-:W-:Y:S04]  /*12310*/  STS.U8 [R0+UR46+0xc0], R3 ;  /* 0x0000c00300007988 */ /* 0x000fe8000800002e */
[----:B------:R-:W-:Y:S04]  /*12320*/  STS.U8 [R0+UR46+0x840], R6 ;  /* 0x0008400600007988 */ /* 0x000fe8000800002e */
[----:B----4-:R-:W-:Y:S04]  /*12330*/  STS.U8 [R0+UR46+0x800], R11 ;  /* 0x0008000b00007988 */ /* 0x010fe8000800002e */
[----:B------:R0:W-:Y:S04]  /*12340*/  STS.U8 [R0+UR46+0x8c0], R27 ;  /* 0x0008c01b00007988 */ /* 0x0001e8000800002e */
[----:B------:R1:W-:Y:S04]  /*12350*/  STS.U8 [R0+UR46+0x880], R28 ;  /* 0x0008801c00007988 */ /* 0x0003e8000800002e */
[----:B------:R3:W-:Y:S04]  /*12360*/  STS.U8 [R0+UR46+0x1000], R29 ;  /* 0x0010001d00007988 */ /* 0x0007e8000800002e */
[----:B0-----:R-:W4:Y:S04]  /*12370*/  LDL.LU R27, [R1+0x8c] ;  /* 0x00008c00011b7983 */ /* 0x001f280000300800 */
[----:B-1----:R-:W4:Y:S04]  /*12380*/  LDL.LU R28, [R1+0x1c] ;  /* 0x00001c00011c7983 */ /* 0x002f280000300800 */
[----:B---3--:R-:W3:Y:S04]  /*12390*/  LDL.LU R29, [R1+0x18] ;  /* 0x00001800011d7983 */ /* 0x008ee80000300800 */
[----:B------:R-:W-:Y:S04]  /*123a0*/  STS.U8 [R0+UR46+0x1040], R7 ;  /* 0x0010400700007988 */ /* 0x000fe8000800002e */
[----:B------:R-:W-:Y:S04]  /*123b0*/  STS.U8 [R0+UR46+0x1080], R8 ;  /* 0x0010800800007988 */ /* 0x000fe8000800002e */
[----:B------:R-:W-:Y:S04]  /*123c0*/  STS.U8 [R0+UR46+0x10c0], R9 ;  /* 0x0010c00900007988 */ /* 0x000fe8000800002e */
[----:B------:R-:W-:Y:S04]  /*123d0*/  STS.U8 [R0+UR46+0x1840], R10 ;  /* 0x0018400a00007988 */ /* 0x000fe8000800002e */
[----:B------:R-:W-:Y:S01]  /*123e0*/  STS.U8 [R0+UR46+0x1800], R12 ;  /* 0x0018000c00007988 */ /* 0x000fe2000800002e */
[----:B------:R-:W0:Y:S03]  /*123f0*/  S2R R11, SR_TID.X ;  /* 0x00000000000b7919 */ /* 0x000e260000002100 */
[----:B------:R-:W-:Y:S04]  /*12400*/  STS.U8 [R0+UR46+0x18c0], R14 ;  /* 0x0018c00e00007988 */ /* 0x000fe8000800002e */
[----:B------:R1:W-:Y:S04]  /*12410*/  STS.U8 [R0+UR46+0x1880], R24 ;  /* 0x0018801800007988 */ /* 0x0003e8000800002e */
[----:B-1----:R-:W3:Y:S01]  /*12420*/  LDL.LU R24, [R1+0x14] ;  /* 0x0000140001187983 */ /* 0x002ee20000300800 */
[----:B0-----:R-:W-:-:S04]  /*12430*/  LOP3.LUT R11, R11, 0x3f, RZ, 0xc0, !PT ;  /* 0x0000003f0b0b7812 */ /* 0x001fc800078ec0ff */
[----:B------:R-:W-:-:S05]  /*12440*/  LOP3.LUT R13, R11, 0x8, RZ, 0x3c, !PT ;  /* 0x000000080b0d7812 */ /* 0x000fca00078e3cff */
[----:B------:R0:W-:Y:S04]  /*12450*/  STS.U8 [R13+UR46+0x100], R15 ;  /* 0x0001000f0d007988 */ /* 0x0001e8000800002e */
[----:B------:R1:W-:Y:S04]  /*12460*/  STS.U8 [R13+UR46+0x140], R16 ;  /* 0x000140100d007988 */ /* 0x0003e8000800002e */
[----:B------:R1:W-:Y:S04]  /*12470*/  STS.U8 [R13+UR46+0x180], R17 ;  /* 0x000180110d007988 */ /* 0x0003e8000800002e */
[----:B0-----:R-:W3:Y:S04]  /*12480*/  LDL.LU R15, [R1+0x10] ;  /* 0x00001000010f7983 */ /* 0x001ee80000300800 */
[----:B------:R0:W-:Y:S04]  /*12490*/  STS.U8 [R13+UR46+0x1c0], R18 ;  /* 0x0001c0120d007988 */ /* 0x0001e8000800002e */
[----:B-1----:R-:W3:Y:S04]  /*124a0*/  LDL.LU R16, [R1+0x9ac] ;  /* 0x0009ac0001107983 */ /* 0x002ee80000300800 */
[----:B------:R-:W-:Y:S04]  /*124b0*/  STS.U8 [R13+UR46+0x940], R19 ;  /* 0x000940130d007988 */ /* 0x000fe8000800002e */
[----:B------:R-:W3:Y:S04]  /*124c0*/  LDL.LU R17, [R1+0x9a8] ;  /* 0x0009a80001117983 */ /* 0x000ee80000300800 */
[----:B------:R1:W-:Y:S04]  /*124d0*/  STS.U8 [R13+UR46+0x900], R20 ;  /* 0x000900140d007988 */ /* 0x0003e8000800002e */
[----:B0-----:R-:W3:Y:S04]  /*124e0*/  LDL.LU R18, [R1+0x9a4] ;  /* 0x0009a40001127983 */ /* 0x001ee80000300800 */
[----:B-1----:R-:W3:Y:S04]  /*124f0*/  LDL.LU R20, [R1+0x9a0] ;  /* 0x0009a00001147983 */ /* 0x002ee80000300800 */
[----:B------:R-:W3:Y:S04]  /*12500*/  LDL.LU R10, [R1+0x92c] ;  /* 0x00092c00010a7983 */ /* 0x000ee80000300800 */
[----:B------:R-:W3:Y:S04]  /*12510*/  LDL.LU R11, [R1+0x928] ;  /* 0x00092800010b7983 */ /* 0x000ee80000300800 */
[----:B------:R0:W-:Y:S04]  /*12520*/  STS.U8 [R13+UR46+0x9c0], R21 ;  /* 0x0009c0150d007988 */ /* 0x0001e8000800002e */
[----:B------:R-:W3:Y:S04]  /*12530*/  LDL.LU R12, [R1+0x924] ;  /* 0x00092400010c7983 */ /* 0x000ee80000300800 */
[----:B------:R1:W-:Y:S04]  /*12540*/  STS.U8 [R13+UR46+0x980], R22 ;  /* 0x000980160d007988 */ /* 0x0003e8000800002e */
[----:B0-----:R-:W3:Y:S04]  /*12550*/  LDL.LU R21, [R1+0x920] ;  /* 0x0009200001157983 */ /* 0x001ee80000300800 */
[----:B------:R0:W-:Y:S04]  /*12560*/  STS.U8 [R13+UR46+0x1100], R23 ;  /* 0x001100170d007988 */ /* 0x0001e8000800002e */
[----:B-1----:R-:W3:Y:S04]  /*12570*/  LDL.LU R22, [R1+0x88] ;  /* 0x0000880001167983 */ /* 0x002ee80000300800 */
[----:B------:R1:W-:Y:S04]  /*12580*/  STS.U8 [R13+UR46+0x1140], R25 ;  /* 0x001140190d007988 */ /* 0x0003e8000800002e */
[----:B0-----:R-:W3:Y:S04]  /*12590*/  LDL.LU R23, [R1+0x84] ;  /* 0x0000840001177983 */ /* 0x001ee80000300800 */
[----:B--2---:R0:W-:Y:S04]  /*125a0*/  STS.U8 [R13+UR46+0x1180], R26 ;  /* 0x0011801a0d007988 */ /* 0x0041e8000800002e */
[----:B-1----:R-:W2:Y:S04]  /*125b0*/  LDL.LU R25, [R1+0x80] ;  /* 0x0000800001197983 */ /* 0x002ea80000300800 */
[----:B0-----:R-:W2:Y:S04]  /*125c0*/  LDL.LU R26, [R1+0x6c] ;  /* 0x00006c00011a7983 */ /* 0x001ea80000300800 */
[----:B----4-:R0:W-:Y:S04]  /*125d0*/  STS.U8 [R13+UR46+0x11c0], R27 ;  /* 0x0011c01b0d007988 */ /* 0x0101e8000800002e */
[----:B------:R1:W-:Y:S04]  /*125e0*/  STS.U8 [R13+UR46+0x1940], R28 ;  /* 0x0019401c0d007988 */ /* 0x0003e8000800002e */
[----:B---3--:R3:W-:Y:S04]  /*125f0*/  STS.U8 [R13+UR46+0x1900], R29 ;  /* 0x0019001d0d007988 */ /* 0x0087e8000800002e */
[----:B0-----:R-:W4:Y:S04]  /*12600*/  LDL.LU R27, [R1+0x8] ;  /* 0x00000800011b7983 */ /* 0x001f280000300800 */
[----:B-1----:R-:W4:Y:S04]  /*12610*/  LDL.LU R28, [R1+0x4] ;  /* 0x00000400011c7983 */ /* 0x002f280000300800 */
[----:B---3--:R-:W3:Y:S04]  /*12620*/  LDL.LU R29, [R1] ;  /* 0x00000000011d7983 */ /* 0x008ee80000300800 */
[----:B------:R-:W3:Y:S04]  /*12630*/  LDL.LU R4, [R1+0x99c] ;  /* 0x00099c0001047983 */ /* 0x000ee80000300800 */
[----:B------:R-:W3:Y:S04]  /*12640*/  LDL.LU R3, [R1+0x998] ;  /* 0x0009980001037983 */ /* 0x000ee80000300800 */
[----:B------:R-:W3:Y:S04]  /*12650*/  LDL.LU R6, [R1+0x994] ;  /* 0x0009940001067983 */ /* 0x000ee80000300800 */
[----:B------:R-:W3:Y:S04]  /*12660*/  LDL.LU R7, [R1+0x990] ;  /* 0x0009900001077983 */ /* 0x000ee80000300800 */
[----:B------:R-:W3:Y:S04]  /*12670*/  LDL.LU R8, [R1+0x91c] ;  /* 0x00091c0001087983 */ /* 0x000ee80000300800 */
[----:B------:R-:W3:Y:S04]  /*12680*/  LDL.LU R9, [R1+0x90c] ;  /* 0x00090c0001097983 */ /* 0x000ee80000300800 */
[----:B------:R-:W3:Y:S04]  /*12690*/  LDL.LU R14, [R1+0x908] ;  /* 0x00090800010e7983 */ /* 0x000ee80000300800 */
[----:B------:R0:W-:Y:S04]  /*126a0*/  STS.U8 [R13+UR46+0x19c0], R24 ;  /* 0x0019c0180d007988 */ /* 0x0001e8000800002e */
[----:B------:R-:W3:Y:S01]  /*126b0*/  LDL.LU R19, [R1+0x904] ;  /* 0x0009040001137983 */ /* 0x000ee20000300800 */
[----:B0-----:R-:W0:Y:S03]  /*126c0*/  S2R R24, SR_TID.X ;  /* 0x0000000000187919 */ /* 0x001e260000002100 */
[----:B------:R1:W-:Y:S01]  /*126d0*/  STS.U8 [R13+UR46+0x1980], R15 ;  /* 0x0019800f0d007988 */ /* 0x0003e2000800002e */
[----:B0-----:R-:W-:-:S03]  /*126e0*/  LOP3.LUT R2, R24, 0x3f, RZ, 0xc0, !PT ;  /* 0x0000003f18027812 */ /* 0x001fc600078ec0ff */
[----:B------:R-:W3:Y:S01]  /*126f0*/  LDL.LU R24, [R1+0x68] ;  /* 0x0000680001187983 */ /* 0x000ee20000300800 */
[----:B------:R-:W-:-:S03]  /*12700*/  LOP3.LUT R5, R2, 0x10, RZ, 0x3c, !PT ;  /* 0x0000001002057812 */ /* 0x000fc600078e3cff */
[----:B-1----:R-:W3:Y:S04]  /*12710*/  LDL.LU R13, [R1+0x23ec] ;  /* 0x0023ec00010d7983 */ /* 0x002ee80000300800 */
[----:B------:R-:W3:Y:S04]  /*12720*/  LDL.LU R15, [R1+0x23e8] ;  /* 0x0023e800010f7983 */ /* 0x000ee80000300800 */
[----:B------:R0:W-:Y:S04]  /*12730*/  STS.U8 [R5+UR46+0x200], R16 ;  /* 0x0002001005007988 */ /* 0x0001e8000800002e */
[----:B------:R1:W-:Y:S04]  /*12740*/  STS.U8 [R5+UR46+0x240], R17 ;  /* 0x0002401105007988 */ /* 0x0003e8000800002e */
[----:B------:R1:W-:Y:S04]  /*12750*/  STS.U8 [R5+UR46+0x280], R18 ;  /* 0x0002801205007988 */ /* 0x0003e8000800002e */
[----:B0-----:R-:W3:Y:S04]  /*12760*/  LDL.LU R16, [R1+0x23e4] ;  /* 0x0023e40001107983 */ /* 0x001ee80000300800 */
[----:B-1----:R-:W3:Y:S04]  /*12770*/  LDL.LU R17, [R1+0x23e0] ;  /* 0x0023e00001117983 */ /* 0x002ee80000300800 */
[----:B------:R-:W3:Y:S04]  /*12780*/  LDL.LU R18, [R1+0x23dc] ;  /* 0x0023dc0001127983 */ /* 0x000ee80000300800 */
[----:B------:R0:W-:Y:S04]  /*12790*/  STS.U8 [R5+UR46+0x2c0], R20 ;  /* 0x0002c01405007988 */ /* 0x0001e8000800002e */
[----:B------:R1:W-:Y:S04]  /*127a0*/  STS.U8 [R5+UR46+0xa40], R10 ;  /* 0x000a400a05007988 */ /* 0x0003e8000800002e */
[----:B------:R1:W-:Y:S04]  /*127b0*/  STS.U8 [R5+UR46+0xa00], R11 ;  /* 0x000a000b05007988 */ /* 0x0003e8000800002e */
[----:B0-----:R-:W3:Y:S04]  /*127c0*/  LDL.LU R20, [R1+0x23d8] ;  /* 0x0023d80001147983 */ /* 0x001ee80000300800 */
[----:B-1----:R-:W3:Y:S04]  /*127d0*/  LDL.LU R10, [R1+0x64] ;  /* 0x00006400010a7983 */ /* 0x002ee80000300800 */
        /* <DEDUP_REMOVED lines=10> */
[----:B------:R1:W-:Y:S04]  /*12880*/  STS.U8 [R5+UR46+0x12c0], R26 ;  /* 0x0012c01a05007988 */ /* 0x0003e8000800002e */
[----:B0-----:R-:W2:Y:S04]  /*12890*/  LDL.LU R25, [R1+0x23c8] ;  /* 0x0023c80001197983 */ /* 0x001ea80000300800 */
[----:B-1----:R-:W2:Y:S04]  /*128a0*/  LDL.LU R26, [R1+0x23c4] ;  /* 0x0023c400011a7983 */ /* 0x002ea80000300800 */
[----:B----4-:R0:W-:Y:S04]  /*128b0*/  STS.U8 [R5+UR46+0x1a40], R27 ;  /* 0x001a401b05007988 */ /* 0x0101e8000800002e */
[----:B------:R1:W-:Y:S04]  /*128c0*/  STS.U8 [R5+UR46+0x1a00], R28 ;  /* 0x001a001c05007988 */ /* 0x0003e8000800002e */
[----:B---3--:R3:W-:Y:S04]  /*128d0*/  STS.U8 [R5+UR46+0x1ac0], R29 ;  /* 0x001ac01d05007988 */ /* 0x0087e8000800002e */
[----:B0-----:R-:W4:Y:S04]  /*128e0*/  LDL.LU R27, [R1+0x23c0] ;  /* 0x0023c000011b7983 */ /* 0x001f280000300800 */
[----:B-1----:R-:W2:Y:S04]  /*128f0*/  LDL.LU R28, [R1+0x23bc] ;  /* 0x0023bc00011c7983 */ /* 0x002ea80000300800 */
[----:B---3--:R-:W3:Y:S01]  /*12900*/  LDL.LU R29, [R1+0x23b8] ;  /* 0x0023b800011d7983 */ /* 0x008ee20000300800 */
[----:B------:R-:W-:-:S03]  /*12910*/  LOP3.LUT R2, R2, 0x18, RZ, 0x3c, !PT ;  /* 0x0000001802027812 */ /* 0x000fc600078e3cff */
[----:B---3--:R-:W-:Y:S04]  /*12920*/  STS.U8 [R5+UR46+0x1a80], R29 ;  /* 0x001a801d05007988 */ /* 0x008fe8000800002e */
[----:B------:R-:W-:Y:S04]  /*12930*/  STS.U8 [R2+UR46+0x300], R4 ;  /* 0x0003000402007988 */ /* 0x000fe8000800002e */
[----:B------:R-:W-:Y:S04]  /*12940*/  STS.U8 [R2+UR46+0x340], R3 ;  /* 0x0003400302007988 */ /* 0x000fe8000800002e */
[----:B------:R-:W-:Y:S04]  /*12950*/  STS.U8 [R2+UR46+0x380], R6 ;  /* 0x0003800602007988 */ /* 0x000fe8000800002e */
[----:B------:R0:W-:Y:S04]  /*12960*/  STL [R1+0x239c], R29 ;  /* 0x00239c1d01007387 */ /* 0x0001e80000100800 */
[----:B------:R-:W-:Y:S04]  /*12970*/  STS.U8 [R2+UR46+0x3c0], R7 ;  /* 0x0003c00702007988 */ /* 0x000fe8000800002e */
[----:B------:R1:W-:Y:S04]  /*12980*/  STS.U8 [R2+UR46+0xb40], R8 ;  /* 0x000b400802007988 */ /* 0x0003e8000800002e */
[----:B0-----:R-:W3:Y:S04]  /*12990*/  LDL.LU R29, [R1+0x900] ;  /* 0x00090000011d7983 */ /* 0x001ee80000300800 */
[----:B------:R0:W-:Y:S04]  /*129a0*/  STS.U8 [R2+UR46+0xb00], R9 ;  /* 0x000b000902007988 */ /* 0x0001e8000800002e */
[----:B------:R-:W3:Y:S04]  /*129b0*/  LDL.LU R5, [R1+0x8fc] ;  /* 0x0008fc0001057983 */ /* 0x000ee80000300800 */
[----:B------:R0:W-:Y:S04]  /*129c0*/  STS.U8 [R2+UR46+0xbc0], R14 ;  /* 0x000bc00e02007988 */ /* 0x0001e8000800002e */
[----:B------:R-:W3:Y:S04]  /*129d0*/  LDL.LU R4, [R1+0x8f8] ;  /* 0x0008f80001047983 */ /* 0x000ee80000300800 */
[----:B------:R0:W-:Y:S04]  /*129e0*/  STS.U8 [R2+UR46+0xb80], R19 ;  /* 0x000b801302007988 */ /* 0x0001e8000800002e */
[----:B-1----:R-:W3:Y:S04]  /*129f0*/  LDL.LU R8, [R1+0x8f4] ;  /* 0x0008f40001087983 */ /* 0x002ee80000300800 */
[----:B------:R1:W-:Y:S04]  /*12a00*/  STS.U8 [R2+UR46+0x1300], R24 ;  /* 0x0013001802007988 */ /* 0x0003e8000800002e */
[----:B0-----:R-:W3:Y:S04]  /*12a10*/  LDL.LU R9, [R1+0x58] ;  /* 0x0000580001097983 */ /* 0x001ee80000300800 */
[----:B------:R-:W3:Y:S04]  /*12a20*/  LDL.LU R14, [R1+0x54] ;  /* 0x00005400010e7983 */ /* 0x000ee80000300800 */
[----:B------:R-:W-:Y:S04]  /*12a30*/  STS.U8 [R2+UR46+0x1340], R10 ;  /* 0x0013400a02007988 */ /* 0x000fe8000800002e */
[----:B------:R-:W3:Y:S04]  /*12a40*/  LDL.LU R19, [R1+0x50] ;  /* 0x0000500001137983 */ /* 0x000ee80000300800 */
[----:B------:R-:W-:Y:S04]  /*12a50*/  STS.U8 [R2+UR46+0x1380], R11 ;  /* 0x0013800b02007988 */ /* 0x000fe8000800002e */
[----:B-1----:R-:W3:Y:S04]  /*12a60*/  LDL.LU R24, [R1+0x4c] ;  /* 0x00004c0001187983 */ /* 0x002ee80000300800 */
[----:B------:R-:W-:Y:S04]  /*12a70*/  STS.U8 [R2+UR46+0x13c0], R12 ;  /* 0x0013c00c02007988 */ /* 0x000fe8000800002e */
[----:B--2---:R-:W-:Y:S04]  /*12a80*/  STS.U8 [R2+UR46+0x1b40], R28 ;  /* 0x001b401c02007988 */ /* 0x004fe8000800002e */
[----:B------:R0:W-:Y:S04]  /*12a90*/  STL [R1+0x23a0], R28 ;  /* 0x0023a01c01007387 */ /* 0x0001e80000100800 */
[----:B----4-:R-:W-:Y:S04]  /*12aa0*/  STS.U8 [R2+UR46+0x1b00], R27 ;  /* 0x001b001b02007988 */ /* 0x010fe8000800002e */
[----:B0-----:R-:W2:Y:S04]  /*12ab0*/  LDL.LU R28, [R1+0x980] ;  /* 0x00098000011c7983 */ /* 0x001ea80000300800 */
[----:B------:R0:W-:Y:S04]  /*12ac0*/  STL [R1+0x23a4], R27 ;  /* 0x0023a41b01007387 */ /* 0x0001e80000100800 */
[----:B------:R-:W-:Y:S04]  /*12ad0*/  STS.U8 [R2+UR46+0x1bc0], R26 ;  /* 0x001bc01a02007988 */ /* 0x000fe8000800002e */
[----:B0-----:R-:W4:Y:S04]  /*12ae0*/  LDL.LU R27, [R1+0x984] ;  /* 0x00098400011b7983 */ /* 0x001f280000300800 */
[----:B------:R0:W-:Y:S01]  /*12af0*/  STL [R1+0x23a8], R26 ;  /* 0x0023a81a01007387 */ /* 0x0001e20000100800 */
[----:B------:R-:W-:-:S03]  /*12b00*/  LOP3.LUT R3, R13, 0x3f, RZ, 0xc0, !PT ;  /* 0x0000003f0d037812 */ /* 0x000fc600078ec0ff */
[----:B0-----:R-:W2:Y:S04]  /*12b10*/  LDL.LU R26, [R1+0x988] ;  /* 0x00098800011a7983 */ /* 0x001ea80000300800 */
[----:B------:R-:W2:Y:S04]  /*12b20*/  LDL.LU R6, [R1+0x97c] ;  /* 0x00097c0001067983 */ /* 0x000ea80000300800 */
[----:B------:R-:W2:Y:S04]  /*12b30*/  LDL.LU R7, [R1+0x978] ;  /* 0x0009780001077983 */ /* 0x000ea80000300800 */
[----:B------:R-:W2:Y:S04]  /*12b40*/  LDL.LU R10, [R1+0x974] ;  /* 0x00097400010a7983 */ /* 0x000ea80000300800 */
[----:B------:R-:W2:Y:S04]  /*12b50*/  LDL.LU R11, [R1+0x970] ;  /* 0x00097000010b7983 */ /* 0x000ea80000300800 */
[----:B------:R-:W2:Y:S04]  /*12b60*/  LDL.LU R12, [R1+0x8f0] ;  /* 0x0008f000010c7983 */ /* 0x000ea80000300800 */
[----:B------:R-:W2:Y:S04]  /*12b70*/  LDL.LU R13, [R1+0x8ec] ;  /* 0x0008ec00010d7983 */ /* 0x000ea80000300800 */
[----:B------:R-:W-:Y:S04]  /*12b80*/  STS.U8 [R2+UR46+0x1b80], R25 ;  /* 0x001b801902007988 */ /* 0x000fe8000800002e */
[----:B------:R0:W-:Y:S04]  /*12b90*/  STL [R1+0x23ac], R25 ;  /* 0x0023ac1901007387 */ /* 0x0001e80000100800 */
[----:B0-----:R-:W2:Y:S01]  /*12ba0*/  LDL.LU R25, [R1+0x98c] ;  /* 0x00098c0001197983 */ /* 0x001ea20000300800 */
[----:B------:R-:W-:-:S05]  /*12bb0*/  LOP3.LUT R2, R3, 0x20, RZ, 0x3c, !PT ;  /* 0x0000002003027812 */ /* 0x000fca00078e3cff */
[----:B--2---:R-:W-:Y:S04]  /*12bc0*/  STS.U8 [R2+UR46+0x400], R25 ;  /* 0x0004001902007988 */ /* 0x004fe8000800002e */
[----:B------:R-:W-:Y:S04]  /*12bd0*/  STS.U8 [R2+UR46+0x440], R26 ;  /* 0x0004401a02007988 */ /* 0x000fe8000800002e */
[----:B----4-:R-:W-:Y:S04]  /*12be0*/  STS.U8 [R2+UR46+0x480], R27 ;  /* 0x0004801b02007988 */ /* 0x010fe8000800002e */
[----:B------:R-:W-:Y:S04]  /*12bf0*/  STS.U8 [R2+UR46+0x4c0], R28 ;  /* 0x0004c01c02007988 */ /* 0x000fe8000800002e */
[----:B---3--:R-:W-:Y:S04]  /*12c00*/  STS.U8 [R2+UR46+0xc40], R29 ;  /* 0x000c401d02007988 */ /* 0x008fe8000800002e */
[----:B------:R-:W-:Y:S04]  /*12c10*/  STS.U8 [R2+UR46+0xc00], R5 ;  /* 0x000c000502007988 */ /* 0x000fe8000800002e */
[----:B------:R-:W-:Y:S04]  /*12c20*/  STS.U8 [R2+UR46+0xcc0], R4 ;  /* 0x000cc00402007988 */ /* 0x000fe8000800002e */
[----:B------:R0:W-:Y:S04]  /*12c30*/  STS.U8 [R2+UR46+0xc80], R8 ;  /* 0x000c800802007988 */ /* 0x0001e8000800002e */
[----:B------:R1:W-:Y:S04]  /*12c40*/  STS.U8 [R2+UR46+0x1400], R9 ;  /* 0x0014000902007988 */ /* 0x0003e8000800002e */
[----:B------:R2:W-:Y:S04]  /*12c50*/  STS.U8 [R2+UR46+0x1440], R14 ;  /* 0x0014400e02007988 */ /* 0x0005e8000800002e */
[----:B0-----:R-:W3:Y:S04]  /*12c60*/  LDL.LU R8, [R1+0x8e8] ;  /* 0x0008e80001087983 */ /* 0x001ee80000300800 */
[----:B-1----:R-:W4:Y:S04]  /*12c70*/  LDL.LU R9, [R1+0x8e4] ;  /* 0x0008e40001097983 */ /* 0x002f280000300800 */
[----:B------:R0:W-:Y:S04]  /*12c80*/  STS.U8 [R2+UR46+0x1480], R19 ;  /* 0x0014801302007988 */ /* 0x0001e8000800002e */
[----:B--2---:R-:W2:Y:S04]  /*12c90*/  LDL.LU R14, [R1+0x48] ;  /* 0x00004800010e7983 */ /* 0x004ea80000300800 */
[----:B------:R1:W-:Y:S04]  /*12ca0*/  STS.U8 [R2+UR46+0x14c0], R24 ;  /* 0x0014c01802007988 */ /* 0x0003e8000800002e */
[----:B0-----:R-:W2:Y:S04]  /*12cb0*/  LDL.LU R19, [R1+0x44] ;  /* 0x0000440001137983 */ /* 0x001ea80000300800 */
[----:B------:R-:W-:Y:S04]  /*12cc0*/  STS.U8 [R2+UR46+0x1c40], R23 ;  /* 0x001c401702007988 */ /* 0x000fe8000800002e */
[----:B-1----:R-:W2:Y:S04]  /*12cd0*/  LDL.LU R24, [R1+0x40] ;  /* 0x0000400001187983 */ /* 0x002ea80000300800 */
[----:B------:R-:W-:Y:S04]  /*12ce0*/  STL [R1+0x23b0], R23 ;  /* 0x0023b01701007387 */ /* 0x000fe80000100800 */
[----:B------:R-:W-:Y:S04]  /*12cf0*/  STS.U8 [R2+UR46+0x1c00], R22 ;  /* 0x001c001602007988 */ /* 0x000fe8000800002e */
[----:B------:R0:W-:Y:S02]  /*12d00*/  STL [R1+0x23b4], R22 ;  /* 0x0023b41601007387 */ /* 0x0001e40000100800 */
[----:B0-----:R-:W-:-:S02]  /*12d10*/  LOP3.LUT R22, R3, 0x28, RZ, 0x3c, !PT ;  /* 0x0000002803167812 */ /* 0x001fc400078e3cff */
[----:B------:R-:W2:Y:S04]  /*12d20*/  LDL.LU R3, [R1+0x3c] ;  /* 0x00003c0001037983 */ /* 0x000ea80000300800 */
[----:B------:R-:W2:Y:S04]  /*12d30*/  LDL.LU R23, [R1+0x96c] ;  /* 0x00096c0001177983 */ /* 0x000ea80000300800 */
[----:B------:R-:W2:Y:S04]  /*12d40*/  LDL.LU R25, [R1+0x968] ;  /* 0x0009680001197983 */ /* 0x000ea80000300800 */
[----:B------:R-:W2:Y:S04]  /*12d50*/  LDL.LU R26, [R1+0x964] ;  /* 0x00096400011a7983 */ /* 0x000ea80000300800 */
[----:B------:R-:W-:Y:S04]  /*12d60*/  STS.U8 [R2+UR46+0x1cc0], R21 ;  /* 0x001cc01502007988 */ /* 0x000fe8000800002e */
[----:B------:R-:W2:Y:S04]  /*12d70*/  LDL.LU R27, [R1+0x960] ;  /* 0x00096000011b7983 */ /* 0x000ea80000300800 */
[----:B------:R-:W-:Y:S04]  /*12d80*/  STS.U8 [R2+UR46+0x1c80], R20 ;  /* 0x001c801402007988 */ /* 0x000fe8000800002e */
[----:B------:R-:W2:Y:S04]  /*12d90*/  LDL.LU R28, [R1+0x8e0] ;  /* 0x0008e000011c7983 */ /* 0x000ea80000300800 */
[----:B------:R-:W-:Y:S04]  /*12da0*/  STS.U8 [R22+UR46+0x500], R6 ;  /* 0x0005000616007988 */ /* 0x000fe8000800002e */
[----:B------:R-:W2:Y:S04]  /*12db0*/  LDL.LU R29, [R1+0x8dc] ;  /* 0x0008dc00011d7983 */ /* 0x000ea80000300800 */
[----:B------:R-:W-:Y:S04]  /*12dc0*/  STS.U8 [R22+UR46+0x540], R7 ;  /* 0x0005400716007988 */ /* 0x000fe8000800002e */
[----:B------:R-:W2:Y:S04]  /*12dd0*/  LDL.LU R5, [R1+0x8d8] ;  /* 0x0008d80001057983 */ /* 0x000ea80000300800 */
[----:B------:R0:W-:Y:S04]  /*12de0*/  STS.U8 [R22+UR46+0x580], R10 ;  /* 0x0005800a16007988 */ /* 0x0001e8000800002e */
[----:B------:R-:W2:Y:S04]  /*12df0*/  LDL.LU R4, [R1+0x8d4] ;  /* 0x0008d40001047983 */ /* 0x000ea80000300800 */
[----:B------:R1:W-:Y:S04]  /*12e00*/  STS.U8 [R22+UR46+0x5c0], R11 ;  /* 0x0005c00b16007988 */ /* 0x0003e8000800002e */
[----:B0-----:R-:W2:Y:S04]  /*12e10*/  LDL.LU R10, [R1+0x38] ;  /* 0x00003800010a7983 */ /* 0x001ea80000300800 */
[----:B------:R0:W-:Y:S04]  /*12e20*/  STS.U8 [R22+UR46+0xd40], R12 ;  /* 0x000d400c16007988 */ /* 0x0001e8000800002e */
[----:B-1----:R-:W2:Y:S04]  /*12e30*/  LDL.LU R11, [R1+0x34] ;  /* 0x00003400010b7983 */ /* 0x002ea80000300800 */
[----:B------:R1:W-:Y:S04]  /*12e40*/  STS.U8 [R22+UR46+0xd00], R13 ;  /* 0x000d000d16007988 */ /* 0x0003e8000800002e */
[----:B0-----:R-:W2:Y:S04]  /*12e50*/  LDL.LU R12, [R1+0x20] ;  /* 0x00002000010c7983 */ /* 0x001ea80000300800 */
[----:B-1----:R-:W2:Y:S04]  /*12e60*/  LDL.LU R13, [R1+0xc] ;  /* 0x00000c00010d7983 */ /* 0x002ea80000300800 */
[----:B------:R-:W2:Y:S04]  /*12e70*/  LDL.LU R6, [R1+0x95c] ;  /* 0x00095c0001067983 */ /* 0x000ea80000300800 */
[----:B------:R-:W2:Y:S04]  /*12e80*/  LDL.LU R7, [R1+0x958] ;  /* 0x0009580001077983 */ /* 0x000ea80000300800 */
[----:B------:R-:W2:Y:S04]  /*12e90*/  LDL.LU R2, [R1+0x954] ;  /* 0x0009540001027983 */ /* 0x000ea80000300800 */
[----:B---3--:R0:W-:Y:S04]  /*12ea0*/  STS.U8 [R22+UR46+0xdc0], R8 ;  /* 0x000dc00816007988 */ /* 0x0081e8000800002e */
[----:B----4-:R1:W-:Y:S04]  /*12eb0*/  STS.U8 [R22+UR46+0xd80], R9 ;  /* 0x000d800916007988 */ /* 0x0103e8000800002e */
[----:B0-----:R-:W3:Y:S04]  /*12ec0*/  LDL.LU R8, [R1+0x950] ;  /* 0x0009500001087983 */ /* 0x001ee80000300800 */
[----:B--2---:R0:W-:Y:S04]  /*12ed0*/  STS.U8 [R22+UR46+0x1500], R14 ;  /* 0x0015000e16007988 */ /* 0x0041e8000800002e */
[----:B-1----:R-:W2:Y:S04]  /*12ee0*/  LDL.LU R9, [R1+0x8cc] ;  /* 0x0008cc0001097983 */ /* 0x002ea80000300800 */
[----:B------:R1:W-:Y:S04]  /*12ef0*/  STS.U8 [R22+UR46+0x1540], R19 ;  /* 0x0015401316007988 */ /* 0x0003e8000800002e */
[----:B0-----:R-:W4:Y:S04]  /*12f00*/  LDL.LU R14, [R1+0x8c8] ;  /* 0x0008c800010e7983 */ /* 0x001f280000300800 */
[----:B------:R0:W-:Y:S04]  /*12f10*/  STS.U8 [R22+UR46+0x1580], R24 ;  /* 0x0015801816007988 */ /* 0x0001e8000800002e */
[----:B-1----:R-:W2:Y:S04]  /*12f20*/  LDL.LU R19, [R1+0x8c4] ;  /* 0x0008c40001137983 */ /* 0x002ea80000300800 */
[----:B0-----:R-:W2:Y:S04]  /*12f30*/  LDL.LU R24, [R1+0xbc] ;  /* 0x0000bc0001187983 */ /* 0x001ea80000300800 */
[----:B------:R0:W-:Y:S04]  /*12f40*/  STS.U8 [R22+UR46+0x15c0], R3 ;  /* 0x0015c00316007988 */ /* 0x0001e8000800002e */
[----:B------:R-:W-:Y:S04]  /*12f50*/  STS.U8 [R22+UR46+0x1d40], R18 ;  /* 0x001d401216007988 */ /* 0x000fe8000800002e */
[----:B------:R-:W-:Y:S01]  /*12f60*/  STS.U8 [R22+UR46+0x1d00], R17 ;  /* 0x001d001116007988 */ /* 0x000fe2000800002e */
[----:B0-----:R-:W-:-:S03]  /*12f70*/  LOP3.LUT R3, R0, 0x30, RZ, 0x3c, !PT ;  /* 0x0000003000037812 */ /* 0x001fc600078e3cff */
[----:B------:R-:W-:Y:S04]  /*12f80*/  STS.U8 [R22+UR46+0x1dc0], R16 ;  /* 0x001dc01016007988 */ /* 0x000fe8000800002e */
[----:B------:R0:W-:Y:S04]  /*12f90*/  STS.U8 [R22+UR46+0x1d80], R15 ;  /* 0x001d800f16007988 */ /* 0x0001e8000800002e */
[----:B------:R1:W-:Y:S04]  /*12fa0*/  STS.U8 [R3+UR46+0x600], R23 ;  /* 0x0006001703007988 */ /* 0x0003e8000800002e */
[----:B------:R1:W-:Y:S04]  /*12fb0*/  STS.U8 [R3+UR46+0x640], R25 ;  /* 0x0006401903007988 */ /* 0x0003e8000800002e */
[----:B0-----:R-:W2:Y:S04]  /*12fc0*/  LDL.LU R22, [R1+0x23b4] ;  /* 0x0023b40001167983 */ /* 0x001ea80000300800 */
[----:B-1----:R-:W2:Y:S04]  /*12fd0*/  LDL.LU R23, [R1+0x23b0] ;  /* 0x0023b00001177983 */ /* 0x002ea80000300800 */
[----:B------:R-:W2:Y:S04]  /*12fe0*/  LDL.LU R25, [R1+0x23ac] ;  /* 0x0023ac0001197983 */ /* 0x000ea80000300800 */
        /* <DEDUP_REMOVED lines=19> */
[----:B0-----:R-:W2:Y:S01]  /*13120*/  LDL.LU R13, [R1+0x2384] ;  /* 0x00238400010d7983 */ /* 0x001ea20000300800 */
[----:B------:R-:W-:-:S03]  /*13130*/  LOP3.LUT R0, R0, 0x38, RZ, 0x3c, !PT ;  /* 0x0000003800007812 */ /* 0x000fc600078e3cff */
[----:B--2---:R-:W-:Y:S04]  /*13140*/  STS.U8 [R3+UR46+0x1e40], R13 ;  /* 0x001e400d03007988 */ /* 0x004fe8000800002e */
[----:B------:R-:W-:Y:S04]  /*13150*/  STS.U8 [R3+UR46+0x1e00], R12 ;  /* 0x001e000c03007988 */ /* 0x000fe8000800002e */
[----:B------:R-:W-:Y:S04]  /*13160*/  STS.U8 [R3+UR46+0x1ec0], R11 ;  /* 0x001ec00b03007988 */ /* 0x000fe8000800002e */
[----:B------:R0:W-:Y:S04]  /*13170*/  STS.U8 [R3+UR46+0x1e80], R10 ;  /* 0x001e800a03007988 */ /* 0x0001e8000800002e */
[----:B------:R1:W-:Y:S04]  /*13180*/  STS.U8 [R0+UR46+0x700], R6 ;  /* 0x0007000600007988 */ /* 0x0003e8000800002e */
[----:B------:R2:W-:Y:S04]  /*13190*/  STS.U8 [R0+UR46+0x740], R7 ;  /* 0x0007400700007988 */ /* 0x0005e8000800002e */
[----:B0-----:R-:W4:Y:S04]  /*131a0*/  LDL.LU R3, [R1+0x2380] ;  /* 0x0023800001037983 */ /* 0x001f280000300800 */
[----:B-1----:R-:W4:Y:S04]  /*131b0*/  LDL.LU R6, [R1+0x237c] ;  /* 0x00237c0001067983 */ /* 0x002f280000300800 */
[----:B--2---:R-:W2:Y:S04]  /*131c0*/  LDL.LU R7, [R1+0x2378] ;  /* 0x0023780001077983 */ /* 0x004ea80000300800 */
[----:B------:R0:W-:Y:S04]  /*131d0*/  STS.U8 [R0+UR46+0x780], R2 ;  /* 0x0007800200007988 */ /* 0x0001e8000800002e */
[----:B---3--:R1:W-:Y:S04]  /*131e0*/  STS.U8 [R0+UR46+0x7c0], R8 ;  /* 0x0007c00800007988 */ /* 0x0083e8000800002e */
[----:B------:R3:W-:Y:S04]  /*131f0*/  STS.U8 [R0+UR46+0xf40], R9 ;  /* 0x000f400900007988 */ /* 0x0007e8000800002e */
[----:B0-----:R-:W2:Y:S04]  /*13200*/  LDL R2, [R1+0xdf4] ;  /* 0x000df40001027983 */ /* 0x001ea80000100800 */
[----:B-1----:R-:W2:Y:S04]  /*13210*/  LDL.LU R8, [R1+0x2374] ;  /* 0x0023740001087983 */ /* 0x002ea80000300800 */
[----:B---3--:R-:W3:Y:S04]  /*13220*/  LDL.LU R9, [R1+0x2370] ;  /* 0x0023700001097983 */ /* 0x008ee80000300800 */
[----:B----4-:R0:W-:Y:S04]  /*13230*/  STS.U8 [R0+UR46+0xf00], R14 ;  /* 0x000f000e00007988 */ /* 0x0101e8000800002e */
[----:B------:R1:W-:Y:S04]  /*13240*/  STS.U8 [R0+UR46+0xfc0], R19 ;  /* 0x000fc01300007988 */ /* 0x0003e8000800002e */
[----:B------:R4:W-:Y:S04]  /*13250*/  STS.U8 [R0+UR46+0xf80], R24 ;  /* 0x000f801800007988 */ /* 0x0009e8000800002e */
[----:B0-----:R-:W2:Y:S04]  /*13260*/  LDL.LU R14, [R1+0x236c] ;  /* 0x00236c00010e7983 */ /* 0x001ea80000300800 */
[----:B-1----:R-:W2:Y:S04]  /*13270*/  LDL.LU R19, [R1+0x2368] ;  /* 0x0023680001137983 */ /* 0x002ea80000300800 */
[----:B----4-:R-:W4:Y:S04]  /*13280*/  LDL.LU R24, [R1+0x2364] ;  /* 0x0023640001187983 */ /* 0x010f280000300800 */
[----:B----4-:R-:W-:Y:S04]  /*13290*/  STS.U8 [R0+UR46+0x1700], R24 ;  /* 0x0017001800007988 */ /* 0x010fe8000800002e */
[----:B--2---:R-:W-:Y:S04]  /*132a0*/  STS.U8 [R0+UR46+0x1740], R19 ;  /* 0x0017401300007988 */ /* 0x004fe8000800002e */
[----:B------:R-:W-:Y:S04]  /*132b0*/  STS.U8 [R0+UR46+0x1780], R14 ;  /* 0x0017800e00007988 */ /* 0x000fe8000800002e */
[----:B---3--:R-:W-:Y:S04]  /*132c0*/  STS.U8 [R0+UR46+0x17c0], R9 ;  /* 0x0017c00900007988 */ /* 0x008fe8000800002e */
[----:B------:R-:W-:Y:S04]  /*132d0*/  STS.U8 [R0+UR46+0x1f40], R8 ;  /* 0x001f400800007988 */ /* 0x000fe8000800002e */
[----:B------:R-:W-:Y:S04]  /*132e0*/  STS.U8 [R0+UR46+0x1f00], R7 ;  /* 0x001f000700007988 */ /* 0x000fe8000800002e */
[----:B------:R-:W-:Y:S04]  /*132f0*/  STS.U8 [R0+UR46+0x1fc0], R6 ;  /* 0x001fc00600007988 */ /* 0x000fe8000800002e */
[----:B------:R0:W-:Y:S04]  /*13300*/  STS.U8 [R0+UR46+0x1f80], R3 ;  /* 0x001f800300007988 */ /* 0x0001e8000800002e */
[----:B0-----:R-:W2:Y:S04]  /*13310*/  LDL.LU R0, [R1+0x2360] ;  /* 0x0023600001007983 */ /* 0x001ea80000300800 */
[----:B------:R-:W3:Y:S01]  /*13320*/  LDL R3, [R1+0x9f8] ;  /* 0x0009f80001037983 */ /* 0x000ee20000100800 */
[----:B------:R-:W-:Y:S01]  /*13330*/  PRMT R5, RZ, 0x7610, R5 ;  /* 0x00007610ff057816 */ /* 0x000fe20000000005 */
[----:B------:R-:W-:Y:S06]  /*13340*/  BAR.SYNC.DEFER_BLOCKING 0x0 ;  /* 0x0000000000007b1d */ /* 0x000fec0000010000 */
[----:B---3--:R-:W3:Y:S04]  /*13350*/  @!P0 LDG.E.U8 R5, desc[UR40][R2.64] ;  /* 0x0000002802058981 */ /* 0x008ee8000c1e1100 */
[----:B---3--:R0:W-:Y:S04]  /*13360*/  STL [R1+0xb4], R5 ;  /* 0x0000b40501007387 */ /* 0x0081e80000100800 */
[----:B0-----:R-:W3:Y:S04]  /*13370*/  LDL.LU R5, [R1+0x235c] ;  /* 0x00235c0001057983 */ /* 0x001ee80000300800 */
[----:B------:R-:W4:Y:S04]  /*13380*/  LDL R2, [R1+0xdf0] ;  /* 0x000df00001027983 */ /* 0x000f280000100800 */
[----:B------:R-:W4:Y:S01]  /*13390*/  LDL R3, [R1+0xf48] ;  /* 0x000f480001037983 */ /* 0x000f220000100800 */
[----:B--2---:R-:W-:-:S02]  /*133a0*/  PRMT R0, RZ, 0x7610, R0 ;  /* 0x00007610ff007816 */ /* 0x004fc40000000000 */
[----:B----4-:R-:W-:-:S04]  /*133b0*/  @!P0 LOP3.LUT R3, R3, R2, RZ, 0x3c, !PT ;  /* 0x0000000203038212 */ /* 0x010fc800078e3cff */
[----:B------:R-:W-:-:S04]  /*133c0*/  @!P0 LOP3.LUT R2, R3, R2, RZ, 0x3c, !PT ;  /* 0x0000000203028212 */ /* 0x000fc800078e3cff */
[----:B------:R-:W-:-:S05]  /*133d0*/  @!P0 LOP3.LUT R3, R3, R2, RZ, 0x3c, !PT ;  /* 0x0000000203038212 */ /* 0x000fca00078e3cff */
[----:B------:R-:W2:Y:S04]  /*133e0*/  @!P0 LDG.E.U8 R0, desc[UR40][R2.64] ;  /* 0x0000002802008981 */ /* 0x000ea8000c1e1100 */
[----:B--2---:R0:W-:Y:S04]  /*133f0*/  STL [R1+0xb0], R0 ;  /* 0x0000b00001007387 */ /* 0x0041e80000100800 */
[----:B0-----:R-:W2:Y:S04]  /*13400*/  LDL.LU R0, [R1+0x2358] ;  /* 0x0023580001007983 */ /* 0x001ea80000300800 */
[----:B------:R-:W4:Y:S04]  /*13410*/  LDL R2, [R1+0xdec] ;  /* 0x000dec0001027983 */ /* 0x000f280000100800 */
[----:B------:R-:W4:Y:S01]  /*13420*/  LDL R3, [R1+0xf44] ;  /* 0x000f440001037983 */ /* 0x000f220000100800 */
[----:B------:R-:W-:-:S02]  /*13430*/  PRMT R4, RZ, 0x7610, R4 ;  /* 0x00007610ff047816 */ /* 0x000fc40000000004 */
[----:B----4-:R-:W-:-:S04]  /*13440*/  @!P0 LOP3.LUT R3, R3, R2, RZ, 0x3c, !PT ;  /* 0x0000000203038212 */ /* 0x010fc800078e3cff */
[----:B------:R-:W-:-:S04]  /*13450*/  @!P0 LOP3.LUT R2, R3, R2, RZ, 0x3c, !PT ;  /* 0x0000000203028212 */ /* 0x000fc800078e3cff */
[----:B------:R-:W-:-:S05]  /*13460*/  @!P0 LOP3.LUT R3, R3, R2, RZ, 0x3c, !PT ;  /* 0x0000000203038212 */ /* 0x000fca00078e3cff */
[----:B------:R-:W4:Y:S04]  /*13470*/  @!P0 LDG.E.U8 R4, desc[UR40][R2.64] ;  /* 0x0000002802048981 */ /* 0x000f28000c1e1100 */
[----:B----4-:R0:W-:Y:S04]  /*13480*/  STL [R1+0x9c], R4 ;  /* 0x00009c0401007387 */ /* 0x0101e80000100800 */
[----:B0-----:R-:W4:Y:S04]  /*13490*/  LDL.LU R4, [R1+0x2354] ;  /* 0x0023540001047983 */ /* 0x001f280000300800 */
[----:B------:R-:W3:Y:S04]  /*134a0*/  LDL R2, [R1+0xde8] ;  /* 0x000de80001027983 */ /* 0x000ee80000100800 */
[----:B------:R-:W3:Y:S01]  /*134b0*/  LDL R3, [R1+0xf40] ;  /* 0x000f400001037983 */ /* 0x000ee20000100800 */
[----:B--2---:R-:W-:-:S02]  /*134c0*/  PRMT R0, RZ, 0x7610, R0 ;  /* 0x00007610ff007816 */ /* 0x004fc40000000000 */
[----:B---3--:R-:W-:-:S04]  /*134d0*/  @!P0 LOP3.LUT R3, R3, R2, RZ, 0x3c, !PT ;  /* 0x0000000203038212 */ /* 0x008fc800078e3cff */
[----:B------:R-:W-:-:S04]  /*134e0*/  @!P0 LOP3.LUT R2, R3, R2, RZ, 0x3c, !PT ;  /* 0x0000000203028212 */ /* 0x000fc800078e3cff */
[----:B------:R-:W-:-:S05]  /*134f0*/  @!P0 LOP3.LUT R3, R3, R2, RZ, 0x3c, !PT ;  /* 0x0000000203038212 */ /* 0x000fca00078e3cff */
[----:B------:R-:W2:Y:S04]  /*13500*/  @!P0 LDG.E.U8 R0, desc[UR40][R2.64] ;  /* 0x0000002802008981 */ /* 0x000ea8000c1e1100 */
[----:B--2---:R0:W-:Y:S04]  /*13510*/  STL [R1+0x98], R0 ;  /* 0x0000980001007387 */ /* 0x0041e80000100800 */
[----:B0-----:R-:W2:Y:S04]  /*13520*/  LDL.LU R0, [R1+0x2350] ;  /* 0x0023500001007983 */ /* 0x001ea80000300800 */
[----:B------:R-:W3:Y:S04]  /*13530*/  LDL R2, [R1+0xde4] ;  /* 0x000de40001027983 */ /* 0x000ee80000100800 */
[----:B------:R-:W3:Y:S01]  /*13540*/  LDL R3, [R1+0xf3c] ;  /* 0x000f3c0001037983 */ /* 0x000ee20000100800 */
[----:B----4-:R-:W-:-:S02]  /*13550*/  PRMT R4, RZ, 0x7610, R4 ;  /* 0x00007610ff047816 */ /* 0x010fc40000000004 */
[----:B---3--:R-:W-:-:S04]  /*13560*/  @!P0 LOP3.LUT R3, R3, R2, RZ, 0x3c, !PT ;  /* 0x0000000203038212 */ /* 0x008fc800078e3cff */
[----:B------:R-:W-:-:S04]  /*13570*/  @!P0 LOP3.LUT R2, R3, R2, RZ, 0x3c, !PT ;  /* 0x0000000203028212 */ /* 0x000fc800078e3cff */
[----:B------:R-:W-:-:S05]  /*13580*/  @!P0 LOP3.LUT R3, R3, R2, RZ, 0x3c, !PT ;  /* 0x0000000203038212 */ /* 0x000fca00078e3cff */
[----:B------:R-:W3:Y:S04]  /*13590*/  @!P0 LDG.E.U8 R4, desc[UR40][R2.64] ;  /* 0x0000002802048981 */ /* 0x000ee8000c1e1100 */
        /* <DEDUP_REMOVED lines=13> */
[----:B---3--:R-:W-:-:S02]  /*13670*/  PRMT R4, RZ, 0x7610, R4 ;  /* 0x00007610ff047816 */ /* 0x008fc40000000004 */
[----:B----4-:R-:W-:-:S04]  /*13680*/  @!P0 LOP3.LUT R3, R3, R2, RZ, 0x3c, !PT ;  /* 0x0000000203038212 */ /* 0x010fc800078e3cff */
        /* <DEDUP_REMOVED lines=282> */
[----:B--2---:R0:W-:Y:S04]  /*14830*/  STL [R1], R0 ;  /* 0x0000000001007387 */ /* 0x0041e80000100800 */
[----:B0-----:R-:W2:Y:S04]  /*14840*/  LDL.LU R0, [R1+0x22c8] ;  /* 0x0022c80001007983 */ /* 0x001ea80000300800 */
[----:B------:R-:W3:Y:S04]  /*14850*/  LDL R2, [R1+0xe34] ;  /* 0x000e340001027983 */ /* 0x000ee80000100800 */
[----:B------:R-:W3:Y:S01]  /*14860*/  LDL R3, [R1+0xe38] ;  /* 0x000e380001037983 */ /* 0x000ee20000100800 */
[----:B------:R-:W-:-:S02]  /*14870*/  PRMT R29, RZ, 0x7610, R29 ;  /* 0x00007610ff1d7816 */ /* 0x000fc4000000001d */
[----:B---3--:R-:W-:-:S04]  /*14880*/  @!P0 LOP3.LUT R3, R3, R2, RZ, 0x3c, !PT ;  /* 0x0000000203038212 */ /* 0x008fc800078e3cff */
[----:B------:R-:W-:-:S04]  /*14890*/  @!P0 LOP3.LUT R2, R3, R2, RZ, 0x3c, !PT ;  /* 0x0000000203028212 */ /* 0x000fc800078e3cff */
[----:B------:R-:W-:-:S05]  /*148a0*/  @!P0 LOP3.LUT R3, R3, R2, RZ, 0x3c, !PT ;  /* 0x0000000203038212 */ /* 0x000fca00078e3cff */
[----:B------:R-:W3:Y:S04]  /*148b0*/  @!P0 LDG.E.U8 R29, desc[UR40][R2.64] ;  /* 0x00000028021d8981 */ /* 0x000ee8000c1e1100 */
[----:B------:R-:W2:Y:S04]  /*148c0*/  LDL R2, [R1+0xe2c] ;  /* 0x000e2c0001027983 */ /* 0x000ea80000100800 */
[----:B------:R-:W2:Y:S01]  /*148d0*/  LDL R3, [R1+0xe30] ;  /* 0x000e300001037983 */ /* 0x000ea20000100800 */
[----:B------:R-:W-:-:S03]  /*148e0*/  PRMT R28, RZ, 0x7610, R28 ;  /* 0x00007610ff1c7816 */ /* 0x000fc6000000001c */
[----:B---3--:R0:W-:Y:S04]  /*148f0*/  STL [R1+0x2270], R29 ;  /* 0x0022701d01007387 */ /* 0x0081e80000100800 */
[----:B0-----:R-:W3:Y:S01]  /*14900*/  LDL R29, [R1+0xe28] ;  /* 0x000e2800011d7983 */ /* 0x001ee20000100800 */
[----:B--2---:R-:W-:-:S04]  /*14910*/  @!P0 LOP3.LUT R3, R3, R2, RZ, 0x3c, !PT ;  /* 0x0000000203038212 */ /* 0x004fc800078e3cff */
[----:B------:R-:W-:-:S04]  /*14920*/  @!P0 LOP3.LUT R2, R3, R2, RZ, 0x3c, !PT ;  /* 0x0000000203028212 */ /* 0x000fc800078e3cff */
[----:B------:R-:W-:-:S05]  /*14930*/  @!P0 LOP3.LUT R3, R3, R2, RZ, 0x3c, !PT ;  /* 0x0000000203038212 */ /* 0x000fca00078e3cff */
[----:B------:R3:W2:Y:S04]  /*14940*/  @!P0 LDG.E.U8 R28, desc[UR40][R2.64] ;  /* 0x00000028021c8981 */ /* 0x0006a8000c1e1100 */
[----:B------:R-:W4:Y:S01]  /*14950*/  LDL R3, [R1+0xe24] ;  /* 0x000e240001037983 */ /* 0x000f220000100800 */
[----:B------:R-:W-:Y:S01]  /*14960*/  PRMT R27, RZ, 0x7610, R27 ;  /* 0x00007610ff1b7816 */ /* 0x000fe2000000001b */
[----:B---3--:R-:W-:Y:S02]  /*14970*/  @!P0 IMAD.MOV.U32 R2, RZ, RZ, R29 ;  /* 0x000000ffff028224 */ /* 0x008fe400078e001d */
[----:B--2---:R0:W-:Y:S01]  /*14980*/  STL [R1+0x2274], R28 ;  /* 0x0022741c01007387 */ /* 0x0041e20000100800 */
[----:B------:R-:W-:-:S03]  /*14990*/  PRMT R26, RZ, 0x7610, R26 ;  /* 0x00007610ff1a7816 */ /* 0x000fc6000000001a */
[----:B------:R-:W2:Y:S04]  /*149a0*/  LDL R29, [R1+0xe08] ;  /* 0x000e0800011d7983 */ /* 0x000ea80000100800 */
[----:B----4-:R1:W3:Y:S04]  /*149b0*/  @!P0 LDG.E.U8 R27, desc[UR40][R2.64] ;  /* 0x00000028021b8981 */ /* 0x0102e8000c1e1100 */
[----:B0-----:R-:W4:Y:S04]  /*149c0*/  LDL R28, [R1+0xf60] ;  /* 0x000f6000011c7983 */ /* 0x001f280000100800 */
[----:B------:R-:W1:Y:S04]  /*149d0*/  LDL R2, [R1+0xe1c] ;  /* 0x000e1c0001027983 */ /* 0x000e680000100800 */
[----:B------:R-:W1:Y:S02]  /*149e0*/  LDL R3, [R1+0xe20] ;  /* 0x000e200001037983 */ /* 0x000e640000100800 */
[----:B-1----:R-:W-:-:S04]  /*149f0*/  @!P0 LOP3.LUT R3, R3, R2, RZ, 0x3c, !PT ;  /* 0x0000000203038212 */ /* 0x002fc800078e3cff */
[----:B------:R-:W-:-:S04]  /*14a00*/  @!P0 LOP3.LUT R2, R3, R2, RZ, 0x3c, !PT ;  /* 0x0000000203028212 */ /* 0x000fc800078e3cff */
[----:B------:R-:W-:-:S05]  /*14a10*/  @!P0 LOP3.LUT R3, R3, R2, RZ, 0x3c, !PT ;  /* 0x0000000203038212 */ /* 0x000fca00078e3cff */
[----:B------:R-:W2:Y:S04]  /*14a20*/  @!P0 LDG.E.U8 R26, desc[UR40][R2.64] ;  /* 0x00000028021a8981 */ /* 0x000ea8000c1e1100 */
[----:B---3--:R0:W-:Y:S04]  /*14a30*/  STL [R1+0x228c], R27 ;  /* 0x00228c1b01007387 */ /* 0x0081e80000100800 */
[----:B------:R-:W3:Y:S04]  /*14a40*/  LDL R2, [R1+0xe14] ;  /* 0x000e140001027983 */ /* 0x000ee80000100800 */
[----:B------:R-:W3:Y:S04]  /*14a50*/  LDL R3, [R1+0xe18] ;  /* 0x000e180001037983 */ /* 0x000ee80000100800 */
[----:B0-----:R-:W4:Y:S04]  /*14a60*/  LDL R27, [R1+0xf58] ;  /* 0x000f5800011b7983 */ /* 0x001f280000100800 */
[----:B--2---:R0:W-:Y:S04]  /*14a70*/  STL [R1+0x2290], R26 ;  /* 0x0022901a01007387 */ /* 0x0041e80000100800 */
[----:B0-----:R-:W2:Y:S01]  /*14a80*/  LDL R26, [R1+0xe0c] ;  /* 0x000e0c00011a7983 */ /* 0x001ea20000100800 */
[----:B---3--:R-:W-:-:S04]  /*14a90*/  @!P0 LOP3.LUT R3, R3, R2, RZ, 0x3c, !PT ;  /* 0x0000000203038212 */ /* 0x008fc800078e3cff */
[C---:B------:R-:W-:Y:S02]  /*14aa0*/  @!P0 LOP3.LUT R2, R3.reuse, R2, RZ, 0x3c, !PT ;  /* 0x0000000203028212 */ /* 0x040fe400078e3cff */
[----:B------:R-:W-:Y:S02]  /*14ab0*/  PRMT R25, RZ, 0x7610, R25 ;  /* 0x00007610ff197816 */ /* 0x000fe40000000019 */
[----:B------:R-:W-:Y:S02]  /*14ac0*/  @!P0 LOP3.LUT R3, R3, R2, RZ, 0x3c, !PT ;  /* 0x0000000203038212 */ /* 0x000fe400078e3cff */
[----:B------:R-:W-:-:S03]  /*14ad0*/  PRMT R24, RZ, 0x7610, R24 ;  /* 0x00007610ff187816 */ /* 0x000fc60000000018 */
[----:B------:R4:W3:Y:S02]  /*14ae0*/  @!P0 LDG.E.U8 R25, desc[UR40][R2.64] ;  /* 0x0000002802198981 */ /* 0x0008e4000c1e1100 */
[----:B----4-:R-:W-:Y:S02]  /*14af0*/  @!P0 IMAD.MOV.U32 R2, RZ, RZ, R27 ;  /* 0x000000ffff028224 */ /* 0x010fe400078e001b */
[----:B--2---:R-:W-:-:S05]  /*14b00*/  @!P0 IMAD.MOV.U32 R3, RZ, RZ, R26 ;  /* 0x000000ffff038224 */ /* 0x004fca00078e001a */
[----:B------:R0:W2:Y:S01]  /*14b10*/  @!P0 LDG.E.U8 R24, desc[UR40][R2.64] ;  /* 0x0000002802188981 */ /* 0x0000a2000c1e1100 */
[----:B------:R-:W-:Y:S01]  /*14b20*/  PRMT R23, RZ, 0x7610, R23 ;  /* 0x00007610ff177816 */ /* 0x000fe20000000017 */
[----:B0-----:R-:W-:Y:S02]  /*14b30*/  @!P0 IMAD.MOV.U32 R2, RZ, RZ, R28 ;  /* 0x000000ffff028224 */ /* 0x001fe400078e001c */
[----:B---3--:R0:W-:Y:S01]  /*14b40*/  STL [R1+0x2278], R25 ;  /* 0x0022781901007387 */ /* 0x0081e20000100800 */
[----:B------:R-:W-:-:S05]  /*14b50*/  @!P0 IMAD.MOV.U32 R3, RZ, RZ, R29 ;  /* 0x000000ffff038224 */ /* 0x000fca00078e001d */
[----:B------:R1:W3:Y:S04]  /*14b60*/  @!P0 LDG.E.U8 R23, desc[UR40][R2.64] ;  /* 0x0000002802178981 */ /* 0x0002e8000c1e1100 */
[----:B0-----:R-:W1:Y:S04]  /*14b70*/  LDL R25, [R1+0xf78] ;  /* 0x000f780001197983 */ /* 0x001e680000100800 */
[----:B--2---:R0:W-:Y:S01]  /*14b80*/  STL [R1+0x2294], R24 ;  /* 0x0022941801007387 */ /* 0x0041e20000100800 */
[----:B------:R-:W-:-:S03]  /*14b90*/  PRMT R22, RZ, 0x7610, R22 ;  /* 0x00007610ff167816 */ /* 0x000fc60000000016 */
[----:B------:R-:W2:Y:S04]  /*14ba0*/  LDL R29, [R1+0xf5c] ;  /* 0x000f5c00011d7983 */ /* 0x000ea80000100800 */
[----:B------:R-:W4:Y:S04]  /*14bb0*/  LDL R28, [R1+0xf98] ;  /* 0x000f9800011c7983 */ /* 0x000f280000100800 */
[----:B0-----:R-:W2:Y:S04]  /*14bc0*/  LDL R24, [R1+0xdfc] ;  /* 0x000dfc0001187983 */ /* 0x001ea80000100800 */
[----:B------:R-:W4:Y:S04]  /*14bd0*/  LDL R27, [R1+0xf64] ;  /* 0x000f6400011b7983 */ /* 0x000f280000100800 */
[----:B------:R-:W4:Y:S01]  /*14be0*/  LDL R26, [R1+0xfa0] ;  /* 0x000fa000011a7983 */ /* 0x000f220000100800 */
[----:B-1----:R-:W-:-:S03]  /*14bf0*/  @!P0 IMAD.MOV.U32 R2, RZ, RZ, R25 ;  /* 0x000000ffff028224 */ /* 0x002fc600078e0019 */
[----:B---3--:R0:W-:Y:S04]  /*14c00*/  STL [R1+0x2298], R23 ;  /* 0x0022981701007387 */ /* 0x0081e80000100800 */
[----:B------:R-:W3:Y:S04]  /*14c10*/  LDL R25, [R1+0xf7c] ;  /* 0x000f7c0001197983 */ /* 0x000ee80000100800 */
[----:B0-----:R-:W3:Y:S01]  /*14c20*/  LDL R23, [R1+0xf80] ;  /* 0x000f800001177983 */ /* 0x001ee20000100800 */
[----:B--2---:R-:W-:-:S03]  /*14c30*/  @!P0 IMAD.MOV.U32 R3, RZ, RZ, R24 ;  /* 0x000000ffff038224 */ /* 0x004fc600078e0018 */
[----:B------:R-:W2:Y:S04]  /*14c40*/  LDL R24, [R1+0xfb8] ;  /* 0x000fb80001187983 */ /* 0x000ea80000100800 */
[----:B------:R3:W2:Y:S04]  /*14c50*/  @!P0 LDG.E.U8 R22, desc[UR40][R2.64] ;  /* 0x0000002802168981 */ /* 0x0006a8000c1e1100 */
[----:B------:R-:W4:Y:S01]  /*14c60*/  LDL R3, [R1+0xdf8] ;  /* 0x000df80001037983 */ /* 0x000f220000100800 */
[----:B---3--:R-:W-:Y:S01]  /*14c70*/  @!P0 IMAD.MOV.U32 R2, RZ, RZ, R23 ;  /* 0x000000ffff028224 */ /* 0x008fe200078e0017 */
[----:B------:R-:W-:-:S02]  /*14c80*/  PRMT R21, RZ, 0x7610, R21 ;  /* 0x00007610ff157816 */ /* 0x000fc40000000015 */
[----:B------:R-:W-:Y:S01]  /*14c90*/  PRMT R20, RZ, 0x7610, R20 ;  /* 0x00007610ff147816 */ /* 0x000fe20000000014 */
[----:B--2---:R0:W-:Y:S04]  /*14ca0*/  STL [R1+0x229c], R22 ;  /* 0x00229c1601007387 */ /* 0x0041e80000100800 */
[----:B------:R-:W2:Y:S04]  /*14cb0*/  LDL R23, [R1+0xf84] ;  /* 0x000f840001177983 */ /* 0x000ea80000100800 */
[----:B0-----:R-:W3:Y:S04]  /*14cc0*/  LDL R22, [R1+0xfd4] ;  /* 0x000fd40001167983 */ /* 0x001ee80000100800 */
[----:B----4-:R0:W4:Y:S02]  /*14cd0*/  @!P0 LDG.E.U8 R21, desc[UR40][R2.64] ;  /* 0x0000002802158981 */ /* 0x010124000c1e1100 */
[----:B0-----:R-:W-:-:S02]  /*14ce0*/  @!P0 IMAD.MOV.U32 R2, RZ, RZ, R28 ;  /* 0x000000ffff028224 */ /* 0x001fc400078e001c */
[----:B------:R-:W-:-:S05]  /*14cf0*/  @!P0 IMAD.MOV.U32 R3, RZ, RZ, R29 ;  /* 0x000000ffff038224 */ /* 0x000fca00078e001d */
[----:B------:R0:W4:Y:S01]  /*14d00*/  @!P0 LDG.E.U8 R20, desc[UR40][R2.64] ;  /* 0x0000002802148981 */ /* 0x000122000c1e1100 */
[----:B------:R-:W-:Y:S02]  /*14d10*/  PRMT R19, RZ, 0x7610, R19 ;  /* 0x00007610ff137816 */ /* 0x000fe40000000013 */
[----:B------:R-:W-:Y:S01]  /*14d20*/  PRMT R18, RZ, 0x7610, R18 ;  /* 0x00007610ff127816 */ /* 0x000fe20000000012 */
[----:B0-----:R-:W-:Y:S02]  /*14d30*/  @!P0 IMAD.MOV.U32 R2, RZ, RZ, R26 ;  /* 0x000000ffff028224 */ /* 0x001fe400078e001a */
[----:B------:R-:W-:-:S05]  /*14d40*/  @!P0 IMAD.MOV.U32 R3, RZ, RZ, R27 ;  /* 0x000000ffff038224 */ /* 0x000fca00078e001b */
[----:B------:R0:W4:Y:S02]  /*14d50*/  @!P0 LDG.E.U8 R19, desc[UR40][R2.64] ;  /* 0x0000002802138981 */ /* 0x000124000c1e1100 */
[----:B0-----:R-:W-:Y:S02]  /*14d60*/  @!P0 IMAD.MOV.U32 R2, RZ, RZ, R24 ;  /* 0x000000ffff028224 */ /* 0x001fe400078e0018 */
[----:B------:R-:W-:-:S05]  /*14d70*/  @!P0 IMAD.MOV.U32 R3, RZ, RZ, R25 ;  /* 0x000000ffff038224 */ /* 0x000fca00078e0019 */
[----:B------:R2:W4:Y:S01]  /*14d80*/  @!P0 LDG.E.U8 R18, desc[UR40][R2.64] ;  /* 0x0000002802128981 */ /* 0x000522000c1e1100 */
[----:B------:R-:W-:Y:S01]  /*14d90*/  PRMT R17, RZ, 0x7610, R17 ;  /* 0x00007610ff117816 */ /* 0x000fe20000000011 */
[----:B--2---:R-:W-:Y:S02]  /*14da0*/  @!P0 IMAD.MOV.U32 R3, RZ, RZ, R23 ;  /* 0x000000ffff038224 */ /* 0x004fe400078e0017 */
[----:B---3--:R-:W-:-:S05]  /*14db0*/  @!P0 IMAD.MOV.U32 R2, RZ, RZ, R22 ;  /* 0x000000ffff028224 */ /* 0x008fca00078e0016 */
[----:B------:R-:W2:Y:S04]  /*14dc0*/  @!P0 LDG.E.U8 R17, desc[UR40][R2.64] ;  /* 0x0000002802118981 */ /* 0x000ea8000c1e1100 */
[----:B----4-:R0:W-:Y:S04]  /*14dd0*/  STL [R1+0x22a0], R21 ;  /* 0x0022a01501007387 */ /* 0x0101e80000100800 */
[----:B------:R1:W-:Y:S04]  /*14de0*/  STL [R1+0x22a4], R20 ;  /* 0x0022a41401007387 */ /* 0x0003e80000100800 */
[----:B------:R-:W3:Y:S04]  /*14df0*/  LDL R27, [R1+0xf9c] ;  /* 0x000f9c00011b7983 */ /* 0x000ee80000100800 */
[----:B------:R-:W4:Y:S04]  /*14e00*/  LDL R26, [R1+0xfc8] ;  /* 0x000fc800011a7983 */ /* 0x000f280000100800 */
[----:B------:R0:W-:Y:S04]  /*14e10*/  STL [R1+0x22a8], R19 ;  /* 0x0022a81301007387 */ /* 0x0001e80000100800 */
[----:B------:R-:W4:Y:S04]  /*14e20*/  LDL R25, [R1+0xfa4] ;  /* 0x000fa40001197983 */ /* 0x000f280000100800 */
[----:B------:R-:W4:Y:S04]  /*14e30*/  LDL R24, [R1+0xfc4] ;  /* 0x000fc40001187983 */ /* 0x000f280000100800 */
[----:B------:R0:W-:Y:S04]  /*14e40*/  STL [R1+0x22ac], R18 ;  /* 0x0022ac1201007387 */ /* 0x0001e80000100800 */
[----:B------:R-:W4:Y:S04]  /*14e50*/  LDL R23, [R1+0xe10] ;  /* 0x000e100001177983 */ /* 0x000f280000100800 */
[----:B------:R-:W4:Y:S04]  /*14e60*/  LDL R22, [R1+0xf50] ;  /* 0x000f500001167983 */ /* 0x000f280000100800 */
[----:B0-----:R-:W4:Y:S04]  /*14e70*/  LDL R21, [R1+0xe04] ;  /* 0x000e040001157983 */ /* 0x001f280000100800 */
[----:B-1----:R-:W4:Y:S01]  /*14e80*/  LDL R20, [R1+0xf68] ;  /* 0x000f680001147983 */ /* 0x002f220000100800 */
[----:B------:R-:W-:-:S03]  /*14e90*/  PRMT R16, RZ, 0x7610, R16 ;  /* 0x00007610ff107816 */ /* 0x000fc60000000010 */
[----:B--2---:R0:W-:Y:S04]  /*14ea0*/  STL [R1+0x22b0], R17 ;  /* 0x0022b01101007387 */ /* 0x0041e80000100800 */
[----:B------:R-:W2:Y:S04]  /*14eb0*/  LDL R19, [R1+0xe00] ;  /* 0x000e000001137983 */ /* 0x000ea80000100800 */
[----:B------:R-:W2:Y:S01]  /*14ec0*/  LDL R18, [R1+0xf70] ;  /* 0x000f700001127983 */ /* 0x000ea20000100800 */
[----:B---3--:R-:W-:Y:S02]  /*14ed0*/  @!P0 IMAD.MOV.U32 R3, RZ, RZ, R27 ;  /* 0x000000ffff038224 */ /* 0x008fe400078e001b */
[----:B----4-:R-:W-:-:S05]  /*14ee0*/  @!P0 IMAD.MOV.U32 R2, RZ, RZ, R26 ;  /* 0x000000ffff028224 */ /* 0x010fca00078e001a */
[----:B------:R1:W3:Y:S01]  /*14ef0*/  @!P0 LDG.E.U8 R16, desc[UR40][R2.64] ;  /* 0x0000002802108981 */ /* 0x0002e2000c1e1100 */
[----:B------:R-:W-:Y:S02]  /*14f00*/  PRMT R15, RZ, 0x7610, R15 ;  /* 0x00007610ff0f7816 */ /* 0x000fe4000000000f */
[----:B------:R-:W-:Y:S01]  /*14f10*/  PRMT R14, RZ, 0x7610, R14 ;  /* 0x00007610ff0e7816 */ /* 0x000fe2000000000e */
[----:B-1----:R-:W-:Y:S02]  /*14f20*/  @!P0 IMAD.MOV.U32 R3, RZ, RZ, R25 ;  /* 0x000000ffff038224 */ /* 0x002fe400078e0019 */
[----:B------:R-:W-:-:S05]  /*14f30*/  @!P0 IMAD.MOV.U32 R2, RZ, RZ, R24 ;  /* 0x000000ffff028224 */ /* 0x000fca00078e0018 */
[----:B------:R1:W4:Y:S01]  /*14f40*/  @!P0 LDG.E.U8 R15, desc[UR40][R2.64] ;  /* 0x00000028020f8981 */ /* 0x000322000c1e1100 */
[----:B------:R-:W-:Y:S01]  /*14f50*/  PRMT R13, RZ, 0x7610, R13 ;  /* 0x00007610ff0d7816 */ /* 0x000fe2000000000d */
[----:B-1----:R-:W-:Y:S02]  /*14f60*/  @!P0 IMAD.MOV.U32 R3, RZ, RZ, R23 ;  /* 0x000000ffff038224 */ /* 0x002fe400078e0017 */
[----:B------:R-:W-:-:S05]  /*14f70*/  @!P0 IMAD.MOV.U32 R2, RZ, RZ, R22 ;  /* 0x000000ffff028224 */ /* 0x000fca00078e0016 */
[----:B------:R1:W4:Y:S01]  /*14f80*/  @!P0 LDG.E.U8 R14, desc[UR40][R2.64] ;  /* 0x00000028020e8981 */ /* 0x000322000c1e1100 */
[----:B------:R-:W-:Y:S01]  /*14f90*/  PRMT R12, RZ, 0x7610, R12 ;  /* 0x00007610ff0c7816 */ /* 0x000fe2000000000c */
[----:B-1----:R-:W-:Y:S02]  /*14fa0*/  @!P0 IMAD.MOV.U32 R2, RZ, RZ, R20 ;  /* 0x000000ffff028224 */ /* 0x002fe400078e0014 */
[----:B------:R-:W-:-:S05]  /*14fb0*/  @!P0 IMAD.MOV.U32 R3, RZ, RZ, R21 ;  /* 0x000000ffff038224 */ /* 0x000fca00078e0015 */
[----:B------:R2:W4:Y:S02]  /*14fc0*/  @!P0 LDG.E.U8 R13, desc[UR40][R2.64] ;  /* 0x00000028020d8981 */ /* 0x000524000c1e1100 */
[----:B--2---:R-:W-:Y:S02]  /*14fd0*/  @!P0 IMAD.MOV.U32 R3, RZ, RZ, R19 ;  /* 0x000000ffff038224 */ /* 0x004fe400078e0013 */
[----:B------:R-:W-:-:S05]  /*14fe0*/  @!P0 IMAD.MOV.U32 R2, RZ, RZ, R18 ;  /* 0x000000ffff028224 */ /* 0x000fca00078e0012 */
[----:B------:R-:W2:Y:S04]  /*14ff0*/  @!P0 LDG.E.U8 R12, desc[UR40][R2.64] ;  /* 0x00000028020c8981 */ /* 0x000ea8000c1e1100 */
[----:B---3--:R1:W-:Y:S04]  /*15000*/  STL [R1+0x22b4], R16 ;  /* 0x0022b41001007387 */ /* 0x0083e80000100800 */
[----:B0-----:R-:W3:Y:S04]  /*15010*/  LDL R17, [R1+0xf4c] ;  /* 0x000f4c0001117983 */ /* 0x001ee80000100800 */
[----:B-1----:R-:W3:Y:S04]  /*15020*/  LDL R16, [R1+0xf88] ;  /* 0x000f880001107983 */ /* 0x002ee80000100800 */
[----:B----4-:R0:W-:Y:S04]  /*15030*/  STL [R1+0x22b8], R15 ;  /* 0x0022b80f01007387 */ /* 0x0101e80000100800 */
[----:B------:R1:W-:Y:S04]  /*15040*/  STL [R1+0x227c], R14 ;  /* 0x00227c0e01007387 */ /* 0x0003e80000100800 */
[----:B0-----:R-:W4:Y:S04]  /*15050*/  LDL R15, [R1+0xf54] ;  /* 0x000f5400010f7983 */ /* 0x001f280000100800 */
[----:B-1----:R-:W4:Y:S04]  /*15060*/  LDL R14, [R1+0xf90] ;  /* 0x000f9000010e7983 */ /* 0x002f280000100800 */
[----:B------:R0:W-:Y:S04]  /*15070*/  STL [R1+0x2280], R13 ;  /* 0x0022800d01007387 */ /* 0x0001e80000100800 */
[----:B------:R-:W4:Y:S01]  /*15080*/  LDL R21, [R1+0xfa8] ;  /* 0x000fa80001157983 */ /* 0x000f220000100800 */
[----:B------:R-:W-:-:S03]  /*15090*/  PRMT R11, RZ, 0x7610, R11 ;  /* 0x00007610ff0b7816 */ /* 0x000fc6000000000b */
[----:B--2---:R1:W-:Y:S04]  /*150a0*/  STL [R1+0x2284], R12 ;  /* 0x0022840c01007387 */ /* 0x0043e80000100800 */
[----:B------:R-:W2:Y:S04]  /*150b0*/  LDL R22, [R1+0xf6c] ;  /* 0x000f6c0001167983 */ /* 0x000ea80000100800 */
[----:B------:R-:W2:Y:S04]  /*150c0*/  LDL R20, [R1+0xf74] ;  /* 0x000f740001147983 */ /* 0x000ea80000100800 */
[----:B------:R-:W2:Y:S01]  /*150d0*/  LDL R19, [R1+0xfb0] ;  /* 0x000fb00001137983 */ /* 0x000ea20000100800 */
[----:B---3--:R-:W-:Y:S01]  /*150e0*/  @!P0 IMAD.MOV.U32 R3, RZ, RZ, R17 ;  /* 0x000000ffff038224 */ /* 0x008fe200078e0011 */
[----:B------:R-:W-:-:S02]  /*150f0*/  PRMT R10, RZ, 0x7610, R10 ;  /* 0x00007610ff0a7816 */ /* 0x000fc4000000000a */
[----:B------:R-:W-:Y:S02]  /*15100*/  PRMT R9, RZ, 0x7610, R9 ;  /* 0x00007610ff097816 */ /* 0x000fe40000000009 */
[----:B------:R-:W-:Y:S01]  /*15110*/  PRMT R8, RZ, 0x7610, R8 ;  /* 0x00007610ff087816 */ /* 0x000fe20000000008 */
[----:B------:R-:W3:Y:S01]  /*15120*/  LDL R17, [R1+0xfd0] ;  /* 0x000fd00001117983 */ /* 0x000ee20000100800 */
[----:B------:R-:W-:-:S05]  /*15130*/  @!P0 IMAD.MOV.U32 R2, RZ, RZ, R16 ;  /* 0x000000ffff028224 */ /* 0x000fca00078e0010 */
[----:B------:R4:W3:Y:S02]  /*15140*/  @!P0 LDG.E.U8 R11, desc[UR40][R2.64] ;  /* 0x00000028020b8981 */ /* 0x0008e4000c1e1100 */
[----:B----4-:R-:W-:Y:S02]  /*15150*/  @!P0 IMAD.MOV.U32 R3, RZ, RZ, R15 ;  /* 0x000000ffff038224 */ /* 0x010fe400078e000f */
[----:B------:R-:W-:-:S05]  /*15160*/  @!P0 IMAD.MOV.U32 R2, RZ, RZ, R14 ;  /* 0x000000ffff028224 */ /* 0x000fca00078e000e */
[----:B------:R4:W3:Y:S02]  /*15170*/  @!P0 LDG.E.U8 R10, desc[UR40][R2.64] ;  /* 0x00000028020a8981 */ /* 0x0008e4000c1e1100 */
[----:B----4-:R-:W-:Y:S02]  /*15180*/  @!P0 IMAD.MOV.U32 R2, RZ, RZ, R21 ;  /* 0x000000ffff028224 */ /* 0x010fe400078e0015 */
[----:B--2---:R-:W-:-:S05]  /*15190*/  @!P0 IMAD.MOV.U32 R3, RZ, RZ, R22 ;  /* 0x000000ffff038224 */ /* 0x004fca00078e0016 */
[----:B------:R2:W4:Y:S02]  /*151a0*/  @!P0 LDG.E.U8 R9, desc[UR40][R2.64] ;  /* 0x0000002802098981 */ /* 0x000524000c1e1100 */
[----:B--2---:R-:W-:Y:S02]  /*151b0*/  @!P0 IMAD.MOV.U32 R2, RZ, RZ, R19 ;  /* 0x000000ffff028224 */ /* 0x004fe400078e0013 */
[----:B------:R-:W-:-:S05]  /*151c0*/  @!P0 IMAD.MOV.U32 R3, RZ, RZ, R20 ;  /* 0x000000ffff038224 */ /* 0x000fca00078e0014 */
[----:B------:R2:W4:Y:S04]  /*151d0*/  @!P0 LDG.E.U8 R8, desc[UR40][R2.64] ;  /* 0x0000002802088981 */ /* 0x000528000c1e1100 */
[----:B---3--:R3:W-:Y:S04]  /*151e0*/  STL [R1+0x2288], R11 ;  /* 0x0022880b01007387 */ /* 0x0087e80000100800 */
[----:B------:R-:W4:Y:S04]  /*151f0*/  LDL R18, [R1+0xf8c] ;  /* 0x000f8c0001127983 */ /* 0x000f280000100800 */
[----:B------:R-:W4:Y:S04]  /*15200*/  LDL R16, [R1+0xf94] ;  /* 0x000f940001107983 */ /* 0x000f280000100800 */
[----:B------:R-:W4:Y:S04]  /*15210*/  LDL R15, [R1+0xfcc] ;  /* 0x000fcc00010f7983 */ /* 0x000f280000100800 */
[----:B------:R-:W4:Y:S04]  /*15220*/  LDL R14, [R1+0xfac] ;  /* 0x000fac00010e7983 */ /* 0x000f280000100800 */
[----:B0-----:R-:W4:Y:S04]  /*15230*/  LDL R13, [R1+0xfc0] ;  /* 0x000fc000010d7983 */ /* 0x001f280000100800 */
[----:B-1----:R-:W4:Y:S04]  /*15240*/  LDL R12, [R1+0xfb4] ;  /* 0x000fb400010c7983 */ /* 0x002f280000100800 */
[----:B---3--:R-:W3:Y:S04]  /*15250*/  LDL R11, [R1+0xfbc] ;  /* 0x000fbc00010b7983 */ /* 0x008ee80000100800 */
[----:B------:R-:W-:Y:S04]  /*15260*/  STL [R1+0x22bc], R10 ;  /* 0x0022bc0a01007387 */ /* 0x000fe80000100800 */
[----:B------:R-:W-:Y:S01]  /*15270*/  LDS.U8 R10, [R0+UR46+0x1000] ;  /* 0x0010002e000a7984 */ /* 0x000fe20008000000 */
[----:B------:R-:W-:Y:S01]  /*15280*/  PRMT R7, RZ, 0x7610, R7 ;  /* 0x00007610ff077816 */ /* 0x000fe20000000007 */
[----:B--2---:R-:W-:Y:S01]  /*15290*/  @!P0 IMAD.MOV.U32 R2, RZ, RZ, R17 ;  /* 0x000000ffff028224 */ /* 0x004fe200078e0011 */
[----:B------:R-:W-:-:S02]  /*152a0*/  PRMT R6, RZ, 0x7610, R6 ;  /* 0x00007610ff067816 */ /* 0x000fc40000000006 */
[----:B------:R-:W-:Y:S02]  /*152b0*/  PRMT R5, RZ, 0x7610, R5 ;  /* 0x00007610ff057816 */ /* 0x000fe40000000005 */
[----:B------:R-:W-:Y:S01]  /*152c0*/  PRMT R4, RZ, 0x7610, R4 ;  /* 0x00007610ff047816 */ /* 0x000fe20000000004 */
[----:B----4-:R-:W-:Y:S04]  /*152d0*/  STL [R1+0x22c0], R9 ;  /* 0x0022c00901007387 */ /* 0x010fe80000100800 */
[----:B------:R-:W-:Y:S04]  /*152e0*/  LDS.U8 R9, [R0+UR46+0x100] ;  /* 0x0001002e00097984 */ /* 0x000fe80008000000 */
[----:B------:R-:W-:Y:S04]  /*152f0*/  STL [R1+0x22c4], R8 ;  /* 0x0022c40801007387 */ /* 0x000fe80000100800 */
[----:B------:R-:W0:Y:S04]  /*15300*/  LDS.U8 R8, [R0+UR46+0x8] ;  /* 0x0000082e00087984 */ /* 0x000e280008000000 */
[----:B0-----:R-:W-:Y:S04]  /*15310*/  STL [R1+0xbc], R8 ;  /* 0x0000bc0801007387 */ /* 0x001fe80000100800 */
[----:B------:R-:W0:Y:S04]  /*15320*/  LDS.U8 R8, [R0+UR46+0x1108] ;  /* 0x0011082e00087984 */ /* 0x000e280008000000 */
[----:B------:R-:W-:Y:S04]  /*15330*/  STL [R1+0xb8], R9 ;  /* 0x0000b80901007387 */ /* 0x000fe80000100800 */
[----:B------:R-:W1:Y:S04]  /*15340*/  LDS.U8 R9, [R0+UR46+0x1008] ;  /* 0x0010082e00097984 */ /* 0x000e680008000000 */
[----:B------:R-:W-:Y:S04]  /*15350*/  STL [R1+0x8c8], R10 ;  /* 0x0008c80a01007387 */ /* 0x000fe80000100800 */
[----:B------:R-:W2:Y:S04]  /*15360*/  LDS.U8 R10, [R0+UR46+0x1100] ;  /* 0x0011002e000a7984 */ /* 0x000ea80008000000 */
[----:B0-----:R-:W-:Y:S04]  /*15370*/  STL [R1+0x8c4], R8 ;  /* 0x0008c40801007387 */ /* 0x001fe80000100800 */
[----:B------:R-:W0:Y:S04]  /*15380*/  LDS.U8 R8, [R0+UR46+0x80] ;  /* 0x0000802e00087984 */ /* 0x000e280008000000 */
[----:B-1----:R-:W-:Y:S04]  /*15390*/  STL [R1+0x8d4], R9 ;  /* 0x0008d40901007387 */ /* 0x002fe80000100800 */
[----:B------:R-:W1:Y:S04]  /*153a0*/  LDS.U8 R9, [R0+UR46+0x188] ;  /* 0x0001882e00097984 */ /* 0x000e680008000000 */
[----:B--2---:R-:W-:Y:S04]  /*153b0*/  STL [R1+0x8cc], R10 ;  /* 0x0008cc0a01007387 */ /* 0x004fe80000100800 */
[----:B------:R-:W2:Y:S04]  /*153c0*/  LDS.U8 R10, [R0+UR46+0x88] ;  /* 0x0000882e000a7984 */ /* 0x000ea80008000000 */
[----:B0-----:R-:W-:Y:S04]  /*153d0*/  STL [R1+0x948], R8 ;  /* 0x0009480801007387 */ /* 0x001fe80000100800 */
[----:B------:R-:W0:Y:S04]  /*153e0*/  LDS.U8 R8, [R0+UR46+0x180] ;  /* 0x0001802e00087984 */ /* 0x000e280008000000 */
[----:B-1----:R-:W-:Y:S04]  /*153f0*/  STL [R1+0x944], R9 ;  /* 0x0009440901007387 */ /* 0x002fe80000100800 */
[----:B------:R-:W1:Y:S04]  /*15400*/  LDS.U8 R9, [R0+UR46+0x1080] ;  /* 0x0010802e00097984 */ /* 0x000e680008000000 */
[----:B--2---:R-:W-:Y:S04]  /*15410*/  STL [R1+0x950], R10 ;  /* 0x0009500a01007387 */ /* 0x004fe80000100800 */
[----:B------:R-:W2:Y:S01]  /*15420*/  LDS.U8 R10, [R0+UR46+0x1188] ;  /* 0x0011882e000a7984 */ /* 0x000ea20008000000 */
[----:B------:R-:W-:-:S05]  /*15430*/  @!P0 IMAD.MOV.U32 R3, RZ, RZ, R18 ;  /* 0x000000ffff038224 */ /* 0x000fca00078e0012 */
[----:B------:R4:W3:Y:S04]  /*15440*/  @!P0 LDG.E.U8 R7, desc[UR40][R2.64] ;  /* 0x0000002802078981 */ /* 0x0008e8000c1e1100 */
[----:B0-----:R0:W-:Y:S04]  /*15450*/  STL [R1+0x94c], R8 ;  /* 0x00094c0801007387 */ /* 0x0011e80000100800 */
[----:B-1----:R-:W-:Y:S04]  /*15460*/  STL [R1+0x958], R9 ;  /* 0x0009580901007387 */ /* 0x002fe80000100800 */
[----:B------:R-:W1:Y:S04]  /*15470*/  LDS.U8 R9, [R0+UR46+0x1088] ;  /* 0x0010882e00097984 */ /* 0x000e680008000000 */
[----:B--2---:R-:W-:Y:S04]  /*15480*/  STL [R1+0x954], R10 ;  /* 0x0009540a01007387 */ /* 0x004fe80000100800 */
[----:B------:R-:W2:Y:S01]  /*15490*/  LDS.U8 R10, [R0+UR46+0x1180] ;  /* 0x0011802e000a7984 */ /* 0x000ea20008000000 */
[----:B----4-:R-:W-:-:S02]  /*154a0*/  @!P0 IMAD.MOV.U32 R2, RZ, RZ, R15 ;  /* 0x000000ffff028224 */ /* 0x010fc400078e000f */
[----:B------:R-:W-:-:S05]  /*154b0*/  @!P0 IMAD.MOV.U32 R3, RZ, RZ, R16 ;  /* 0x000000ffff038224 */ /* 0x000fca00078e0010 */
[----:B------:R4:W3:Y:S02]  /*154c0*/  @!P0 LDG.E.U8 R6, desc[UR40][R2.64] ;  /* 0x0000002802068981 */ /* 0x0008e4000c1e1100 */
[----:B----4-:R-:W-:Y:S02]  /*154d0*/  @!P0 IMAD.MOV.U32 R2, RZ, RZ, R13 ;  /* 0x000000ffff028224 */ /* 0x010fe400078e000d */
[----:B------:R-:W-:-:S05]  /*154e0*/  @!P0 IMAD.MOV.U32 R3, RZ, RZ, R14 ;  /* 0x000000ffff038224 */ /* 0x000fca00078e000e */
[----:B------:R3:W4:Y:S04]  /*154f0*/  @!P0 LDG.E.U8 R5, desc[UR40][R2.64] ;  /* 0x0000002802058981 */ /* 0x000728000c1e1100 */
[----:B------:R-:W-:Y:S01]  /*15500*/  STL [R1+0x14e4], R0 ;  /* 0x0014e40001007387 */ /* 0x000fe20000100800 */
[----:B0-----:R-:W-:Y:S01]  /*15510*/  LOP3.LUT R8, R0, 0x10, RZ, 0x3c, !PT ;  /* 0x0000001000087812 */ /* 0x001fe200078e3cff */
[----:B---3--:R-:W-:Y:S02]  /*15520*/  @!P0 IMAD.MOV.U32 R2, RZ, RZ, R11 ;  /* 0x000000ffff028224 */ /* 0x008fe400078e000b */
[----:B------:R-:W-:Y:S02]  /*15530*/  @!P0 IMAD.MOV.U32 R3, RZ, RZ, R12 ;  /* 0x000000ffff038224 */ /* 0x000fe400078e000c */
[----:B------:R-:W-:Y:S04]  /*15540*/  LDS.U8 R11, [R8+UR46+0x208] ;  /* 0x0002082e080b7984 */ /* 0x000fe80008000000 */
[----:B-1----:R-:W-:Y:S04]  /*15550*/  STL [R1+0x960], R9 ;  /* 0x0009600901007387 */ /* 0x002fe80000100800 */
[----:B------:R0:W3:Y:S04]  /*15560*/  @!P0 LDG.E.U8 R4, desc[UR40][R2.64] ;  /* 0x0000002802048981 */ /* 0x0000e8000c1e1100 */
[----:B--2---:R-:W-:Y:S04]  /*15570*/  STL [R1+0x95c], R10 ;  /* 0x00095c0a01007387 */ /* 0x004fe80000100800 */
[----:B------:R-:W1:Y:S04]  /*15580*/  LDS.U8 R9, [R8+UR46+0x200] ;  /* 0x0002002e08097984 */ /* 0x000e680008000000 */
[----:B------:R-:W2:Y:S04]  /*15590*/  LDS.U8 R10, [R8+UR46+0x308] ;  /* 0x0003082e080a7984 */ /* 0x000ea80008000000 */
[----:B0-----:R-:W-:Y:S04]  /*155a0*/  LDS.U8 R3, [R0+UR46] ;  /* 0x0000002e00037984 */ /* 0x001fe80008000000 */
[----:B------:R0:W-:Y:S04]  /*155b0*/  LDS.U8 R2, [R0+UR46+0x108] ;  /* 0x0001082e00027984 */ /* 0x0001e80008000000 */
[----:B0-----:R-:W3:Y:S04]  /*155c0*/  LDL R0, [R1+0x8b4] ;  /* 0x0008b40001007983 */ /* 0x001ee80000100800 */
[----:B-1----:R-:W-:Y:S04]  /*155d0*/  STL [R1+0x9c8], R9 ;  /* 0x0009c80901007387 */ /* 0x002fe80000100800 */
[----:B------:R-:W0:Y:S04]  /*155e0*/  LDS.U8 R9, [R8+UR46+0x300] ;  /* 0x0003002e08097984 */ /* 0x000e280008000000 */
[----:B--2---:R-:W-:Y:S04]  /*155f0*/  STL [R1+0x9c4], R10 ;  /* 0x0009c40a01007387 */ /* 0x004fe80000100800 */
        /* <DEDUP_REMOVED lines=22> */
[----:B-1----:R-:W-:Y:S04]  /*15760*/  STL [R1+0x1060], R10 ;  /* 0x0010600a01007387 */ /* 0x002fe80000100800 */
[----:B------:R0:W1:Y:S04]  /*15770*/  LDS.U8 R9, [R8+UR46+0x1380] ;  /* 0x0013802e08097984 */ /* 0x0000680008000000 */
[----:B--2---:R-:W-:Y:S04]  /*15780*/  STL [R1+0x106c], R11 ;  /* 0x00106c0b01007387 */ /* 0x004fe80000100800 */
[----:B0-----:R-:W2:Y:S04]  /*15790*/  LDL R8, [R1+0x8b0] ;  /* 0x0008b00001087983 */ /* 0x001ea80000100800 */
[----:B-1----:R-:W-:Y:S04]  /*157a0*/  STL [R1+0x1068], R9 ;  /* 0x0010680901007387 */ /* 0x002fe80000100800 */
[----:B---3--:R-:W0:Y:S04]  /*157b0*/  LDS.U8 R10, [R0+UR46] ;  /* 0x0000002e000a7984 */ /* 0x008e280008000000 */
[----:B------:R-:W1:Y:S04]  /*157c0*/  LDS.U8 R9, [R0+UR46+0x108] ;  /* 0x0001082e00097984 */ /* 0x000e680008000000 */
[----:B------:R-:W3:Y:S04]  /*157d0*/  LDS.U8 R11, [R0+UR46+0x8] ;  /* 0x0000082e000b7984 */ /* 0x000ee80008000000 */
[----:B0-----:R-:W-:Y:S04]  /*157e0*/  STL [R1+0x8dc], R10 ;  /* 0x0008dc0a01007387 */ /* 0x001fe80000100800 */
[----:B------:R-:W0:Y:S04]  /*157f0*/  LDS.U8 R10, [R0+UR46+0x100] ;  /* 0x0001002e000a7984 */ /* 0x000e280008000000 */
[----:B-1----:R-:W-:Y:S04]  /*15800*/  STL [R1+0x8d8], R9 ;  /* 0x0008d80901007387 */ /* 0x002fe80000100800 */
[----:B------:R-:W1:Y:S04]  /*15810*/  LDS.U8 R9, [R0+UR46+0x1000] ;  /* 0x0010002e00097984 */ /* 0x000e680008000000 */
[----:B---3--:R-:W-:Y:S04]  /*15820*/  STL [R1+0x8e4], R11 ;  /* 0x0008e40b01007387 */ /* 0x008fe80000100800 */
        /* <DEDUP_REMOVED lines=20> */
[----:B------:R0:W4:Y:S04]  /*15970*/  LDS.U8 R10, [R0+UR46+0x1180] ;  /* 0x0011802e000a7984 */ /* 0x0001280008000000 */
[----:B-1----:R-:W-:Y:S04]  /*15980*/  STL [R1+0x974], R9 ;  /* 0x0009740901007387 */ /* 0x002fe80000100800 */
[----:B--2---:R-:W1:Y:S04]  /*15990*/  LDS.U8 R9, [R8+UR46+0x200] ;  /* 0x0002002e08097984 */ /* 0x004e680008000000 */
[----:B---3--:R-:W-:Y:S04]  /*159a0*/  STL [R1+0x980], R11 ;  /* 0x0009800b01007387 */ /* 0x008fe80000100800 */
[----:B------:R-:W-:Y:S04]  /*159b0*/  LDS.U8 R11, [R8+UR46+0x208] ;  /* 0x0002082e080b7984 */ /* 0x000fe80008000000 */
[----:B0-----:R-:W2:Y:S04]  /*159c0*/  LDL R0, [R1+0x8ac] ;  /* 0x0008ac0001007983 */ /* 0x001ea80000100800 */
[----:B----4-:R-:W-:Y:S04]  /*159d0*/  STL [R1+0x97c], R10 ;  /* 0x00097c0a01007387 */ /* 0x010fe80000100800 */
[----:B------:R-:W0:Y:S04]  /*159e0*/  LDS.U8 R10, [R8+UR46+0x308] ;  /* 0x0003082e080a7984 */ /* 0x000e280008000000 */
[----:B-1----:R-:W-:Y:S04]  /*159f0*/  STL [R1+0xff4], R9 ;  /* 0x000ff40901007387 */ /* 0x002fe80000100800 */
[----:B------:R-:W1:Y:S04]  /*15a00*/  LDS.U8 R9, [R8+UR46+0x300] ;  /* 0x0003002e08097984 */ /* 0x000e680008000000 */
[----:B0-----:R-:W-:Y:S04]  /*15a10*/  STL [R1+0xff0], R10 ;  /* 0x000ff00a01007387 */ /* 0x001fe80000100800 */
[----:B------:R-:W0:Y:S04]  /*15a20*/  LDS.U8 R10, [R8+UR46+0x1200] ;  /* 0x0012002e080a7984 */ /* 0x000e280008000000 */
[----:B------:R-:W-:Y:S04]  /*15a30*/  STL [R1+0xffc], R11 ;  /* 0x000ffc0b01007387 */ /* 0x000fe80000100800 */
[----:B------:R-:W3:Y:S04]  /*15a40*/  LDS.U8 R11, [R8+UR46+0x1308] ;  /* 0x0013082e080b7984 */ /* 0x000ee80008000000 */
[----:B-1----:R-:W-:Y:S04]  /*15a50*/  STL [R1+0xff8], R9 ;  /* 0x000ff80901007387 */ /* 0x002fe80000100800 */
[----:B------:R-:W1:Y:S04]  /*15a60*/  LDS.U8 R9, [R8+UR46+0x1208] ;  /* 0x0012082e08097984 */ /* 0x000e680008000000 */
[----:B0-----:R-:W-:Y:S04]  /*15a70*/  STL [R1+0x1004], R10 ;  /* 0x0010040a01007387 */ /* 0x001fe80000100800 */
[----:B------:R-:W0:Y:S04]  /*15a80*/  LDS.U8 R10, [R8+UR46+0x1300] ;  /* 0x0013002e080a7984 */ /* 0x000e280008000000 */
[----:B---3--:R-:W-:Y:S04]  /*15a90*/  STL [R1+0x1000], R11 ;  /* 0x0010000b01007387 */ /* 0x008fe80000100800 */
        /* <DEDUP_REMOVED lines=14> */
[----:B------:R1:W4:Y:S04]  /*15b80*/  LDS.U8 R9, [R8+UR46+0x1380] ;  /* 0x0013802e08097984 */ /* 0x0003280008000000 */
[----:B0-----:R-:W-:Y:S04]  /*15b90*/  STL [R1+0x1080], R10 ;  /* 0x0010800a01007387 */ /* 0x001fe80000100800 */
[----:B---3--:R-:W-:Y:S04]  /*15ba0*/  STL [R1+0x108c], R11 ;  /* 0x00108c0b01007387 */ /* 0x008fe80000100800 */
[----:B-1----:R-:W3:Y:S04]  /*15bb0*/  LDL R8, [R1+0x8a8] ;  /* 0x0008a80001087983 */ /* 0x002ee80000100800 */
[----:B----4-:R-:W-:Y:S04]  /*15bc0*/  STL [R1+0x1088], R9 ;  /* 0x0010880901007387 */ /* 0x010fe80000100800 */
[----:B--2---:R-:W0:Y:S04]  /*15bd0*/  LDS.U8 R10, [R0+UR46] ;  /* 0x0000002e000a7984 */ /* 0x004e280008000000 */
[----:B------:R-:W1:Y:S04]  /*15be0*/  LDS.U8 R9, [R0+UR46+0x108] ;  /* 0x0001082e00097984 */ /* 0x000e680008000000 */
        /* <DEDUP_REMOVED lines=26> */
[----:B------:R0:W4:Y:S04]  /*15d90*/  LDS.U8 R10, [R0+UR46+0x1180] ;  /* 0x0011802e000a7984 */ /* 0x0001280008000000 */
[----:B-1----:R-:W-:Y:S04]  /*15da0*/  STL [R1+0x994], R9 ;  /* 0x0009940901007387 */ /* 0x002fe80000100800 */
[----:B---3--:R-:W1:Y:S04]  /*15db0*/  LDS.U8 R9, [R8+UR46+0x200] ;  /* 0x0002002e08097984 */ /* 0x008e680008000000 */
[----:B--2---:R-:W-:Y:S04]  /*15dc0*/  STL [R1+0x9a0], R11 ;  /* 0x0009a00b01007387 */ /* 0x004fe80000100800 */
[----:B0-----:R-:W2:Y:S04]  /*15dd0*/  LDL R0, [R1+0x8a4] ;  /* 0x0008a40001007983 */ /* 0x001ea80000100800 */
[----:B------:R-:W-:Y:S04]  /*15de0*/  LDS.U8 R11, [R8+UR46+0x300] ;  /* 0x0003002e080b7984 */ /* 0x000fe80008000000 */
[----:B----4-:R-:W-:Y:S04]  /*15df0*/  STL [R1+0x99c], R10 ;  /* 0x00099c0a01007387 */ /* 0x010fe80000100800 */
[----:B------:R-:W0:Y:S04]  /*15e00*/  LDS.U8 R10, [R8+UR46+0x308] ;  /* 0x0003082e080a7984 */ /* 0x000e280008000000 */
[----:B-1----:R-:W-:Y:S04]  /*15e10*/  STL [R1+0x1014], R9 ;  /* 0x0010140901007387 */ /* 0x002fe80000100800 */
[----:B------:R-:W1:Y:S04]  /*15e20*/  LDS.U8 R9, [R8+UR46+0x208] ;  /* 0x0002082e08097984 */ /* 0x000e680008000000 */
[----:B0-----:R-:W-:Y:S04]  /*15e30*/  STL [R1+0x1010], R10 ;  /* 0x0010100a01007387 */ /* 0x001fe80000100800 */
[----:B------:R-:W0:Y:S04]  /*15e40*/  LDS.U8 R10, [R8+UR46+0x1200] ;  /* 0x0012002e080a7984 */ /* 0x000e280008000000 */
[----:B-1----:R-:W-:Y:S04]  /*15e50*/  STL [R1+0x101c], R9 ;  /* 0x00101c0901007387 */ /* 0x002fe80000100800 */
[----:B------:R-:W1:Y:S04]  /*15e60*/  LDS.U8 R9, [R8+UR46+0x1308] ;  /* 0x0013082e08097984 */ /* 0x000e680008000000 */
[----:B------:R-:W-:Y:S04]  /*15e70*/  STL [R1+0x1018], R11 ;  /* 0x0010180b01007387 */ /* 0x000fe80000100800 */
        /* <DEDUP_REMOVED lines=20> */
[----:B-1----:R0:W-:Y:S04]  /*15fc0*/  STL [R1+0x10ac], R9 ;  /* 0x0010ac0901007387 */ /* 0x0021e80000100800 */
[----:B0-----:R-:W4:Y:S04]  /*15fd0*/  LDL R9, [R1+0x8a0] ;  /* 0x0008a00001097983 */ /* 0x001f280000100800 */
[----:B---3--:R-:W-:Y:S04]  /*15fe0*/  STL [R1+0x10a8], R8 ;  /* 0x0010a80801007387 */ /* 0x008fe80000100800 */
        /* <DEDUP_REMOVED lines=30> */
[----:B--2---:R-:W-:Y:S04]  /*161d0*/  STL [R1+0x9c0], R11 ;  /* 0x0009c00b01007387 */ /* 0x004fe80000100800 */
[----:B----4-:R-:W1:Y:S04]  /*161e0*/  LDS.U8 R8, [R9+UR46+0x200] ;  /* 0x0002002e09087984 */ /* 0x010e680008000000 */
[----:B------:R-:W2:Y:S04]  /*161f0*/  LDS.U8 R0, [R9+UR46+0x308] ;  /* 0x0003082e09007984 */ /* 0x000ea80008000000 */
[----:B0-----:R-:W-:Y:S04]  /*16200*/  STL [R1+0x9bc], R10 ;  /* 0x0009bc0a01007387 */ /* 0x001fe80000100800 */
[----:B------:R-:W0:Y:S04]  /*16210*/  LDS.U8 R10, [R9+UR46+0x208] ;  /* 0x0002082e090a7984 */ /* 0x000e280008000000 */
[----:B------:R-:W-:Y:S04]  /*16220*/  LDS.U8 R11, [R9+UR46+0x288] ;  /* 0x0002882e090b7984 */ /* 0x000fe80008000000 */
        /* <DEDUP_REMOVED lines=10> */
[----:B0-----:R0:W-:Y:S04]  /*162d0*/  STL [R1+0x1040], R10 ;  /* 0x0010400a01007387 */ /* 0x0011e80000100800 */
[----:B0-----:R-:W3:Y:S04]  /*162e0*/  LDL.LU R10, [R1+0xb4] ;  /* 0x0000b400010a7983 */ /* 0x001ee80000300800 */
[----:B-1----:R-:W-:Y:S04]  /*162f0*/  STL [R1+0x104c], R8 ;  /* 0x00104c0801007387 */ /* 0x002fe80000100800 */
[----:B------:R-:W4:Y:S04]  /*16300*/  LDL.LU R15, [R1+0xb0] ;  /* 0x0000b000010f7983 */ /* 0x000f280000300800 */
[----:B--2---:R-:W-:Y:S04]  /*16310*/  STL [R1+0x1048], R0 ;  /* 0x0010480001007387 */ /* 0x004fe80000100800 */
[----:B------:R-:W2:Y:S04]  /*16320*/  LDL.LU R16, [R1+0x94] ;  /* 0x0000940001107983 */ /* 0x000ea80000300800 */
        /* <DEDUP_REMOVED lines=10> */
[----:B------:R-:W0:Y:S04]  /*163d0*/  LDS.U8 R0, [R9+UR46+0x280] ;  /* 0x0002802e09007984 */ /* 0x000e280008000000 */
[----:B------:R-:W1:Y:S04]  /*163e0*/  LDS.U8 R8, [R9+UR46+0x388] ;  /* 0x0003882e09087984 */ /* 0x000e680008000000 */
[----:B------:R-:W2:Y:S04]  /*163f0*/  LDL.LU R12, [R1+0x24] ;  /* 0x00002400010c7983 */ /* 0x000ea80000300800 */
[----:B------:R-:W2:Y:S04]  /*16400*/  LDL.LU R13, [R1+0x20] ;  /* 0x00002000010d7983 */ /* 0x000ea80000300800 */
[----:B------:R-:W2:Y:S04]  /*16410*/  LDL.LU R14, [R1+0x14] ;  /* 0x00001400010e7983 */ /* 0x000ea80000300800 */
[----:B------:R-:W2:Y:S04]  /*16420*/  LDL.LU R25, [R1+0x10] ;  /* 0x0000100001197983 */ /* 0x000ea80000300800 */
[----:B------:R-:W2:Y:S04]  /*16430*/  LDL.LU R28, [R1+0x4] ;  /* 0x00000400011c7983 */ /* 0x000ea80000300800 */
[----:B------:R-:W2:Y:S04]  /*16440*/  LDL.LU R29, [R1] ;  /* 0x00000000011d7983 */ /* 0x000ea80000300800 */
[----:B0-----:R-:W-:Y:S04]  /*16450*/  STL [R1+0x10b4], R0 ;  /* 0x0010b40001007387 */ /* 0x001fe80000100800 */
[----:B------:R-:W0:Y:S04]  /*16460*/  LDS.U8 R0, [R9+UR46+0x380] ;  /* 0x0003802e09007984 */ /* 0x000e280008000000 */
[----:B-1----:R-:W-:Y:S04]  /*16470*/  STL [R1+0x10b0], R8 ;  /* 0x0010b00801007387 */ /* 0x002fe80000100800 */
[----:B------:R-:W1:Y:S04]  /*16480*/  LDS.U8 R8, [R9+UR46+0x1280] ;  /* 0x0012802e09087984 */ /* 0x000e680008000000 */
[----:B------:R0:W-:Y:S02]  /*16490*/  STL [R1+0x10bc], R11 ;  /* 0x0010bc0b01007387 */ /* 0x0001e40000100800 */
[----:B0-----:R-:W0:Y:S02]  /*164a0*/  S2R R11, SR_TID.X ;  /* 0x00000000000b7919 */ /* 0x001e240000002100 */
[----:B------:R-:W-:Y:S04]  /*164b0*/  STL [R1+0x10b8], R0 ;  /* 0x0010b80001007387 */ /* 0x000fe80000100800 */
[----:B------:R-:W0:Y:S04]  /*164c0*/  LDS.U8 R0, [R9+UR46+0x1388] ;  /* 0x0013882e09007984 */ /* 0x000e280008000000 */
[----:B-1----:R-:W-:Y:S04]  /*164d0*/  STL [R1+0x10c4], R8 ;  /* 0x0010c40801007387 */ /* 0x002fe80000100800 */
[----:B------:R-:W1:Y:S04]  /*164e0*/  LDS.U8 R8, [R9+UR46+0x1288] ;  /* 0x0012882e09087984 */ /* 0x000e680008000000 */
[----:B------:R-:W1:Y:S01]  /*164f0*/  LDS.U8 R9, [R9+UR46+0x1380] ;  /* 0x0013802e09097984 */ /* 0x000e620008000000 */
[----:B------:R-:W-:Y:S01]  /*16500*/  BAR.SYNC.DEFER_BLOCKING 0x0 ;  /* 0x0000000000007b1d */ /* 0x000fe20000010000 */
[----:B0-----:R-:W-:-:S05]  /*16510*/  LOP3.LUT R11, R11, 0x3f, RZ, 0xc0, !PT ;  /* 0x0000003f0b0b7812 */ /* 0x001fca00078ec0ff */
[----:B------:R0:W-:Y:S04]  /*16520*/  STL [R1+0x1640], R0 ;  /* 0x0016400001007387 */ /* 0x0001e80000100800 */
[----:B0-----:R-:W2:Y:S04]  /*16530*/  LDL.LU R0, [R1+0x30] ;  /* 0x0000300001007983 */ /* 0x001ea80000300800 */
[----:B-1----:R0:W-:Y:S04]  /*16540*/  STL [R1+0x10cc], R8 ;  /* 0x0010cc0801007387 */ /* 0x0021e80000100800 */
[----:B0-----:R-:W2:Y:S04]  /*16550*/  LDL.LU R8, [R1+0x22c4] ;  /* 0x0022c40001087983 */ /* 0x001ea80000300800 */
[----:B------:R0:W-:Y:S04]  /*16560*/  STL [R1+0x10c8], R9 ;  /* 0x0010c80901007387 */ /* 0x0001e80000100800 */
[----:B0-----:R-:W2:Y:S04]  /*16570*/  LDL.LU R9, [R1+0x22c0] ;  /* 0x0022c00001097983 */ /* 0x001ea80000300800 */
[----:B---3--:R0:W-:Y:S04]  /*16580*/  STS.U8 [R11+UR46], R10 ;  /* 0x0000000a0b007988 */ /* 0x0081e8000800002e */
[----:B0-----:R-:W3:Y:S04]  /*16590*/  LDL.LU R10, [R1+0x22bc] ;  /* 0x0022bc00010a7983 */ /* 0x001ee80000300800 */
[----:B----4-:R0:W-:Y:S04]  /*165a0*/  STS.U8 [R11+UR46+0x40], R15 ;  /* 0x0000400f0b007988 */ /* 0x0101e8000800002e */
[----:B--2---:R1:W-:Y:S04]  /*165b0*/  STS.U8 [R11+UR46+0x100], R16 ;  /* 0x000100100b007988 */ /* 0x0043e8000800002e */
[----:B------:R2:W-:Y:S04]  /*165c0*/  STS.U8 [R11+UR46+0x140], R17 ;  /* 0x000140110b007988 */ /* 0x0005e8000800002e */
[----:B------:R4:W-:Y:S04]  /*165d0*/  STS.U8 [R11+UR46+0x200], R18 ;  /* 0x000200120b007988 */ /* 0x0009e8000800002e */
[----:B------:R1:W-:Y:S04]  /*165e0*/  STS.U8 [R11+UR46+0x240], R19 ;  /* 0x000240130b007988 */ /* 0x0003e8000800002e */
[----:B------:R2:W-:Y:S04]  /*165f0*/  STS.U8 [R11+UR46+0x300], R20 ;  /* 0x000300140b007988 */ /* 0x0005e8000800002e */
[----:B0-----:R-:W3:Y:S04]  /*16600*/  LDL.LU R15, [R1+0x22b8] ;  /* 0x0022b800010f7983 */ /* 0x001ee80000300800 */
[----:B-1----:R-:W3:Y:S04]  /*16610*/  LDL.LU R16, [R1+0x22b4] ;  /* 0x0022b40001107983 */ /* 0x002ee80000300800 */
[----:B--2---:R-:W2:Y:S04]  /*16620*/  LDL.LU R17, [R1+0x22b0] ;  /* 0x0022b00001117983 */ /* 0x004ea80000300800 */
[----:B----4-:R-:W4:Y:S04]  /*16630*/  LDL.LU R18, [R1+0x22ac] ;  /* 0x0022ac0001127983 */ /* 0x010f280000300800 */
[----:B------:R-:W2:Y:S04]  /*16640*/  LDL.LU R19, [R1+0x22a8] ;  /* 0x0022a80001137983 */ /* 0x000ea80000300800 */
[----:B------:R-:W2:Y:S04]  /*16650*/  LDL.LU R20, [R1+0x22a4] ;  /* 0x0022a40001147983 */ /* 0x000ea80000300800 */
[----:B------:R0:W-:Y:S04]  /*16660*/  STS.U8 [R11+UR46+0x340], R21 ;  /* 0x000340150b007988 */ /* 0x0001e8000800002e */
[----:B------:R1:W-:Y:S04]  /*16670*/  STS.U8 [R11+UR46+0x400], R22 ;  /* 0x000400160b007988 */ /* 0x0003e8000800002e */
[----:B------:R0:W-:Y:S04]  /*16680*/  STS.U8 [R11+UR46+0x440], R23 ;  /* 0x000440170b007988 */ /* 0x0001e8000800002e */
[----:B------:R0:W-:Y:S04]  /*16690*/  STS.U8 [R11+UR46+0x500], R24 ;  /* 0x000500180b007988 */ /* 0x0001e8000800002e */
[----:B------:R1:W-:Y:S04]  /*166a0*/  STS.U8 [R11+UR46+0x540], R26 ;  /* 0x0005401a0b007988 */ /* 0x0003e8000800002e */
[----:B------:R1:W-:Y:S04]  /*166b0*/  STS.U8 [R11+UR46+0x600], R27 ;  /* 0x0006001b0b007988 */ /* 0x0003e8000800002e */
[----:B0-----:R-:W2:Y:S04]  /*166c0*/  LDL.LU R21, [R1+0x22a0] ;  /* 0x0022a00001157983 */ /* 0x001ea80000300800 */
[----:B-1----:R-:W2:Y:S04]  /*166d0*/  LDL.LU R22, [R1+0x229c] ;  /* 0x00229c0001167983 */ /* 0x002ea80000300800 */
[----:B------:R-:W2:Y:S04]  /*166e0*/  LDL.LU R23, [R1+0x2298] ;  /* 0x0022980001177983 */ /* 0x000ea80000300800 */
[----:B------:R-:W2:Y:S04]  /*166f0*/  LDL.LU R24, [R1+0x2294] ;  /* 0x0022940001187983 */ /* 0x000ea80000300800 */
[----:B------:R-:W2:Y:S04]  /*16700*/  LDL.LU R26, [R1+0x2290] ;  /* 0x00229000011a7983 */ /* 0x000ea80000300800 */
[----:B------:R-:W2:Y:S04]  /*16710*/  LDL.LU R27, [R1+0x228c] ;  /* 0x00228c00011b7983 */ /* 0x000ea80000300800 */
[----:B------:R-:W-:Y:S04]  /*16720*/  STS.U8 [R11+UR46+0x640], R0 ;  /* 0x000640000b007988 */ /* 0x000fe8000800002e */
[----:B------:R0:W-:Y:S04]  /*16730*/  STS.U8 [R11+UR46+0x700], R12 ;  /* 0x0007000c0b007988 */ /* 0x0001e8000800002e */
[----:B------:R1:W-:Y:S04]  /*16740*/  STS.U8 [R11+UR46+0x740], R13 ;  /* 0x0007400d0b007988 */ /* 0x0003e8000800002e */
[----:B------:R0:W-:Y:S04]  /*16750*/  STS.U8 [R11+UR46+0x800], R14 ;  /* 0x0008000e0b007988 */ /* 0x0001e8000800002e */
[----:B------:R0:W-:Y:S04]  /*16760*/  STS.U8 [R11+UR46+0x840], R25 ;  /* 0x000840190b007988 */ /* 0x0001e8000800002e */
[----:B------:R1:W-:Y:S04]  /*16770*/  STS.U8 [R11+UR46+0x900], R28 ;  /* 0x0009001c0b007988 */ /* 0x0003e8000800002e */
[----:B------:R1:W-:Y:S04]  /*16780*/  STS.U8 [R11+UR46+0x940], R29 ;  /* 0x0009401d0b007988 */ /* 0x0003e8000800002e */
[----:B0-----:R-:W3:Y:S04]  /*16790*/  LDL.LU R12, [R1+0x9c] ;  /* 0x00009c00010c7983 */ /* 0x001ee80000300800 */
[----:B-1----:R-:W3:Y:S04]  /*167a0*/  LDL.LU R13, [R1+0x98] ;  /* 0x00009800010d7983 */ /* 0x002ee80000300800 */
[----:B------:R-:W3:Y:S04]  /*167b0*/  LDL.LU R14, [R1+0x8c] ;  /* 0x00008c00010e7983 */ /* 0x000ee80000300800 */
[----:B------:R-:W3:Y:S04]  /*167c0*/  LDL.LU R25, [R1+0x88] ;  /* 0x0000880001197983 */ /* 0x000ee80000300800 */
[----:B------:R-:W3:Y:S04]  /*167d0*/  LDL.LU R28, [R1+0x6c] ;  /* 0x00006c00011c7983 */ /* 0x000ee80000300800 */
[----:B------:R-:W3:Y:S04]  /*167e0*/  LDL.LU R29, [R1+0x68] ;  /* 0x00006800011d7983 */ /* 0x000ee80000300800 */
[----:B------:R-:W3:Y:S04]  /*167f0*/  LDL.LU R0, [R1+0x28] ;  /* 0x0000280001007983 */ /* 0x000ee80000300800 */
[----:B--2---:R0:W-:Y:S04]  /*16800*/  STS.U8 [R11+UR46+0xa00], R27 ;  /* 0x000a001b0b007988 */ /* 0x0041e8000800002e */
[----:B------:R1:W-:Y:S04]  /*16810*/  STS.U8 [R11+UR46+0xa40], R26 ;  /* 0x000a401a0b007988 */ /* 0x0003e8000800002e */
[----:B------:R2:W-:Y:S04]  /*16820*/  STS.U8 [R11+UR46+0xb00], R24 ;  /* 0x000b00180b007988 */ /* 0x0005e8000800002e */
[----:B------:R0:W-:Y:S04]  /*16830*/  STS.U8 [R11+UR46+0xb40], R23 ;  /* 0x000b40170b007988 */ /* 0x0001e8000800002e */
[----:B------:R0:W-:Y:S04]  /*16840*/  STS.U8 [R11+UR46+0xc00], R22 ;  /* 0x000c00160b007988 */ /* 0x0001e8000800002e */
[----:B------:R-:W-:Y:S04]  /*16850*/  STS.U8 [R11+UR46+0xc40], R21 ;  /* 0x000c40150b007988 */ /* 0x000fe8000800002e */
[----:B------:R2:W-:Y:S04]  /*16860*/  STS.U8 [R11+UR46+0xd00], R20 ;  /* 0x000d00140b007988 */ /* 0x0005e8000800002e */
[----:B0-----:R-:W3:Y:S04]  /*16870*/  LDL.LU R27, [R1+0x8] ;  /* 0x00000800011b7983 */ /* 0x001ee80000300800 */
[----:B-1----:R-:W3:Y:S04]  /*16880*/  LDL.LU R26, [R1+0xc] ;  /* 0x00000c00011a7983 */ /* 0x002ee80000300800 */
[----:B--2---:R-:W2:Y:S04]  /*16890*/  LDL.LU R24, [R1+0x2c] ;  /* 0x00002c0001187983 */ /* 0x004ea80000300800 */
[----:B------:R-:W2:Y:S04]  /*168a0*/  LDL.LU R23, [R1+0x38] ;  /* 0x0000380001177983 */ /* 0x000ea80000300800 */
[----:B------:R-:W2:Y:S04]  /*168b0*/  LDL.LU R22, [R1+0x3c] ;  /* 0x00003c0001167983 */ /* 0x000ea80000300800 */
[----:B------:R-:W2:Y:S04]  /*168c0*/  LDL.LU R20, [R1+0x18] ;  /* 0x0000180001147983 */ /* 0x000ea80000300800 */
[----:B------:R0:W-:Y:S04]  /*168d0*/  STS.U8 [R11+UR46+0xd40], R19 ;  /* 0x000d40130b007988 */ /* 0x0001e8000800002e */
[----:B----4-:R1:W-:Y:S04]  /*168e0*/  STS.U8 [R11+UR46+0xe00], R18 ;  /* 0x000e00120b007988 */ /* 0x0103e8000800002e */
[----:B------:R4:W-:Y:S04]  /*168f0*/  STS.U8 [R11+UR46+0xe40], R17 ;  /* 0x000e40110b007988 */ /* 0x0009e8000800002e */
[----:B---3--:R3:W-:Y:S01]  /*16900*/  STS.U8 [R11+UR46+0xf00], R16 ;  /* 0x000f00100b007988 */ /* 0x0087e2000800002e */
[----:B------:R-:W-:-:S03]  /*16910*/  LOP3.LUT R21, R11, 0x10, RZ, 0x3c, !PT ;  /* 0x000000100b157812 */ /* 0x000fc600078e3cff */
[----:B------:R3:W-:Y:S04]  /*16920*/  STS.U8 [R11+UR46+0xf40], R15 ;  /* 0x000f400f0b007988 */ /* 0x0007e8000800002e */
[----:B0-----:R-:W2:Y:S04]  /*16930*/  LDL.LU R19, [R1+0x1c] ;  /* 0x00001c0001137983 */ /* 0x001ea80000300800 */
[----:B-1----:R-:W2:Y:S04]  /*16940*/  LDL.LU R18, [R1+0x48] ;  /* 0x0000480001127983 */ /* 0x002ea80000300800 */
[----:B----4-:R-:W4:Y:S04]  /*16950*/  LDL.LU R17, [R1+0x4c] ;  /* 0x00004c0001117983 */ /* 0x010f280000300800 */
[----:B---3--:R-:W3:Y:S04]  /*16960*/  LDL.LU R16, [R1+0x58] ;  /* 0x0000580001107983 */ /* 0x008ee80000300800 */
        /* <DEDUP_REMOVED lines=8> */
[----:B0-----:R-:W4:Y:S04]  /*169f0*/  LDL.LU R12, [R1+0x2284] ;  /* 0x00228400010c7983 */ /* 0x001f280000300800 */
[----:B-1----:R-:W4:Y:S04]  /*16a00*/  LDL.LU R13, [R1+0x2280] ;  /* 0x00228000010d7983 */ /* 0x002f280000300800 */
[----:B------:R-:W4:Y:S04]  /*16a10*/  LDL.LU R14, [R1+0x227c] ;  /* 0x00227c00010e7983 */ /* 0x000f280000300800 */
[----:B------:R-:W4:Y:S04]  /*16a20*/  LDL.LU R25, [R1+0x2278] ;  /* 0x0022780001197983 */ /* 0x000f280000300800 */
[----:B------:R-:W4:Y:S04]  /*16a30*/  LDL.LU R28, [R1+0x2274] ;  /* 0x00227400011c7983 */ /* 0x000f280000300800 */
[----:B------:R-:W4:Y:S04]  /*16a40*/  LDL.LU R29, [R1+0x2270] ;  /* 0x00227000011d7983 */ /* 0x000f280000300800 */
[----:B--2---:R-:W-:Y:S04]  /*16a50*/  STS.U8 [R21+UR46+0x380], R15 ;  /* 0x0003800f15007988 */ /* 0x004fe8000800002e */
[----:B---3--:R-:W-:Y:S04]  /*16a60*/  STS.U8 [R21+UR46+0x3c0], R16 ;  /* 0x0003c01015007988 */ /* 0x008fe8000800002e */
[----:B----4-:R-:W-:Y:S04]  /*16a70*/  STS.U8 [R21+UR46+0x480], R17 ;  /* 0x0004801115007988 */ /* 0x010fe8000800002e */
[----:B------:R-:W-:Y:S04]  /*16a80*/  STS.U8 [R21+UR46+0x4c0], R18 ;  /* 0x0004c01215007988 */ /* 0x000fe8000800002e */
[----:B------:R0:W-:Y:S04]  /*16a90*/  STS.U8 [R21+UR46+0x580], R22 ;  /* 0x0005801615007988 */ /* 0x0001e8000800002e */
[----:B------:R1:W-:Y:S04]  /*16aa0*/  STS.U8 [R21+UR46+0x5c0], R23 ;  /* 0x0005c01715007988 */ /* 0x0003e8000800002e */
[----:B------:R2:W-:Y:S04]  /*16ab0*/  STS.U8 [R21+UR46+0x680], R24 ;  /* 0x0006801815007988 */ /* 0x0005e8000800002e */
[----:B------:R3:W-:Y:S04]  /*16ac0*/  STS.U8 [R21+UR46+0x6c0], R0 ;  /* 0x0006c00015007988 */ /* 0x0007e8000800002e */
[----:B------:R-:W-:Y:S04]  /*16ad0*/  STS.U8 [R21+UR46+0x780], R19 ;  /* 0x0007801315007988 */ /* 0x000fe8000800002e */
[----:B------:R-:W-:Y:S04]  /*16ae0*/  STS.U8 [R21+UR46+0x7c0], R20 ;  /* 0x0007c01415007988 */ /* 0x000fe8000800002e */
[----:B------:R4:W-:Y:S04]  /*16af0*/  STS.U8 [R21+UR46+0x880], R26 ;  /* 0x0008801a15007988 */ /* 0x0009e8000800002e */
[----:B0-----:R-:W4:Y:S04]  /*16b00*/  LDL.LU R22, [R1+0xbc] ;  /* 0x0000bc0001167983 */ /* 0x001f280000300800 */
[----:B-1----:R-:W4:Y:S04]  /*16b10*/  LDL.LU R23, [R1+0xb8] ;  /* 0x0000b80001177983 */ /* 0x002f280000300800 */
[----:B--2---:R-:W2:Y:S04]  /*16b20*/  LDL.LU R24, [R1+0x8c8] ;  /* 0x0008c80001187983 */ /* 0x004ea80000300800 */
[----:B---3--:R-:W2:Y:S04]  /*16b30*/  LDL.LU R0, [R1+0x8c4] ;  /* 0x0008c40001007983 */ /* 0x008ea80000300800 */
[----:B------:R0:W-:Y:S04]  /*16b40*/  STS.U8 [R21+UR46+0x8c0], R27 ;  /* 0x0008c01b15007988 */ /* 0x0001e8000800002e */
[----:B----4-:R-:W3:Y:S04]  /*16b50*/  LDL.LU R26, [R1+0x8d4] ;  /* 0x0008d400011a7983 */ /* 0x010ee80000300800 */
[----:B0-----:R-:W3:Y:S04]  /*16b60*/  LDL.LU R27, [R1+0x8cc] ;  /* 0x0008cc00011b7983 */ /* 0x001ee80000300800 */
[----:B------:R-:W-:Y:S04]  /*16b70*/  STS.U8 [R21+UR46+0x980], R29 ;  /* 0x0009801d15007988 */ /* 0x000fe8000800002e */
[----:B------:R-:W-:Y:S04]  /*16b80*/  STS.U8 [R21+UR46+0x9c0], R28 ;  /* 0x0009c01c15007988 */ /* 0x000fe8000800002e */
[----:B------:R-:W-:Y:S04]  /*16b90*/  STS.U8 [R21+UR46+0xa80], R25 ;  /* 0x000a801915007988 */ /* 0x000fe8000800002e */
[----:B------:R-:W-:Y:S04]  /*16ba0*/  STS.U8 [R21+UR46+0xac0], R14 ;  /* 0x000ac00e15007988 */ /* 0x000fe8000800002e */
[----:B------:R-:W-:Y:S04]  /*16bb0*/  STS.U8 [R21+UR46+0xb80], R13 ;  /* 0x000b800d15007988 */ /* 0x000fe8000800002e */
[----:B------:R-:W-:Y:S04]  /*16bc0*/  STS.U8 [R21+UR46+0xbc0], R12 ;  /* 0x000bc00c15007988 */ /* 0x000fe8000800002e */
[----:B------:R0:W-:Y:S04]  /*16bd0*/  STS.U8 [R21+UR46+0xc80], R11 ;  /* 0x000c800b15007988 */ /* 0x0001e8000800002e */
[----:B---3--:R-:W-:Y:S04]  /*16be0*/  STL.64 [R1+0x2268], R26 ;  /* 0x0022681a01007387 */ /* 0x008fe80000100a00 */
[----:B0-----:R-:W3:Y:S04]  /*16bf0*/  LDL R11, [R1+0x8bc] ;  /* 0x0008bc00010b7983 */ /* 0x001ee80000100800 */
[----:B------:R-:W-:Y:S04]  /*16c00*/  STS.U8 [R21+UR46+0xcc0], R10 ;  /* 0x000cc00a15007988 */ /* 0x000fe8000800002e */
[----:B------:R-:W-:Y:S04]  /*16c10*/  STS.U8 [R21+UR46+0xd80], R9 ;  /* 0x000d800915007988 */ /* 0x000fe8000800002e */
[----:B------:R-:W-:Y:S04]  /*16c20*/  STS.U8 [R21+UR46+0xdc0], R8 ;  /* 0x000dc00815007988 */ /* 0x000fe8000800002e */
[----:B------:R-:W-:Y:S04]  /*16c30*/  STS.U8 [R21+UR46+0xe80], R7 ;  /* 0x000e800715007988 */ /* 0x000fe8000800002e */
[----:B------:R-:W-:Y:S04]  /*16c40*/  STS.U8 [R21+UR46+0xec0], R6 ;  /* 0x000ec00615007988 */ /* 0x000fe8000800002e */
[----:B------:R-:W-:Y:S04]  /*16c50*/  STS.U8 [R21+UR46+0xf80], R5 ;  /* 0x000f800515007988 */ /* 0x000fe8000800002e */
[----:B------:R-:W-:Y:S01]  /*16c60*/  STS.U8 [R21+UR46+0xfc0], R4 ;  /* 0x000fc00415007988 */ /* 0x000fe2000800002e */
[----:B------:R-:W-:Y:S06]  /*16c70*/  BAR.SYNC.DEFER_BLOCKING 0x0 ;  /* 0x0000000000007b1d */ /* 0x000fec0000010000 */
[----:B---3--:R-:W0:Y:S04]  /*16c80*/  LDSM.16.M88.4 R12, [R11] ;  /* 0x000000000b0c783b */ /* 0x008e280000000200 */
[----:B0-----:R-:W-:Y:S01]  /*16c90*/  STL.64 [R1+0x20], R12 ;  /* 0x0000200c01007387 */ /* 0x001fe20000100a00 */
[----:B------:R-:W-:-:S03]  /*16ca0*/  IMAD.MOV.U32 R4, RZ, RZ, R14 ;  /* 0x000000ffff047224 */ /* 0x000fc600078e000e */
[----:B------:R2:W-:Y:S01]  /*16cb0*/  STL.64 [R1+0x28], R14 ;  /* 0x0000280e01007387 */ /* 0x0005e20000100a00 */
[----:B------:R-:W-:-:S03]  /*16cc0*/  IMAD.MOV.U32 R7, RZ, RZ, R13 ;  /* 0x000000ffff077224 */ /* 0x000fc600078e000d */
[----:B------:R-:W3:Y:S01]  /*16cd0*/  LDL.LU.64 R20, [R1+0xc0] ;  /* 0x0000c00001147983 */ /* 0x000ee20000300a00 */
[----:B--2---:R-:W-:-:S03]  /*16ce0*/  IMAD R14, R0, 0x100, R24 ;  /* 0x00000100000e7824 */ /* 0x004fc600078e0218 */
[----:B------:R-:W0:Y:S01]  /*16cf0*/  LDSM.16.M88.4 R24, [R11+0x200] ;  /* 0x000200000b18783b */ /* 0x000e220000000200 */
[----:B------:R-:W-:-:S03]  /*16d00*/  IMAD R13, R23, 0x100, R22 ;  /* 0x00000100170d7824 */ /* 0x000fc600078e0216 */
[----:B------:R-:W3:Y:S04]  /*16d10*/  LDL.LU.64 R22, [R1+0xc8] ;  /* 0x0000c80001167983 */ /* 0x000ee80000300a00 */
[----:B0-----:R-:W-:Y:S01]  /*16d20*/  STL.64 [R1+0x30], R24 ;  /* 0x0000301801007387 */ /* 0x001fe20000100a00 */
[----:B------:R-:W-:-:S03]  /*16d30*/  IMAD.MOV.U32 R18, RZ, RZ, R26 ;  /* 0x000000ffff127224 */ /* 0x000fc600078e001a */
[----:B------:R0:W-:Y:S01]  /*16d40*/  STL.64 [R1+0x38], R26 ;  /* 0x0000381a01007387 */ /* 0x0001e20000100a00 */
[----:B------:R-:W-:-:S03]  /*16d50*/  IMAD.MOV.U32 R19, RZ, RZ, R27 ;  /* 0x000000ffff137224 */ /* 0x000fc600078e001b */
[----:B0-----:R-:W2:Y:S01]  /*16d60*/  LDL.LU.64 R26, [R1+0x2268] ;  /* 0x00226800011a7983 */ /* 0x001ea20000300a00 */
[----:B------:R-:W-:Y:S02]  /*16d70*/  IMAD.MOV.U32 R6, RZ, RZ, R12 ;  /* 0x000000ffff067224 */ /* 0x000fe400078e000c */
[----:B------:R-:W-:Y:S02]  /*16d80*/  IMAD R12, R2, 0x100, R3 ;  /* 0x00000100020c7824 */ /* 0x000fe400078e0203 */
[----:B------:R-:W-:Y:S02]  /*16d90*/  IMAD.MOV.U32 R5, RZ, RZ, R15 ;  /* 0x000000ffff057224 */ /* 0x000fe400078e000f */
[----:B------:R-:W-:Y:S02]  /*16da0*/  IMAD.MOV.U32 R2, RZ, RZ, R24 ;  /* 0x000000ffff027224 */ /* 0x000fe400078e0018 */
[----:B------:R-:W-:Y:S02]  /*16db0*/  IMAD.MOV.U32 R0, RZ, RZ, R25 ;  /* 0x000000ffff007224 */ /* 0x000fe400078e0019 */
[----:B------:R-:W4:Y:S01]  /*16dc0*/  LDL.LU.64 R24, [R1+0x100] ;  /* 0x0001000001187983 */ /* 0x000f220000300a00 */
[----:B--2---:R-:W-:-:S03]  /*16dd0*/  IMAD R15, R27, 0x100, R26 ;  /* 0x000001001b0f7824 */ /* 0x004fc600078e021a */
[----:B------:R-:W2:Y:S01]  /*16de0*/  LDL.LU.64 R26, [R1+0x108] ;  /* 0x00010800011a7983 */ /* 0x000ea20000300a00 */
[----:B------:R-:W-:Y:S02]  /*16df0*/  F2FP.F16.E4M3.UNPACK_B R12, R12 ;  /* 0x0000000cff0c723e */ /* 0x000fe400020006ff */
[----:B------:R-:W-:Y:S02]  /*16e00*/  F2FP.F16.E4M3.UNPACK_B R13, R13 ;  /* 0x0000000dff0d723e */ /* 0x000fe400020006ff */
[----:B------:R-:W-:Y:S02]  /*16e10*/  F2FP.F16.E4M3.UNPACK_B R14, R14 ;  /* 0x0000000eff0e723e */ /* 0x000fe400020006ff */
[----:B------:R-:W-:Y:S02]  /*16e20*/  F2FP.F16.E4M3.UNPACK_B R15, R15 ;  /* 0x0000000fff0f723e */ /* 0x000fe400020006ff */
[----:B------:R-:W-:Y:S02]  /*16e30*/  F2FP.F16.E4M3.UNPACK_B R6, R6 ;  /* 0x00000006ff06723e */ /* 0x000fe400020006ff */
[----:B------:R-:W-:-:S07]  /*16e40*/  F2FP.F16.E4M3.UNPACK_B R7, R7 ;  /* 0x00000007ff07723e */ /* 0x000fce00020006ff */
[----:B---3--:R-:W-:Y:S01]  /*16e50*/  HMMA.16816.F32 R20, R12, R6, R20 ;  /* 0x000000060c14723c */ /* 0x008fe20000001814 */
[----:B--2---:R-:W-:Y:S04]  /*16e60*/  STL.64 [R1+0x2260], R26 ;  /* 0x0022601a01007387 */ /* 0x004fe80000100a00 */
[----:B----4-:R0:W-:Y:S04]  /*16e70*/  STL.64 [R1+0x2258], R24 ;  /* 0x0022581801007387 */ /* 0x0101e80000100a00 */
[----:B0-----:R-:W2:Y:S04]  /*16e80*/  LDL.LU.64 R24, [R1+0xe0] ;  /* 0x0000e00001187983 */ /* 0x001ea80000300a00 */
[----:B------:R-:W2:Y:S04]  /*16e90*/  LDL.LU.64 R26, [R1+0xe8] ;  /* 0x0000e800011a7983 */ /* 0x000ea80000300a00 */
[----:B------:R-:W-:Y:S04]  /*16ea0*/  STL.64 [R1+0x18], R6 ;  /* 0x0000180601007387 */ /* 0x000fe80000100a00 */
[----:B------:R-:W-:Y:S04]  /*16eb0*/  STL.64 [R1+0xc0], R20 ;  /* 0x0000c01401007387 */ /* 0x000fe80000100a00 */
[----:B------:R-:W-:Y:S04]  /*16ec0*/  STL.64 [R1+0xc8], R22 ;  /* 0x0000c81601007387 */ /* 0x000fe80000100a00 */
[----:B------:R-:W0:Y:S01]  /*16ed0*/  LDSM.16.M88.4 R20, [R11+0x400] ;  /* 0x000400000b14783b */ /* 0x000e220000000200 */
[----:B------:R-:W-:-:S02]  /*16ee0*/  F2FP.F16.E4M3.UNPACK_B R4, R4 ;  /* 0x00000004ff04723e */ /* 0x000fc400020006ff */
[----:B------:R-:W-:Y:S01]  /*16ef0*/  F2FP.F16.E4M3.UNPACK_B R5, R5 ;  /* 0x00000005ff05723e */ /* 0x000fe200020006ff */
[----:B0-----:R0:W-:Y:S01]  /*16f00*/  STL.64 [R1+0x40], R20 ;  /* 0x0000401401007387 */ /* 0x0011e20000100a00 */
[----:B------:R-:W-:Y:S02]  /*16f10*/  IMAD.MOV.U32 R17, RZ, RZ, R20 ;  /* 0x000000ffff117224 */ /* 0x000fe400078e0014 */
[----:B------:R-:W-:Y:S01]  /*16f20*/  IMAD.MOV.U32 R16, RZ, RZ, R21 ;  /* 0x000000ffff107224 */ /* 0x000fe200078e0015 */
[----:B------:R1:W-:Y:S01]  /*16f30*/  STL.64 [R1+0x48], R22 ;  /* 0x0000481601007387 */ /* 0x0003e20000100a00 */
[----:B------:R-:W-:Y:S02]  /*16f40*/  IMAD.MOV.U32 R10, RZ, RZ, R22 ;  /* 0x000000ffff0a7224 */ /* 0x000fe400078e0016 */
[----:B------:R-:W-:Y:S01]  /*16f50*/  IMAD.MOV.U32 R3, RZ, RZ, R23 ;  /* 0x000000ffff037224 */ /* 0x000fe200078e0017 */
[----:B0-----:R-:W3:Y:S04]  /*16f60*/  LDL.LU.64 R20, [R1+0x120] ;  /* 0x0001200001147983 */ /* 0x001ee80000300a00 */
[----:B-1----:R-:W3:Y:S04]  /*16f70*/  LDL.LU.64 R22, [R1+0x128] ;  /* 0x0001280001167983 */ /* 0x002ee80000300a00 */
[----:B------:R2:W-:Y:S02]  /*16f80*/  STL.64 [R1+0x10], R4 ;  /* 0x0000100401007387 */ /* 0x0005e40000100a00 */
[----:B--2---:R-:W-:Y:S02]  /*16f90*/  HMMA.16816.F32 R4, R12, R4, R24 ;  /* 0x000000040c04723c */ /* 0x004fe40000001818 */
[----:B------:R-:W2:Y:S04]  /*16fa0*/  LDL.LU.64 R26, [R1+0x2260] ;  /* 0x00226000011a7983 */ /* 0x000ea80000300a00 */
[----:B------:R-:W2:-:S13]  /*16fb0*/  LDL.LU.64 R24, [R1+0x2258] ;  /* 0x0022580001187983 */ /* 0x000e9a0000300a00 */
[----:B------:R0:W-:Y:S02]  /*16fc0*/  STL.64 [R1+0xe0], R4 ;  /* 0x0000e00401007387 */ /* 0x0001e40000100a00 */
[----:B0-----:R-:W-:Y:S02]  /*16fd0*/  F2FP.F16.E4M3.UNPACK_B R4, R2 ;  /* 0x00000002ff04723e */ /* 0x001fe400020006ff */
[----:B------:R-:W-:Y:S01]  /*16fe0*/  F2FP.F16.E4M3.UNPACK_B R5, R0 ;  /* 0x00000000ff05723e */ /* 0x000fe200020006ff */
[----:B------:R-:W-:Y:S04]  /*16ff0*/  STL.64 [R1+0xe8], R6 ;  /* 0x0000e80601007387 */ /* 0x000fe80000100a00 */
[----:B------:R0:W-:Y:S01]  /*17000*/  STL.64 [R1+0x8], R4 ;  /* 0x0000080401007387 */ /* 0x0001e20000100a00 */
[----:B------:R-:W-:-:S02]  /*17010*/  F2FP.F16.E4M3.UNPACK_B R18, R18 ;  /* 0x00000012ff12723e */ /* 0x000fc400020006ff */
[----:B------:R-:W-:Y:S01]  /*17020*/  F2FP.F16.E4M3.UNPACK_B R19, R19 ;  /* 0x00000013ff13723e */ /* 0x000fe200020006ff */
[----:B--2---:R-:W-:Y:S01]  /*17030*/  HMMA.16816.F32 R24, R12, R4, R24 ;  /* 0x000000040c18723c */ /* 0x004fe20000001818 */
[----:B0-----:R-:W2:Y:S04]  /*17040*/  LDL.LU.64 R4, [R1+0x140] ;  /* 0x0001400001047983 */ /* 0x001ea80000300a00 */
[----:B------:R-:W2:-:S14]  /*17050*/  LDL.LU.64 R6, [R1+0x148] ;  /* 0x0001480001067983 */ /* 0x000e9c0000300a00 */
[----:B------:R-:W-:Y:S04]  /*17060*/  STL.64 [R1+0x100], R24 ;  /* 0x0001001801007387 */ /* 0x000fe80000100a00 */
[----:B------:R-:W-:Y:S04]  /*17070*/  STL.64 [R1+0x108], R26 ;  /* 0x0001081a01007387 */ /* 0x000fe80000100a00 */
[----:B------:R-:W0:Y:S04]  /*17080*/  LDSM.16.M88.4 R24, [R11+0x600] ;  /* 0x000600000b18783b */ /* 0x000e280000000200 */
[----:B0-----:R-:W-:Y:S01]  /*17090*/  STL.64 [R1+0x50], R24 ;  /* 0x0000501801007387 */ /* 0x001fe20000100a00 */
[----:B------:R-:W-:-:S02]  /*170a0*/  IMAD.MOV.U32 R2, RZ, RZ, R24 ;  /* 0x000000ffff027224 */ /* 0x000fc400078e0018 */
[----:B------:R-:W-:Y:S02]  /*170b0*/  IMAD.MOV.U32 R0, RZ, RZ, R25 ;  /* 0x000000ffff007224 */ /* 0x000fe400078e0019 */
[----:B------:R-:W-:Y:S01]  /*170c0*/  IMAD.MOV.U32 R9, RZ, RZ, R26 ;  /* 0x000000ffff097224 */ /* 0x000fe200078e001a */
[----:B------:R3:W-:Y:S01]  /*170d0*/  STL.64 [R1+0x58], R26 ;  /* 0x0000581a01007387 */ /* 0x0007e20000100a00 */
[----:B------:R-:W-:-:S03]  /*170e0*/  IMAD.MOV.U32 R8, RZ, RZ, R27 ;  /* 0x000000ffff087224 */ /* 0x000fc600078e001b */
[----:B------:R-:W-:Y:S01]  /*170f0*/  STL.64 [R1], R18 ;  /* 0x0000001201007387 */ /* 0x000fe20000100a00 */
[----:B---3--:R-:W-:Y:S03]  /*17100*/  HMMA.16816.F32 R24, R12, R18, R20 ;  /* 0x000000120c18723c */ /* 0x008fe60000001814 */
[----:B------:R-:W3:Y:S04]  /*17110*/  LDL.LU.64 R20, [R1+0x180] ;  /* 0x0001800001147983 */ /* 0x000ee80000300a00 */
[----:B------:R-:W4:-:S12]  /*17120*/  LDL.LU.64 R22, [R1+0x188] ;  /* 0x0001880001167983 */ /* 0x000f180000300a00 */
[----:B------:R-:W-:Y:S04]  /*17130*/  STL.64 [R1+0x120], R24 ;  /* 0x0001201801007387 */ /* 0x000fe80000100a00 */
[----:B------:R-:W-:Y:S01]  /*17140*/  STL.64 [R1+0x128], R26 ;  /* 0x0001281a01007387 */ /* 0x000fe20000100a00 */
[----:B------:R-:W-:Y:S02]  /*17150*/  F2FP.F16.E4M3.UNPACK_B R28, R17 ;  /* 0x00000011ff1c723e */ /* 0x000fe400020006ff */
[----:B------:R-:W-:Y:S02]  /*17160*/  F2FP.F16.E4M3.UNPACK_B R29, R16 ;  /* 0x00000010ff1d723e */ /* 0x000fe400020006ff */
[----:B------:R-:W0:Y:S04]  /*17170*/  LDSM.16.M88.4 R16, [R11+0x800] ;  /* 0x000800000b10783b */ /* 0x000e280000000200 */
[----:B----4-:R-:W-:Y:S04]  /*17180*/  STL.64 [R1+0x2250], R22 ;  /* 0x0022501601007387 */ /* 0x010fe80000100a00 */
[----:B---3--:R1:W-:Y:S04]  /*17190*/  STL.64 [R1+0x2248], R20 ;  /* 0x0022481401007387 */ /* 0x0083e80000100a00 */
[----:B-1----:R-:W3:Y:S04]  /*171a0*/  LDL.LU.64 R20, [R1+0x160] ;  /* 0x0001600001147983 */ /* 0x002ee80000300a00 */
[----:B------:R-:W3:Y:S01]  /*171b0*/  LDL.LU.64 R22, [R1+0x168] ;  /* 0x0001680001167983 */ /* 0x000ee20000300a00 */
[----:B------:R-:W-:-:S02]  /*171c0*/  F2FP.F16.E4M3.UNPACK_B R26, R10 ;  /* 0x0000000aff1a723e */ /* 0x000fc400020006ff */
[----:B------:R-:W-:Y:S01]  /*171d0*/  F2FP.F16.E4M3.UNPACK_B R27, R3 ;  /* 0x00000003ff1b723e */ /* 0x000fe200020006ff */
[----:B--2---:R-:W-:Y:S01]  /*171e0*/  HMMA.16816.F32 R4, R12, R28, R4 ;  /* 0x0000001c0c04723c */ /* 0x004fe20000001804 */
[----:B------:R-:W-:-:S15]  /*171f0*/  STL.64 [R1+0x2200], R28 ;  /* 0x0022001c01007387 */ /* 0x000fde0000100a00 */
[----:B------:R-:W-:-:S03]  /*17200*/  NOP ;  /* 0x0000000000007918 */ /* 0x000fc60000000000 */
[----:B------:R1:W-:Y:S04]  /*17210*/  STL.64 [R1+0x140], R4 ;  /* 0x0001400401007387 */ /* 0x0003e80000100a00 */
[----:B------:R2:W-:Y:S04]  /*17220*/  STL.64 [R1+0x148], R6 ;  /* 0x0001480601007387 */ /* 0x0005e80000100a00 */
[----:B0-----:R0:W-:Y:S04]  /*17230*/  STL.64 [R1+0x60], R16 ;  /* 0x0000601001007387 */ /* 0x0011e80000100a00 */
[----:B------:R4:W-:Y:S01]  /*17240*/  STL.64 [R1+0x68], R18 ;  /* 0x0000681201007387 */ /* 0x0009e20000100a00 */
[----:B-1----:R-:W-:-:S02]  /*17250*/  IMAD.MOV.U32 R5, RZ, RZ, R18 ;  /* 0x000000ffff057224 */ /* 0x002fc400078e0012 */
[----:B--2---:R-:W-:Y:S02]  /*17260*/  IMAD.MOV.U32 R7, RZ, RZ, R16 ;  /* 0x000000ffff077224 */ /* 0x004fe400078e0010 */
[----:B------:R-:W-:Y:S02]  /*17270*/  IMAD.MOV.U32 R6, RZ, RZ, R17 ;  /* 0x000000ffff067224 */ /* 0x000fe400078e0011 */
[----:B------:R-:W-:Y:S01]  /*17280*/  IMAD.MOV.U32 R4, RZ, RZ, R19 ;  /* 0x000000ffff047224 */ /* 0x000fe200078e0013 */
[----:B0-----:R-:W2:Y:S04]  /*17290*/  LDL.LU.64 R16, [R1+0x1c0] ;  /* 0x0001c00001107983 */ /* 0x001ea80000300a00 */
[----:B----4-:R-:W2:Y:S01]  /*172a0*/  LDL.LU.64 R18, [R1+0x1c8] ;  /* 0x0001c80001127983 */ /* 0x010ea20000300a00 */
[----:B---3--:R-:W-:-:S15]  /*172b0*/  HMMA.16816.F32 R20, R12, R26, R20 ;  /* 0x0000001a0c14723c */ /* 0x008fde0000001814 */
[----:B------:R-:W-:-:S04]  /*172c0*/  NOP ;  /* 0x0000000000007918 */ /* 0x000fc80000000000 */
[----:B------:R-:W-:Y:S04]  /*172d0*/  STL.64 [R1+0x160], R20 ;  /* 0x0001601401007387 */ /* 0x000fe80000100a00 */
[----:B------:R0:W-:Y:S04]  /*172e0*/  STL.64 [R1+0x168], R22 ;  /* 0x0001681601007387 */ /* 0x0001e80000100a00 */
[----:B0-----:R-:W3:Y:S04]  /*172f0*/  LDL.LU.64 R22, [R1+0x2250] ;  /* 0x0022500001167983 */ /* 0x001ee80000300a00 */
[----:B------:R-:W3:Y:S01]  /*17300*/  LDL.LU.64 R20, [R1+0x2248] ;  /* 0x0022480001147983 */ /* 0x000ee20000300a00 */
[----:B------:R-:W-:-:S02]  /*17310*/  F2FP.F16.E4M3.UNPACK_B R24, R2 ;  /* 0x00000002ff18723e */ /* 0x000fc400020006ff */
[----:B------:R-:W-:Y:S01]  /*17320*/  F2FP.F16.E4M3.UNPACK_B R25, R0 ;  /* 0x00000000ff19723e */ /* 0x000fe200020006ff */
[----:B------:R-:W-:Y:S04]  /*17330*/  STL.64 [R1+0x21f8], R26 ;  /* 0x0021f81a01007387 */ /* 0x000fe80000100a00 */
[----:B------:R0:W-:Y:S02]  /*17340*/  STL.64 [R1+0x21f0], R24 ;  /* 0x0021f01801007387 */ /* 0x0001e40000100a00 */
[----:B---3--:R-:W-:-:S15]  /*17350*/  HMMA.16816.F32 R20, R12, R24, R20 ;  /* 0x000000180c14723c */ /* 0x008fde0000001814 */
[----:B------:R-:W-:-:S04]  /*17360*/  NOP ;  /* 0x0000000000007918 */ /* 0x000fc80000000000 */
[----:B------:R-:W-:Y:S04]  /*17370*/  STL.64 [R1+0x180], R20 ;  /* 0x0001801401007387 */ /* 0x000fe80000100a00 */
[----:B------:R-:W-:Y:S04]  /*17380*/  STL.64 [R1+0x188], R22 ;  /* 0x0001881601007387 */ /* 0x000fe80000100a00 */
[----:B0-----:R-:W3:Y:S04]  /*17390*/  LDL.LU.64 R24, [R1+0x1a0] ;  /* 0x0001a00001187983 */ /* 0x001ee80000300a00 */
[----:B------:R-:W3:Y:S04]  /*173a0*/  LDL.LU.64 R26, [R1+0x1a8] ;  /* 0x0001a800011a7983 */ /* 0x000ee80000300a00 */
[----:B------:R-:W0:Y:S04]  /*173b0*/  LDSM.16.M88.4 R20, [R11+0xa00] ;  /* 0x000a00000b14783b */ /* 0x000e280000000200 */
[----:B0-----:R-:W-:Y:S01]  /*173c0*/  STL.64 [R1+0x80], R20 ;  /* 0x0000801401007387 */ /* 0x001fe20000100a00 */
[----:B------:R-:W-:-:S03]  /*173d0*/  IMAD.MOV.U32 R10, RZ, RZ, R22 ;  /* 0x000000ffff0a7224 */ /* 0x000fc600078e0016 */
[----:B------:R0:W-:Y:S01]  /*173e0*/  STL.64 [R1+0x88], R22 ;  /* 0x0000881601007387 */ /* 0x0001e20000100a00 */
[----:B------:R-:W-:Y:S01]  /*173f0*/  IMAD.MOV.U32 R0, RZ, RZ, R23 ;  /* 0x000000ffff007224 */ /* 0x000fe200078e0017 */
[----:B0-----:R-:W-:Y:S02]  /*17400*/  F2FP.F16.E4M3.UNPACK_B R22, R9 ;  /* 0x00000009ff16723e */ /* 0x001fe400020006ff */
[----:B------:R-:W-:-:S07]  /*17410*/  F2FP.F16.E4M3.UNPACK_B R23, R8 ;  /* 0x00000008ff17723e */ /* 0x000fce00020006ff */
[----:B---3--:R-:W-:-:S15]  /*17420*/  HMMA.16816.F32 R24, R12, R22, R24 ;  /* 0x000000160c18723c */ /* 0x008fde0000001818 */
[----:B------:R-:W-:-:S04]  /*17430*/  NOP ;  /* 0x0000000000007918 */ /* 0x000fc80000000000 */
[----:B------:R0:W-:Y:S04]  /*17440*/  STL.64 [R1+0x1a0], R24 ;  /* 0x0001a01801007387 */ /* 0x0001e80000100a00 */
[----:B------:R1:W-:Y:S04]  /*17450*/  STL.64 [R1+0x1a8], R26 ;  /* 0x0001a81a01007387 */ /* 0x0003e80000100a00 */
[----:B0-----:R-:W3:Y:S04]  /*17460*/  LDL.LU.64 R24, [R1+0x220] ;  /* 0x0002200001187983 */ /* 0x001ee80000300a00 */
[----:B-1----:R-:W4:Y:S01]  /*17470*/  LDL.LU.64 R26, [R1+0x228] ;  /* 0x00022800011a7983 */ /* 0x002f220000300a00 */
[----:B------:R-:W-:-:S02]  /*17480*/  IMAD.MOV.U32 R3, RZ, RZ, R20 ;  /* 0x000000ffff037224 */ /* 0x000fc400078e0014 */
[----:B------:R-:W-:Y:S01]  /*17490*/  IMAD.MOV.U32 R2, RZ, RZ, R21 ;  /* 0x000000ffff027224 */ /* 0x000fe200078e0015 */
[----:B------:R-:W-:Y:S02]  /*174a0*/  F2FP.F16.E4M3.UNPACK_B R20, R7 ;  /* 0x00000007ff14723e */ /* 0x000fe400020006ff */
[----:B------:R-:W-:-:S07]  /*174b0*/  F2FP.F16.E4M3.UNPACK_B R21, R6 ;  /* 0x00000006ff15723e */ /* 0x000fce00020006ff */
[----:B--2---:R-:W-:-:S15]  /*174c0*/  HMMA.16816.F32 R16, R12, R20, R16 ;  /* 0x000000140c10723c */ /* 0x004fde0000001810 */
[----:B------:R-:W-:-:S04]  /*174d0*/  NOP ;  /* 0x0000000000007918 */ /* 0x000fc80000000000 */
[----:B------:R-:W-:Y:S04]  /*174e0*/  STL.64 [R1+0x1c0], R16 ;  /* 0x0001c01001007387 */ /* 0x000fe80000100a00 */
[----:B------:R-:W-:Y:S04]  /*174f0*/  STL.64 [R1+0x1c8], R18 ;  /* 0x0001c81201007387 */ /* 0x000fe80000100a00 */
[----:B------:R-:W0:Y:S04]  /*17500*/  LDSM.16.M88.4 R16, [R11+0xc00] ;  /* 0x000c00000b10783b */ /* 0x000e280000000200 */
[----:B----4-:R-:W-:Y:S04]  /*17510*/  STL.64 [R1+0x2240], R26 ;  /* 0x0022401a01007387 */ /* 0x010fe80000100a00 */
[----:B---3--:R1:W-:Y:S04]  /*17520*/  STL.64 [R1+0x2238], R24 ;  /* 0x0022381801007387 */ /* 0x0083e80000100a00 */
[----:B-1----:R-:W2:Y:S04]  /*17530*/  LDL.LU.64 R24, [R1+0x1e0] ;  /* 0x0001e00001187983 */ /* 0x002ea80000300a00 */
[----:B------:R-:W2:Y:S04]  /*17540*/  LDL.LU.64 R26, [R1+0x1e8] ;  /* 0x0001e800011a7983 */ /* 0x000ea80000300a00 */
[----:B------:R-:W-:Y:S04]  /*17550*/  STL.64 [R1+0x21d8], R22 ;  /* 0x0021d81601007387 */ /* 0x000fe80000100a00 */
[----:B------:R1:W-:Y:S01]  /*17560*/  STL.64 [R1+0x21d0], R20 ;  /* 0x0021d01401007387 */ /* 0x0003e20000100a00 */
[----:B0-----:R-:W-:-:S02]  /*17570*/  IMAD.MOV.U32 R6, RZ, RZ, R18 ;  /* 0x000000ffff067224 */ /* 0x001fc400078e0012 */
[----:B------:R-:W-:Y:S01]  /*17580*/  IMAD.MOV.U32 R7, RZ, RZ, R19 ;  /* 0x000000ffff077224 */ /* 0x000fe200078e0013 */
[----:B-1----:R-:W3:Y:S04]  /*17590*/  LDL.LU.64 R20, [R1+0x200] ;  /* 0x0002000001147983 */ /* 0x002ee80000300a00 */
[----:B------:R-:W3:Y:S04]  /*175a0*/  LDL.LU.64 R22, [R1+0x208] ;  /* 0x0002080001167983 */ /* 0x000ee80000300a00 */
[----:B------:R-:W-:Y:S04]  /*175b0*/  STL.64 [R1+0x90], R16 ;  /* 0x0000901001007387 */ /* 0x000fe80000100a00 */
[----:B------:R0:W-:Y:S02]  /*175c0*/  STL.64 [R1+0x98], R18 ;  /* 0x0000981201007387 */ /* 0x0001e40000100a00 */
[----:B0-----:R-:W-:-:S02]  /*175d0*/  F2FP.F16.E4M3.UNPACK_B R18, R5 ;  /* 0x00000005ff12723e */ /* 0x001fc400020006ff */
[----:B------:R-:W-:Y:S01]  /*175e0*/  F2FP.F16.E4M3.UNPACK_B R19, R4 ;  /* 0x00000004ff13723e */ /* 0x000fe200020006ff */
[----:B------:R-:W-:Y:S02]  /*175f0*/  IMAD.MOV.U32 R8, RZ, RZ, R16 ;  /* 0x000000ffff087224 */ /* 0x000fe400078e0010 */
[----:B------:R-:W-:Y:S01]  /*17600*/  IMAD.MOV.U32 R9, RZ, RZ, R17 ;  /* 0x000000ffff097224 */ /* 0x000fe200078e0011 */
[----:B------:R-:W-:Y:S02]  /*17610*/  F2FP.F16.E4M3.UNPACK_B R16, R3 ;  /* 0x00000003ff10723e */ /* 0x000fe400020006ff */
[----:B------:R-:W-:Y:S01]  /*17620*/  F2FP.F16.E4M3.UNPACK_B R17, R2 ;  /* 0x00000002ff11723e */ /* 0x000fe200020006ff */
[----:B--2---:R-:W-:-:S15]  /*17630*/  HMMA.16816.F32 R24, R12, R18, R24 ;  /* 0x000000120c18723c */ /* 0x004fde0000001818 */
[----:B------:R-:W-:-:S04]  /*17640*/  NOP ;  /* 0x0000000000007918 */ /* 0x000fc80000000000 */
[----:B------:R-:W-:Y:S04]  /*17650*/  STL.64 [R1+0x1e0], R24 ;  /* 0x0001e01801007387 */ /* 0x000fe80000100a00 */
[----:B------:R-:W-:Y:S04]  /*17660*/  STL.64 [R1+0x1e8], R26 ;  /* 0x0001e81a01007387 */ /* 0x000fe80000100a00 */
[----:B------:R-:W0:Y:S04]  /*17670*/  LDSM.16.M88.4 R24, [R11+0xe00] ;  /* 0x000e00000b18783b */ /* 0x000e280000000200 */
[----:B0-----:R-:W-:Y:S01]  /*17680*/  STL.64 [R1+0xb0], R24 ;  /* 0x0000b01801007387 */ /* 0x001fe20000100a00 */
[----:B------:R-:W-:-:S03]  /*17690*/  IMAD.MOV.U32 R2, RZ, RZ, R26 ;  /* 0x000000ffff027224 */ /* 0x000fc600078e001a */
[----:B------:R0:W-:Y:S01]  /*176a0*/  STL.64 [R1+0xb8], R26 ;  /* 0x0000b81a01007387 */ /* 0x0001e20000100a00 */
[----:B------:R-:W-:Y:S02]  /*176b0*/  IMAD.MOV.U32 R3, RZ, RZ, R27 ;  /* 0x000000ffff037224 */ /* 0x000fe400078e001b */
[----:B------:R-:W-:Y:S02]  /*176c0*/  IMAD.MOV.U32 R4, RZ, RZ, R24 ;  /* 0x000000ffff047224 */ /* 0x000fe400078e0018 */
[----:B------:R-:W-:Y:S01]  /*176d0*/  IMAD.MOV.U32 R5, RZ, RZ, R25 ;  /* 0x000000ffff057224 */ /* 0x000fe200078e0019 */
[----:B0-----:R-:W2:Y:S04]  /*176e0*/  LDL.LU.64 R26, [R1+0x2240] ;  /* 0x00224000011a7983 */ /* 0x001ea80000300a00 */
[----:B------:R-:W2:Y:S01]  /*176f0*/  LDL.LU.64 R24, [R1+0x2238] ;  /* 0x0022380001187983 */ /* 0x000ea20000300a00 */
[----:B------:R-:W-:-:S02]  /*17700*/  F2FP.F16.E4M3.UNPACK_B R10, R10 ;  /* 0x0000000aff0a723e */ /* 0x000fc400020006ff */
[----:B------:R-:W-:Y:S01]  /*17710*/  F2FP.F16.E4M3.UNPACK_B R11, R0 ;  /* 0x00000000ff0b723e */ /* 0x000fe200020006ff */
[----:B---3--:R-:W-:Y:S01]  /*17720*/  HMMA.16816.F32 R20, R12, R16, R20 ;  /* 0x000000100c14723c */ /* 0x008fe20000001814 */
[----:B------:R-:W-:Y:S04]  /*17730*/  STL.64 [R1+0x21b8], R18 ;  /* 0x0021b81201007387 */ /* 0x000fe80000100a00 */
[----:B------:R-:W-:-:S14]  /*17740*/  STL.64 [R1+0x21b0], R16 ;  /* 0x0021b01001007387 */ /* 0x000fdc0000100a00 */
[----:B------:R0:W-:Y:S04]  /*17750*/  STL.64 [R1+0x200], R20 ;  /* 0x0002001401007387 */ /* 0x0001e80000100a00 */
[----:B------:R1:W-:Y:S04]  /*17760*/  STL.64 [R1+0x208], R22 ;  /* 0x0002081601007387 */ /* 0x0003e80000100a00 */
[----:B0-----:R-:W3:Y:S04]  /*17770*/  LDL.LU.64 R20, [R1+0x260] ;  /* 0x0002600001147983 */ /* 0x001ee80000300a00 */
[----:B-1----:R-:W3:Y:S01]  /*17780*/  LDL.LU.64 R22, [R1+0x268] ;  /* 0x0002680001167983 */ /* 0x002ee20000300a00 */
[----:B--2---:R-:W-:-:S15]  /*17790*/  HMMA.16816.F32 R16, R12, R10, R24 ;  /* 0x0000000a0c10723c */ /* 0x004fde0000001818 */
[----:B------:R-:W-:-:S04]  /*177a0*/  NOP ;  /* 0x0000000000007918 */ /* 0x000fc80000000000 */
[----:B------:R0:W-:Y:S04]  /*177b0*/  STL.64 [R1+0x220], R16 ;  /* 0x0002201001007387 */ /* 0x0001e80000100a00 */
[----:B------:R1:W-:Y:S04]  /*177c0*/  STL.64 [R1+0x228], R18 ;  /* 0x0002281201007387 */ /* 0x0003e80000100a00 */
[----:B0-----:R-:W2:Y:S04]  /*177d0*/  LDL.LU.64 R16, [R1+0x2f0] ;  /* 0x0002f00001107983 */ /* 0x001ea80000300a00 */
[----:B-1----:R-:W2:Y:S04]  /*177e0*/  LDL.LU.64 R18, [R1+0x2f8] ;  /* 0x0002f80001127983 */ /* 0x002ea80000300a00 */
[----:B------:R-:W4:Y:S04]  /*177f0*/  LDL.LU R28, [R1+0x8dc] ;  /* 0x0008dc00011c7983 */ /* 0x000f280000300800 */
[----:B------:R-:W4:Y:S04]  /*17800*/  LDL.LU R29, [R1+0x8d8] ;  /* 0x0008d800011d7983 */ /* 0x000f280000300800 */
[----:B------:R-:W2:Y:S04]  /*17810*/  LDL.LU R0, [R1+0x8f0] ;  /* 0x0008f00001007983 */ /* 0x000ea80000300800 */
[----:B------:R-:W2:Y:S04]  /*17820*/  LDL.64 R26, [R1+0x10] ;  /* 0x00001000011a7983 */ /* 0x000ea80000100a00 */
[----:B------:R-:W3:Y:S01]  /*17830*/  LDL.64 R24, [R1+0x18] ;  /* 0x0000180001187983 */ /* 0x000ee20000100a00 */
[----:B------:R-:W-:-:S02]  /*17840*/  F2FP.F16.E4M3.UNPACK_B R8, R8 ;  /* 0x00000008ff08723e */ /* 0x000fc400020006ff */
[----:B------:R-:W-:Y:S01]  /*17850*/  F2FP.F16.E4M3.UNPACK_B R9, R9 ;  /* 0x00000009ff09723e */ /* 0x000fe200020006ff */
[----:B--2---:R-:W-:Y:S04]  /*17860*/  STL.64 [R1+0x2230], R26 ;  /* 0x0022301a01007387 */ /* 0x004fe80000100a00 */
[----:B---3--:R0:W-:Y:S04]  /*17870*/  STL.64 [R1+0x2228], R24 ;  /* 0x0022281801007387 */ /* 0x0081e80000100a00 */
[----:B0-----:R-:W2:Y:S04]  /*17880*/  LDL.LU.64 R24, [R1+0x240] ;  /* 0x0002400001187983 */ /* 0x001ea80000300a00 */
[----:B------:R-:W2:Y:S04]  /*17890*/  LDL.LU.64 R26, [R1+0x248] ;  /* 0x00024800011a7983 */ /* 0x000ea80000300a00 */
[----:B------:R0:W-:Y:S04]  /*178a0*/  STL [R1+0x21a4], R10 ;  /* 0x0021a40a01007387 */ /* 0x0001e80000100800 */
[----:B0-----:R-:W3:Y:S04]  /*178b0*/  LDL.LU R10, [R1+0x8f4] ;  /* 0x0008f400010a7983 */ /* 0x001ee80000300800 */
[----:B------:R0:W-:Y:S04]  /*178c0*/  STL [R1+0x21a0], R11 ;  /* 0x0021a00b01007387 */ /* 0x0001e80000100800 */
[----:B0-----:R-:W3:Y:S01]  /*178d0*/  LDL.LU R11, [R1+0x8e8] ;  /* 0x0008e800010b7983 */ /* 0x001ee20000300800 */
[----:B--2---:R-:W-:-:S15]  /*178e0*/  HMMA.16816.F32 R24, R12, R8, R24 ;  /* 0x000000080c18723c */ /* 0x004fde0000001818 */
[----:B------:R-:W-:-:S04]  /*178f0*/  NOP ;  /* 0x0000000000007918 */ /* 0x000fc80000000000 */
[----:B------:R0:W-:Y:S04]  /*17900*/  STL.64 [R1+0x240], R24 ;  /* 0x0002401801007387 */ /* 0x0001e80000100a00 */
[----:B------:R1:W-:Y:S04]  /*17910*/  STL.64 [R1+0x248], R26 ;  /* 0x0002481a01007387 */ /* 0x0003e80000100a00 */
[----:B0-----:R-:W2:Y:S04]  /*17920*/  LDL.LU.64 R24, [R1+0x2e0] ;  /* 0x0002e00001187983 */ /* 0x001ea80000300a00 */
[----:B-1----:R-:W2:Y:S01]  /*17930*/  LDL.LU.64 R26, [R1+0x2e8] ;  /* 0x0002e800011a7983 */ /* 0x002ea20000300a00 */
[----:B------:R-:W-:-:S02]  /*17940*/  F2FP.F16.E4M3.UNPACK_B R6, R6 ;  /* 0x00000006ff06723e */ /* 0x000fc400020006ff */
[----:B------:R-:W-:Y:S02]  /*17950*/  F2FP.F16.E4M3.UNPACK_B R7, R7 ;  /* 0x00000007ff07723e */ /* 0x000fe400020006ff */
[----:B------:R-:W-:Y:S02]  /*17960*/  F2FP.F16.E4M3.UNPACK_B R4, R4 ;  /* 0x00000004ff04723e */ /* 0x000fe400020006ff */
[----:B------:R-:W-:-:S03]  /*17970*/  F2FP.F16.E4M3.UNPACK_B R5, R5 ;  /* 0x00000005ff05723e */ /* 0x000fc600020006ff */
[C---:B------:R-:W-:Y:S08]  /*17980*/  HMMA.16816.F32 R20, R12.reuse, R6, R20 ;  /* 0x000000060c14723c */ /* 0x040ff00000001814 */
[----:B------:R-:W-:Y:S01]  /*17990*/  HMMA.16816.F32 R16, R12, R4, R16 ;  /* 0x000000040c10723c */ /* 0x000fe20000001810 */
[----:B------:R0:W-:Y:S01]  /*179a0*/  STL [R1+0x21a8], R8 ;  /* 0x0021a80801007387 */ /* 0x0001e20000100800 */
[----:B------:R-:W-:-:S02]  /*179b0*/  F2FP.F16.E4M3.UNPACK_B R2, R2 ;  /* 0x00000002ff02723e */ /* 0x000fc400020006ff */
[----:B------:R-:W-:Y:S01]  /*179c0*/  F2FP.F16.E4M3.UNPACK_B R3, R3 ;  /* 0x00000003ff03723e */ /* 0x000fe200020006ff */
[----:B0-----:R-:W3:Y:S04]  /*179d0*/  LDL.LU R8, [R1+0x8e0] ;  /* 0x0008e00001087983 */ /* 0x001ee80000300800 */
[----:B------:R0:W-:Y:S04]  /*179e0*/  STL [R1+0x219c], R9 ;  /* 0x00219c0901007387 */ /* 0x0001e80000100800 */
[----:B0-----:R-:W3:Y:S04]  /*179f0*/  LDL.LU R9, [R1+0x8e4] ;  /* 0x0008e40001097983 */ /* 0x001ee80000300800 */
[----:B------:R0:W-:Y:S04]  /*17a00*/  STL [R1+0x2198], R6 ;  /* 0x0021980601007387 */ /* 0x0001e80000100800 */
[----:B0-----:R-:W3:Y:S04]  /*17a10*/  LDL.LU R6, [R1+0x8ec] ;  /* 0x0008ec0001067983 */ /* 0x001ee80000300800 */
[----:B------:R0:W-:Y:S04]  /*17a20*/  STL.64 [R1+0x260], R20 ;  /* 0x0002601401007387 */ /* 0x0001e80000100a00 */
[----:B------:R1:W-:Y:S04]  /*17a30*/  STL.64 [R1+0x268], R22 ;  /* 0x0002681601007387 */ /* 0x0003e80000100a00 */
[----:B------:R-:W-:Y:S04]  /*17a40*/  STL [R1+0x2194], R7 ;  /* 0x0021940701007387 */ /* 0x000fe80000100800 */
[----:B0-----:R-:W3:Y:S04]  /*17a50*/  LDL.LU.64 R20, [R1+0x890] ;  /* 0x0008900001147983 */ /* 0x001ee80000300a00 */
[----:B-1----:R-:W3:Y:S04]  /*17a60*/  LDL.LU.64 R22, [R1+0x898] ;  /* 0x0008980001167983 */ /* 0x002ee80000300a00 */
[----:B------:R0:W-:Y:S04]  /*17a70*/  STL.64 [R1+0x2f0], R16 ;  /* 0x0002f01001007387 */ /* 0x0001e80000100a00 */
[----:B------:R1:W-:Y:S04]  /*17a80*/  STL.64 [R1+0x2f8], R18 ;  /* 0x0002f81201007387 */ /* 0x0003e80000100a00 */
[----:B0-----:R-:W3:Y:S04]  /*17a90*/  LDL.LU.64 R16, [R1+0x880] ;  /* 0x0008800001107983 */ /* 0x001ee80000300a00 */
[----:B-1----:R-:W3:Y:S04]  /*17aa0*/  LDL.LU.64 R18, [R1+0x888] ;  /* 0x0008880001127983 */ /* 0x002ee80000300a00 */
[----:B------:R-:W-:Y:S01]  /*17ab0*/  STL [R1+0x2190], R5 ;  /* 0x0021900501007387 */ /* 0x000fe20000100800 */
[----:B--2---:R-:W-:Y:S03]  /*17ac0*/  HMMA.16816.F32 R12, R12, R2, R24 ;  /* 0x000000020c0c723c */ /* 0x004fe60000001818 */
[----:B------:R-:W2:Y:S04]  /*17ad0*/  LDL.LU.64 R26, [R1+0x2230] ;  /* 0x00223000011a7983 */ /* 0x000ea80000300a00 */
[----:B------:R-:W2:-:S12]  /*17ae0*/  LDL.LU.64 R24, [R1+0x2228] ;  /* 0x0022280001187983 */ /* 0x000e980000300a00 */
[----:B------:R4:W-:Y:S04]  /*17af0*/  STL.64 [R1+0x2e0], R12 ;  /* 0x0002e00c01007387 */ /* 0x0009e80000100a00 */
[----:B------:R0:W-:Y:S01]  /*17b00*/  STL.64 [R1+0x2e8], R14 ;  /* 0x0002e80e01007387 */ /* 0x0001e20000100a00 */
[----:B----4-:R-:W-:Y:S02]  /*17b10*/  IMAD R12, R29, 0x100, R28 ;  /* 0x000001001d0c7824 */ /* 0x010fe400078e021c */
[----:B---3--:R-:W-:Y:S02]  /*17b20*/  IMAD R13, R8, 0x100, R9 ;  /* 0x00000100080d7824 */ /* 0x008fe400078e0209 */
[----:B0-----:R-:W-:Y:S01]  /*17b30*/  IMAD R15, R0, 0x100, R10 ;  /* 0x00000100000f7824 */ /* 0x001fe200078e020a */
[----:B------:R-:W3:Y:S04]  /*17b40*/  LDL.64 R28, [R1] ;  /* 0x00000000011c7983 */ /* 0x000ee80000100a00 */
[----:B------:R-:W4:Y:S01]  /*17b50*/  LDL.64 R8, [R1+0x8] ;  /* 0x0000080001087983 */ /* 0x000f220000100a00 */
[----:B------:R-:W-:-:S02]  /*17b60*/  F2FP.F16.E4M3.UNPACK_B R12, R12 ;  /* 0x0000000cff0c723e */ /* 0x000fc400020006ff */
[----:B------:R-:W-:Y:S02]  /*17b70*/  F2FP.F16.E4M3.UNPACK_B R13, R13 ;  /* 0x0000000dff0d723e */ /* 0x000fe400020006ff */
[----:B------:R-:W-:Y:S01]  /*17b80*/  F2FP.F16.E4M3.UNPACK_B R15, R15 ;  /* 0x0000000fff0f723e */ /* 0x000fe200020006ff */
[----:B------:R-:W-:-:S05]  /*17b90*/  IMAD R14, R11, 0x100, R6 ;  /* 0x000001000b0e7824 */ /* 0x000fca00078e0206 */
[----:B------:R-:W-:-:S07]  /*17ba0*/  F2FP.F16.E4M3.UNPACK_B R14, R14 ;  /* 0x0000000eff0e723e */ /* 0x000fce00020006ff */
[C---:B--2---:R-:W-:Y:S08]  /*17bb0*/  HMMA.16816.F32 R20, R12.reuse, R24, R20 ;  /* 0x000000180c14723c */ /* 0x044ff00000001814 */
[----:B------:R-:W-:Y:S01]  /*17bc0*/  HMMA.16816.F32 R16, R12, R26, R16 ;  /* 0x0000001a0c10723c */ /* 0x000fe20000001810 */
[----:B------:R-:W-:Y:S02]  /*17bd0*/  IMAD.MOV.U32 R5, RZ, RZ, R24 ;  /* 0x000000ffff057224 */ /* 0x000fe400078e0018 */
[----:B------:R-:W-:-:S02]  /*17be0*/  IMAD.MOV.U32 R0, RZ, RZ, R25 ;  /* 0x000000ffff007224 */ /* 0x000fc400078e0019 */
[----:B------:R-:W-:Y:S02]  /*17bf0*/  IMAD.MOV.U32 R6, RZ, RZ, R26 ;  /* 0x000000ffff067224 */ /* 0x000fe400078e001a */
[----:B------:R-:W-:-:S04]  /*17c00*/  IMAD.MOV.U32 R7, RZ, RZ, R27 ;  /* 0x000000ffff077224 */ /* 0x000fc800078e001b */
[----:B------:R-:W-:Y:S04]  /*17c10*/  STL.64 [R1+0x890], R20 ;  /* 0x0008901401007387 */ /* 0x000fe80000100a00 */
[----:B------:R-:W-:Y:S04]  /*17c20*/  STL.64 [R1+0x898], R22 ;  /* 0x0008981601007387 */ /* 0x000fe80000100a00 */
[----:B------:R-:W-:Y:S04]  /*17c30*/  STL.64 [R1+0x880], R16 ;  /* 0x0008801001007387 */ /* 0x000fe80000100a00 */
[----:B------:R-:W-:Y:S04]  /*17c40*/  STL.64 [R1+0x888], R18 ;  /* 0x0008881201007387 */ /* 0x000fe80000100a00 */
[----:B------:R-:W2:Y:S04]  /*17c50*/  LDL.LU.64 R24, [R1+0x850] ;  /* 0x0008500001187983 */ /* 0x000ea80000300a00 */
[----:B------:R-:W2:Y:S04]  /*17c60*/  LDL.LU.64 R26, [R1+0x858] ;  /* 0x00085800011a7983 */ /* 0x000ea80000300a00 */
[----:B--2---:R-:W-:Y:S04]  /*17c70*/  STL.64 [R1+0x2210], R26 ;  /* 0x0022101a01007387 */ /* 0x004fe80000100a00 */
[----:B------:R0:W-:Y:S04]  /*17c80*/  STL.64 [R1+0x2208], R24 ;  /* 0x0022081801007387 */ /* 0x0001e80000100a00 */
[----:B0-----:R-:W2:Y:S04]  /*17c90*/  LDL.LU.64 R24, [R1+0x860] ;  /* 0x0008600001187983 */ /* 0x001ea80000300a00 */
[----:B------:R-:W2:Y:S04]  /*17ca0*/  LDL.LU.64 R26, [R1+0x868] ;  /* 0x00086800011a7983 */ /* 0x000ea80000300a00 */
[----:B--2---:R-:W-:Y:S04]  /*17cb0*/  STL.64 [R1+0x2220], R26 ;  /* 0x0022201a01007387 */ /* 0x004fe80000100a00 */
[----:B------:R0:W-:Y:S04]  /*17cc0*/  STL.64 [R1+0x2218], R24 ;  /* 0x0022181801007387 */ /* 0x0001e80000100a00 */
[----:B0-----:R-:W4:Y:S04]  /*17cd0*/  LDL.LU.64 R24, [R1+0x870] ;  /* 0x0008700001187983 */ /* 0x001f280000300a00 */
[----:B------:R-:W4:Y:S04]  /*17ce0*/  LDL.LU.64 R26, [R1+0x878] ;  /* 0x00087800011a7983 */ /* 0x000f280000300a00 */
[----:B------:R-:W2:Y:S04]  /*17cf0*/  LDL.LU.64 R20, [R1+0x830] ;  /* 0x0008300001147983 */ /* 0x000ea80000300a00 */
[----:B------:R-:W2:Y:S01]  /*17d00*/  LDL.LU.64 R22, [R1+0x838] ;  /* 0x0008380001167983 */ /* 0x000ea20000300a00 */
[----:B----4-:R-:W-:Y:S03]  /*17d10*/  HMMA.16816.F32 R24, R12, R8, R24 ;  /* 0x000000080c18723c */ /* 0x010fe60000001818 */
[----:B--2---:R-:W-:Y:S04]  /*17d20*/  STL.64 [R1+0x21e8], R22 ;  /* 0x0021e81601007387 */ /* 0x004fe80000100a00 */
[----:B------:R0:W-:Y:S04]  /*17d30*/  STL.64 [R1+0x21e0], R20 ;  /* 0x0021e01401007387 */ /* 0x0001e80000100a00 */
[----:B0-----:R-:W2:Y:S04]  /*17d40*/  LDL.LU.64 R20, [R1+0x840] ;  /* 0x0008400001147983 */ /* 0x001ea80000300a00 */
[----:B------:R-:W2:Y:S04]  /*17d50*/  LDL.LU.64 R22, [R1+0x848] ;  /* 0x0008480001167983 */ /* 0x000ea80000300a00 */
[----:B------:R-:W-:Y:S04]  /*17d60*/  STL.64 [R1+0x21c8], R6 ;  /* 0x0021c80601007387 */ /* 0x000fe80000100a00 */
[----:B------:R0:W-:Y:S04]  /*17d70*/  STL.64 [R1+0x21c0], R4 ;  /* 0x0021c00401007387 */ /* 0x0001e80000100a00 */
[----:B0-----:R-:W4:Y:S04]  /*17d80*/  LDL.LU.64 R4, [R1+0x820] ;  /* 0x0008200001047983 */ /* 0x001f280000300a00 */
[----:B------:R-:W4:Y:S04]  /*17d90*/  LDL.LU.64 R6, [R1+0x828] ;  /* 0x0008280001067983 */ /* 0x000f280000300a00 */
[----:B------:R-:W2:Y:S04]  /*17da0*/  LDL.LU.64 R16, [R1+0x810] ;  /* 0x0008100001107983 */ /* 0x000ea80000300a00 */
[----:B------:R-:W2:Y:S04]  /*17db0*/  LDL.LU.64 R18, [R1+0x818] ;  /* 0x0008180001127983 */ /* 0x000ea80000300a00 */
[----:B------:R-:W-:Y:S04]  /*17dc0*/  STL.64 [R1+0x870], R24 ;  /* 0x0008701801007387 */ /* 0x000fe80000100a00 */
[----:B------:R0:W-:Y:S04]  /*17dd0*/  STL.64 [R1+0x878], R26 ;  /* 0x0008781a01007387 */ /* 0x0001e80000100a00 */
[----:B0-----:R-:W2:Y:S04]  /*17de0*/  LDL.LU.64 R26, [R1+0x2220] ;  /* 0x00222000011a7983 */ /* 0x001ea80000300a00 */
[----:B------:R-:W2:Y:S01]  /*17df0*/  LDL.LU.64 R24, [R1+0x2218] ;  /* 0x0022180001187983 */ /* 0x000ea20000300a00 */
[----:B------:R-:W-:-:S02]  /*17e00*/  IMAD.MOV.U32 R11, RZ, RZ, R8 ;  /* 0x000000ffff0b7224 */ /* 0x000fc400078e0008 */
[----:B---3--:R-:W-:Y:S02]  /*17e10*/  IMAD.MOV.U32 R8, RZ, RZ, R28 ;  /* 0x000000ffff087224 */ /* 0x008fe400078e001c */
[----:B------:R-:W-:Y:S01]  /*17e20*/  IMAD.MOV.U32 R10, RZ, RZ, R29 ;  /* 0x000000ffff0a7224 */ /* 0x000fe200078e001d */
[----:B--2---:R-:W-:-:S15]  /*17e30*/  HMMA.16816.F32 R24, R12, R28, R24 ;  /* 0x0000001c0c18723c */ /* 0x004fde0000001818 */
[----:B------:R-:W-:-:S04]  /*17e40*/  NOP ;  /* 0x0000000000007918 */ /* 0x000fc80000000000 */
[----:B------:R-:W-:Y:S04]  /*17e50*/  STL.64 [R1+0x860], R24 ;  /* 0x0008601801007387 */ /* 0x000fe80000100a00 */
[----:B------:R0:W-:Y:S04]  /*17e60*/  STL.64 [R1+0x868], R26 ;  /* 0x0008681a01007387 */ /* 0x0001e80000100a00 */
[----:B0-----:R-:W2:Y:S04]  /*17e70*/  LDL.LU.64 R26, [R1+0x2210] ;  /* 0x00221000011a7983 */ /* 0x001ea80000300a00 */
[----:B------:R-:W2:Y:S04]  /*17e80*/  LDL.LU.64 R24, [R1+0x2208] ;  /* 0x0022080001187983 */ /* 0x000ea80000300a00 */
[----:B------:R-:W2:Y:S02]  /*17e90*/  LDL.LU.64 R28, [R1+0x2200] ;  /* 0x00220000011c7983 */ /* 0x000ea40000300a00 */
[----:B--2---:R-:W-:-:S15]  /*17ea0*/  HMMA.16816.F32 R24, R12, R28, R24 ;  /* 0x0000001c0c18723c */ /* 0x004fde0000001818 */
[----:B------:R-:W-:-:S04]  /*17eb0*/  NOP ;  /* 0x0000000000007918 */ /* 0x000fc80000000000 */
[----:B------:R-:W-:Y:S04]  /*17ec0*/  STL.64 [R1+0x850], R24 ;  /* 0x0008501801007387 */ /* 0x000fe80000100a00 */
[----:B------:R0:W-:Y:S04]  /*17ed0*/  STL.64 [R1+0x858], R26 ;  /* 0x0008581a01007387 */ /* 0x0001e80000100a00 */
[----:B0-----:R-:W2:Y:S04]  /*17ee0*/  LDL.LU.64 R26, [R1+0x21f8] ;  /* 0x0021f800011a7983 */ /* 0x001ea80000300a00 */
[----:B------:R-:W3:Y:S04]  /*17ef0*/  LDL.LU.64 R24, [R1+0x21f0] ;  /* 0x0021f00001187983 */ /* 0x000ee80000300a00 */
[----:B------:R-:W-:Y:S01]  /*17f00*/  STL [R1+0x2178], R29 ;  /* 0x0021781d01007387 */ /* 0x000fe20000100800 */
[----:B--2---:R-:W-:-:S15]  /*17f10*/  HMMA.16816.F32 R20, R12, R26, R20 ;  /* 0x0000001a0c14723c */ /* 0x004fde0000001814 */
[----:B------:R-:W-:-:S04]  /*17f20*/  NOP ;  /* 0x0000000000007918 */ /* 0x000fc80000000000 */
[----:B------:R-:W-:Y:S04]  /*17f30*/  STL.64 [R1+0x840], R20 ;  /* 0x0008401401007387 */ /* 0x000fe80000100a00 */
[----:B------:R0:W-:Y:S04]  /*17f40*/  STL.64 [R1+0x848], R22 ;  /* 0x0008481601007387 */ /* 0x0001e80000100a00 */
[----:B0-----:R-:W3:Y:S04]  /*17f50*/  LDL.LU.64 R22, [R1+0x21e8] ;  /* 0x0021e80001167983 */ /* 0x001ee80000300a00 */
[----:B------:R-:W3:Y:S02]  /*17f60*/  LDL.LU.64 R20, [R1+0x21e0] ;  /* 0x0021e00001147983 */ /* 0x000ee40000300a00 */
[----:B---3--:R-:W-:-:S15]  /*17f70*/  HMMA.16816.F32 R20, R12, R24, R20 ;  /* 0x000000180c14723c */ /* 0x008fde0000001814 */
[----:B------:R-:W-:-:S04]  /*17f80*/  NOP ;  /* 0x0000000000007918 */ /* 0x000fc80000000000 */
[----:B------:R-:W-:Y:S04]  /*17f90*/  STL.64 [R1+0x830], R20 ;  /* 0x0008301401007387 */ /* 0x000fe80000100a00 */
[----:B------:R0:W-:Y:S04]  /*17fa0*/  STL.64 [R1+0x838], R22 ;  /* 0x0008381601007387 */ /* 0x0001e80000100a00 */
[----:B0-----:R-:W4:Y:S04]  /*17fb0*/  LDL.LU.64 R22, [R1+0x21d8] ;  /* 0x0021d80001167983 */ /* 0x001f280000300a00 */
[----:B------:R-:W2:Y:S04]  /*17fc0*/  LDL.LU.64 R20, [R1+0x21d0] ;  /* 0x0021d00001147983 */ /* 0x000ea80000300a00 */
[----:B------:R-:W-:Y:S04]  /*17fd0*/  STL.64 [R1+0x2118], R26 ;  /* 0x0021181a01007387 */ /* 0x000fe80000100a00 */
[----:B------:R0:W-:Y:S04]  /*17fe0*/  STL.64 [R1+0x2110], R24 ;  /* 0x0021101801007387 */ /* 0x0001e80000100a00 */
[----:B0-----:R-:W3:Y:S04]  /*17ff0*/  LDL.LU.64 R24, [R1+0x800] ;  /* 0x0008000001187983 */ /* 0x001ee80000300a00 */
[----:B------:R-:W3:Y:S01]  /*18000*/  LDL.LU.64 R26, [R1+0x808] ;  /* 0x00080800011a7983 */ /* 0x000ee20000300a00 */
[C---:B----4-:R-:W-:Y:S08]  /*18010*/  HMMA.16816.F32 R4, R12.reuse, R22, R4 ;  /* 0x000000160c04723c */ /* 0x050ff00000001804 */
[C---:B--2---:R-:W-:Y:S11]  /*18020*/  HMMA.16816.F32 R16, R12.reuse, R20, R16 ;  /* 0x000000140c10723c */ /* 0x044ff60000001810 */
[----:B------:R-:W-:Y:S04]  /*18030*/  STL.64 [R1+0x820], R4 ;  /* 0x0008200401007387 */ /* 0x000fe80000100a00 */
[----:B------:R0:W-:Y:S04]  /*18040*/  STL.64 [R1+0x828], R6 ;  /* 0x0008280601007387 */ /* 0x0001e80000100a00 */
[----:B0-----:R-:W2:Y:S04]  /*18050*/  LDL.LU.64 R6, [R1+0x21c8] ;  /* 0x0021c80001067983 */ /* 0x001ea80000300a00 */
[----:B------:R-:W4:Y:S04]  /*18060*/  LDL.LU.64 R4, [R1+0x21c0] ;  /* 0x0021c00001047983 */ /* 0x000f280000300a00 */
[----:B------:R-:W-:Y:S04]  /*18070*/  STL.64 [R1+0x810], R16 ;  /* 0x0008101001007387 */ /* 0x000fe80000100a00 */
[----:B------:R0:W-:Y:S04]  /*18080*/  STL.64 [R1+0x818], R18 ;  /* 0x0008181201007387 */ /* 0x0001e80000100a00 */
[----:B0-----:R-:W3:Y:S04]  /*18090*/  LDL.LU.64 R18, [R1+0x21b8] ;  /* 0x0021b80001127983 */ /* 0x001ee80000300a00 */
[----:B------:R-:W2:Y:S04]  /*180a0*/  LDL.LU.64 R16, [R1+0x21b0] ;  /* 0x0021b00001107983 */ /* 0x000ea80000300a00 */
[----:B------:R-:W-:Y:S04]  /*180b0*/  STL.64 [R1+0x2128], R22 ;  /* 0x0021281601007387 */ /* 0x000fe80000100a00 */
[----:B------:R0:W-:Y:S04]  /*180c0*/  STL.64 [R1+0x2120], R20 ;  /* 0x0021201401007387 */ /* 0x0001e80000100a00 */
[----:B0-----:R-:W2:Y:S04]  /*180d0*/  LDL.LU.64 R20, [R1+0x7f0] ;  /* 0x0007f00001147983 */ /* 0x001ea80000300a00 */
[----:B------:R-:W2:Y:S01]  /*180e0*/  LDL.LU.64 R22, [R1+0x7f8] ;  /* 0x0007f80001167983 */ /* 0x000ea20000300a00 */
[C---:B---3--:R-:W-:Y:S08]  /*180f0*/  HMMA.16816.F32 R24, R12.reuse, R18, R24 ;  /* 0x000000120c18723c */ /* 0x048ff00000001818 */
[----:B--2---:R-:W-:Y:S11]  /*18100*/  HMMA.16816.F32 R20, R12, R16, R20 ;  /* 0x000000100c14723c */ /* 0x004ff60000001814 */
[----:B------:R-:W-:Y:S04]  /*18110*/  STL.64 [R1+0x800], R24 ;  /* 0x0008001801007387 */ /* 0x000fe80000100a00 */
[----:B------:R0:W-:Y:S02]  /*18120*/  STL.64 [R1+0x808], R26 ;  /* 0x0008081a01007387 */ /* 0x0001e40000100a00 */
[----:B0-----:R-:W-:-:S02]  /*18130*/  IMAD.MOV.U32 R26, RZ, RZ, R8 ;  /* 0x000000ffff1a7224 */ /* 0x001fc400078e0008 */
[----:B------:R-:W-:Y:S01]  /*18140*/  IMAD.MOV.U32 R27, RZ, RZ, R10 ;  /* 0x000000ffff1b7224 */ /* 0x000fe200078e000a */
[----:B------:R-:W2:Y:S04]  /*18150*/  LDL.LU R8, [R1+0x21a8] ;  /* 0x0021a80001087983 */ /* 0x000ea80000300800 */
[----:B------:R-:W3:Y:S01]  /*18160*/  LDL.LU R10, [R1+0x21a4] ;  /* 0x0021a400010a7983 */ /* 0x000ee20000300800 */
[----:B------:R-:W-:-:S03]  /*18170*/  IMAD.MOV.U32 R24, RZ, RZ, R11 ;  /* 0x000000ffff187224 */ /* 0x000fc600078e000b */
[----:B------:R-:W-:Y:S04]  /*18180*/  STL.64 [R1+0x2130], R26 ;  /* 0x0021301a01007387 */ /* 0x000fe80000100a00 */
[----:B------:R-:W3:Y:S04]  /*18190*/  LDL.LU R11, [R1+0x21a0] ;  /* 0x0021a000010b7983 */ /* 0x000ee80000300800 */
[----:B------:R0:W-:Y:S01]  /*181a0*/  STL.64 [R1+0x7f0], R20 ;  /* 0x0007f01401007387 */ /* 0x0001e20000100a00 */
[----:B------:R-:W-:-:S03]  /*181b0*/  IMAD.MOV.U32 R25, RZ, RZ, R9 ;  /* 0x000000ffff197224 */ /* 0x000fc600078e0009 */
[----:B------:R1:W-:Y:S04]  /*181c0*/  STL.64 [R1+0x7f8], R22 ;  /* 0x0007f81601007387 */ /* 0x0003e80000100a00 */
[----:B------:R-:W2:Y:S04]  /*181d0*/  LDL.LU R9, [R1+0x219c] ;  /* 0x00219c0001097983 */ /* 0x000ea80000300800 */
[----:B0-----:R-:W2:Y:S04]  /*181e0*/  LDL.LU.64 R20, [R1+0x7b0] ;  /* 0x0007b00001147983 */ /* 0x001ea80000300a00 */
[----:B-1----:R-:W2:Y:S04]  /*181f0*/  LDL.LU.64 R22, [R1+0x7b8] ;  /* 0x0007b80001167983 */ /* 0x002ea80000300a00 */
[----:B------:R0:W-:Y:S04]  /*18200*/  STL.64 [R1+0x2148], R24 ;  /* 0x0021481801007387 */ /* 0x0001e80000100a00 */
[----:B0-----:R-:W3:Y:S04]  /*18210*/  LDL.LU.64 R24, [R1+0x7e0] ;  /* 0x0007e00001187983 */ /* 0x001ee80000300a00 */
[----:B------:R-:W3:Y:S04]  /*18220*/  LDL.LU.64 R26, [R1+0x7e8] ;  /* 0x0007e800011a7983 */ /* 0x000ee80000300a00 */
[----:B------:R-:W-:Y:S04]  /*18230*/  STL.64 [R1+0x2108], R18 ;  /* 0x0021081201007387 */ /* 0x000fe80000100a00 */
[----:B------:R0:W-:Y:S04]  /*18240*/  STL.64 [R1+0x2100], R16 ;  /* 0x0021001001007387 */ /* 0x0001e80000100a00 */
[----:B0-----:R-:W2:Y:S04]  /*18250*/  LDL.LU.64 R16, [R1+0x7c0] ;  /* 0x0007c00001107983 */ /* 0x001ea80000300a00 */
[----:B------:R-:W2:Y:S01]  /*18260*/  LDL.LU.64 R18, [R1+0x7c8] ;  /* 0x0007c80001127983 */ /* 0x000ea20000300a00 */
[----:B---3--:R-:W-:-:S15]  /*18270*/  HMMA.16816.F32 R24, R12, R10, R24 ;  /* 0x0000000a0c18723c */ /* 0x008fde0000001818 */
[----:B------:R-:W-:-:S04]  /*18280*/  NOP ;  /* 0x0000000000007918 */ /* 0x000fc80000000000 */
[----:B------:R-:W-:Y:S04]  /*18290*/  STL.64 [R1+0x7e0], R24 ;  /* 0x0007e01801007387 */ /* 0x000fe80000100a00 */
[----:B------:R0:W-:Y:S02]  /*182a0*/  STL.64 [R1+0x7e8], R26 ;  /* 0x0007e81a01007387 */ /* 0x0001e40000100a00 */
[----:B0-----:R-:W-:Y:S02]  /*182b0*/  IMAD.MOV.U32 R26, RZ, RZ, R6 ;  /* 0x000000ffff1a7224 */ /* 0x001fe400078e0006 */
[----:B------:R-:W-:Y:S01]  /*182c0*/  IMAD.MOV.U32 R27, RZ, RZ, R7 ;  /* 0x000000ffff1b7224 */ /* 0x000fe200078e0007 */
[----:B------:R-:W3:Y:S04]  /*182d0*/  LDL.LU R6, [R1+0x2198] ;  /* 0x0021980001067983 */ /* 0x000ee80000300800 */
[----:B------:R-:W3:Y:S04]  /*182e0*/  LDL.LU R7, [R1+0x2194] ;  /* 0x0021940001077983 */ /* 0x000ee80000300800 */
[----:B------:R0:W-:Y:S04]  /*182f0*/  STL.64 [R1+0x2160], R26 ;  /* 0x0021601a01007387 */ /* 0x0001e80000100a00 */
[----:B------:R-:W2:Y:S04]  /*18300*/  LDL.LU.64 R24, [R1+0x7d0] ;  /* 0x0007d00001187983 */ /* 0x000ea80000300a00 */
[----:B0-----:R-:W2:Y:S02]  /*18310*/  LDL.LU.64 R26, [R1+0x7d8] ;  /* 0x0007d800011a7983 */ /* 0x001ea40000300a00 */
[----:B--2---:R-:W-:-:S15]  /*18320*/  HMMA.16816.F32 R24, R12, R8, R24 ;  /* 0x000000080c18723c */ /* 0x004fde0000001818 */
[----:B------:R-:W-:-:S04]  /*18330*/  NOP ;  /* 0x0000000000007918 */ /* 0x000fc80000000000 */
[----:B------:R4:W-:Y:S04]  /*18340*/  STL.64 [R1+0x7d0], R24 ;  /* 0x0007d01801007387 */ /* 0x0009e80000100a00 */
[----:B------:R0:W-:Y:S01]  /*18350*/  STL.64 [R1+0x7d8], R26 ;  /* 0x0007d81a01007387 */ /* 0x0001e20000100a00 */
[----:B----4-:R-:W-:-:S03]  /*18360*/  IMAD.MOV.U32 R24, RZ, RZ, R5 ;  /* 0x000000ffff187224 */ /* 0x010fc600078e0005 */
[----:B------:R-:W2:Y:S04]  /*18370*/  LDL.LU R5, [R1+0x2190] ;  /* 0x0021900001057983 */ /* 0x000ea80000300800 */
[----:B------:R-:W4:Y:S04]  /*18380*/  LDL.LU R29, [R1+0x8fc] ;  /* 0x0008fc00011d7983 */ /* 0x000f280000300800 */
[----:B0-----:R-:W2:Y:S04]  /*18390*/  LDL.LU R26, [R1+0x908] ;  /* 0x00090800011a7983 */ /* 0x001ea80000300800 */
[----:B------:R-:W2:Y:S01]  /*183a0*/  LDL.LU R27, [R1+0x920] ;  /* 0x00092000011b7983 */ /* 0x000ea20000300800 */
[----:B------:R-:W-:Y:S01]  /*183b0*/  IMAD.MOV.U32 R25, RZ, RZ, R0 ;  /* 0x000000ffff197224 */ /* 0x000fe200078e0000 */
[C---:B---3--:R-:W-:Y:S02]  /*183c0*/  HMMA.16816.F32 R16, R12.reuse, R6, R16 ;  /* 0x000000060c10723c */ /* 0x048fe40000001810 */
[----:B--2---:R-:W-:Y:S04]  /*183d0*/  STL.64 [R1+0x2188], R26 ;  /* 0x0021881a01007387 */ /* 0x004fe80000100a00 */
[----:B------:R0:W-:Y:S04]  /*183e0*/  STL.64 [R1+0x2180], R24 ;  /* 0x0021801801007387 */ /* 0x0001e80000100a00 */
[----:B------:R-:W2:Y:S04]  /*183f0*/  LDL.LU R0, [R1+0x91c] ;  /* 0x00091c0001007983 */ /* 0x000ea80000300800 */
[----:B------:R-:W-:Y:S04]  /*18400*/  STL.64 [R1+0x20e8], R10 ;  /* 0x0020e80a01007387 */ /* 0x000fe80000100a00 */
[----:B------:R1:W-:Y:S04]  /*18410*/  STL.64 [R1+0x20e0], R8 ;  /* 0x0020e00801007387 */ /* 0x0003e80000100a00 */
[----:B0-----:R-:W3:Y:S01]  /*18420*/  LDL.LU.64 R24, [R1+0x2d0] ;  /* 0x0002d00001187983 */ /* 0x001ee20000300a00 */
[C---:B-1----:R-:W-:Y:S03]  /*18430*/  HMMA.16816.F32 R8, R12.reuse, R4, R20 ;  /* 0x000000040c08723c */ /* 0x042fe60000001814 */
[----:B------:R-:W-:Y:S04]  /*18440*/  STL.64 [R1+0x7c0], R16 ;  /* 0x0007c01001007387 */ /* 0x000fe80000100a00 */
[----:B------:R-:W-:Y:S04]  /*18450*/  STL.64 [R1+0x7c8], R18 ;  /* 0x0007c81201007387 */ /* 0x000fe80000100a00 */
[----:B------:R-:W3:Y:S08]  /*18460*/  LDL.LU.64 R26, [R1+0x2d8] ;  /* 0x0002d800011a7983 */ /* 0x000ef00000300a00 */
[----:B------:R-:W-:Y:S04]  /*18470*/  STL.64 [R1+0x7b0], R8 ;  /* 0x0007b00801007387 */ /* 0x000fe80000100a00 */
[----:B------:R-:W-:Y:S04]  /*18480*/  STL.64 [R1+0x7b8], R10 ;  /* 0x0007b80a01007387 */ /* 0x000fe80000100a00 */
[----:B------:R-:W2:Y:S04]  /*18490*/  LDL.LU.64 R20, [R1+0x770] ;  /* 0x0007700001147983 */ /* 0x000ea80000300a00 */
[----:B------:R-:W2:Y:S04]  /*184a0*/  LDL.LU.64 R22, [R1+0x778] ;  /* 0x0007780001167983 */ /* 0x000ea80000300a00 */
[----:B--2---:R-:W-:Y:S04]  /*184b0*/  STL.64 [R1+0x2140], R22 ;  /* 0x0021401601007387 */ /* 0x004fe80000100a00 */
[----:B------:R0:W-:Y:S04]  /*184c0*/  STL.64 [R1+0x2138], R20 ;  /* 0x0021381401007387 */ /* 0x0001e80000100a00 */
[----:B0-----:R-:W2:Y:S04]  /*184d0*/  LDL.LU.64 R20, [R1+0x780] ;  /* 0x0007800001147983 */ /* 0x001ea80000300a00 */
[----:B------:R-:W2:Y:S01]  /*184e0*/  LDL.LU.64 R22, [R1+0x788] ;  /* 0x0007880001167983 */ /* 0x000ea20000300a00 */
[----:B---3--:R-:W-:Y:S03]  /*184f0*/  HMMA.16816.F32 R12, R12, R2, R24 ;  /* 0x000000020c0c723c */ /* 0x008fe60000001818 */
[----:B--2---:R-:W-:Y:S04]  /*18500*/  STL.64 [R1+0x2158], R22 ;  /* 0x0021581601007387 */ /* 0x004fe80000100a00 */
[----:B------:R0:W-:Y:S04]  /*18510*/  STL.64 [R1+0x2150], R20 ;  /* 0x0021501401007387 */ /* 0x0001e80000100a00 */
[----:B0-----:R-:W2:Y:S04]  /*18520*/  LDL.LU.64 R20, [R1+0x790] ;  /* 0x0007900001147983 */ /* 0x001ea80000300a00 */
[----:B------:R-:W3:Y:S04]  /*18530*/  LDL.LU.64 R22, [R1+0x798] ;  /* 0x0007980001167983 */ /* 0x000ee80000300a00 */
[----:B---3--:R-:W-:Y:S04]  /*18540*/  STL.64 [R1+0x2170], R22 ;  /* 0x0021701601007387 */ /* 0x008fe80000100a00 */
[----:B--2---:R0:W-:Y:S04]  /*18550*/  STL.64 [R1+0x2168], R20 ;  /* 0x0021681401007387 */ /* 0x0041e80000100a00 */
[----:B0-----:R-:W2:Y:S04]  /*18560*/  LDL.LU.64 R20, [R1+0x7a0] ;  /* 0x0007a00001147983 */ /* 0x001ea80000300a00 */
[----:B------:R-:W2:Y:S04]  /*18570*/  LDL.LU.64 R22, [R1+0x7a8] ;  /* 0x0007a80001167983 */ /* 0x000ea80000300a00 */
[----:B------:R-:W3:Y:S04]  /*18580*/  LDL.LU.64 R16, [R1+0x750] ;  /* 0x0007500001107983 */ /* 0x000ee80000300a00 */
[----:B------:R-:W3:Y:S04]  /*18590*/  LDL.LU.64 R18, [R1+0x758] ;  /* 0x0007580001127983 */ /* 0x000ee80000300a00 */
[----:B------:R-:W2:Y:S04]  /*185a0*/  LDL.LU.64 R8, [R1+0x740] ;  /* 0x0007400001087983 */ /* 0x000ea80000300a00 */
[----:B------:R-:W2:Y:S04]  /*185b0*/  LDL.LU.64 R10, [R1+0x748] ;  /* 0x00074800010a7983 */ /* 0x000ea80000300a00 */
[----:B------:R-:W-:Y:S04]  /*185c0*/  STL.64 [R1+0x20c8], R6 ;  /* 0x0020c80601007387 */ /* 0x000fe80000100a00 */
[----:B------:R0:W-:Y:S04]  /*185d0*/  STL.64 [R1+0x20c0], R4 ;  /* 0x0020c00401007387 */ /* 0x0001e80000100a00 */
[----:B0-----:R-:W2:Y:S04]  /*185e0*/  LDL.LU.64 R4, [R1+0x760] ;  /* 0x0007600001047983 */ /* 0x001ea80000300a00 */
[----:B------:R-:W2:Y:S04]  /*185f0*/  LDL.LU.64 R6, [R1+0x768] ;  /* 0x0007680001067983 */ /* 0x000ea80000300a00 */
[----:B------:R-:W2:Y:S04]  /*18600*/  LDL.LU.64 R26, [R1+0x2188] ;  /* 0x00218800011a7983 */ /* 0x000ea80000300a00 */
[----:B------:R-:W2:Y:S04]  /*18610*/  LDL.LU.64 R24, [R1+0x2180] ;  /* 0x0021800001187983 */ /* 0x000ea80000300a00 */
[----:B------:R0:W-:Y:S04]  /*18620*/  STL.64 [R1+0x2d0], R12 ;  /* 0x0002d00c01007387 */ /* 0x0001e80000100a00 */
[----:B------:R1:W-:Y:S04]  /*18630*/  STL.64 [R1+0x2d8], R14 ;  /* 0x0002d80e01007387 */ /* 0x0003e80000100a00 */
[----:B0-----:R-:W4:Y:S04]  /*18640*/  LDL.LU R12, [R1+0x8f8] ;  /* 0x0008f800010c7983 */ /* 0x001f280000300800 */
[----:B------:R-:W2:Y:S04]  /*18650*/  LDL.LU R13, [R1+0x904] ;  /* 0x00090400010d7983 */ /* 0x000ea80000300800 */
[----:B-1----:R-:W2:Y:S04]  /*18660*/  LDL.LU R14, [R1+0x900] ;  /* 0x00090000010e7983 */ /* 0x002ea80000300800 */
[----:B------:R-:W3:Y:S01]  /*18670*/  LDL.LU R15, [R1+0x90c] ;  /* 0x00090c00010f7983 */ /* 0x000ee20000300800 */
[----:B----4-:R-:W-:-:S02]  /*18680*/  IMAD R12, R12, 0x100, R29 ;  /* 0x000001000c0c7824 */ /* 0x010fc400078e021d */
[----:B--2---:R-:W-:Y:S02]  /*18690*/  IMAD R13, R14, 0x100, R13 ;  /* 0x000001000e0d7824 */ /* 0x004fe400078e020d */
[----:B---3--:R-:W-:Y:S02]  /*186a0*/  IMAD R14, R26, 0x100, R15 ;  /* 0x000001001a0e7824 */ /* 0x008fe400078e020f */
[----:B------:R-:W-:Y:S01]  /*186b0*/  IMAD R15, R0, 0x100, R27 ;  /* 0x00000100000f7824 */ /* 0x000fe200078e021b */
[----:B------:R-:W-:Y:S01]  /*186c0*/  F2FP.F16.E4M3.UNPACK_B R12, R12 ;  /* 0x0000000cff0c723e */ /* 0x000fe200020006ff */
[----:B------:R-:W2:Y:S01]  /*186d0*/  LDL.LU R29, [R1+0x2178] ;  /* 0x00217800011d7983 */ /* 0x000ea20000300800 */
[----:B------:R-:W-:Y:S02]  /*186e0*/  F2FP.F16.E4M3.UNPACK_B R13, R13 ;  /* 0x0000000dff0d723e */ /* 0x000fe400020006ff */
[----:B------:R-:W-:Y:S02]  /*186f0*/  F2FP.F16.E4M3.UNPACK_B R14, R14 ;  /* 0x0000000eff0e723e */ /* 0x000fe400020006ff */
[----:B------:R-:W-:Y:S01]  /*18700*/  F2FP.F16.E4M3.UNPACK_B R15, R15 ;  /* 0x0000000fff0f723e */ /* 0x000fe200020006ff */
[----:B------:R-:W3:Y:S06]  /*18710*/  LDL.LU R0, [R1+0x934] ;  /* 0x0009340001007983 */ /* 0x000eec0000300800 */
[----:B------:R-:W-:Y:S01]  /*18720*/  HMMA.16816.F32 R24, R12, R24, R20 ;  /* 0x000000180c18723c */ /* 0x000fe20000001814 */
[----:B------:R-:W4:Y:S04]  /*18730*/  LDL.LU.64 R22, [R1+0x2170] ;  /* 0x0021700001167983 */ /* 0x000f280000300a00 */
[----:B------:R-:W4:-:S14]  /*18740*/  LDL.LU.64 R20, [R1+0x2168] ;  /* 0x0021680001147983 */ /* 0x000f1c0000300a00 */
[----:B------:R-:W-:Y:S04]  /*18750*/  STL.64 [R1+0x7a0], R24 ;  /* 0x0007a01801007387 */ /* 0x000fe80000100a00 */
[----:B------:R0:W-:Y:S04]  /*18760*/  STL.64 [R1+0x7a8], R26 ;  /* 0x0007a81a01007387 */ /* 0x0001e80000100a00 */
[----:B0-----:R-:W4:Y:S02]  /*18770*/  LDL.LU.64 R26, [R1+0x2160] ;  /* 0x00216000011a7983 */ /* 0x001f240000300a00 */
[----:B----4-:R-:W-:Y:S02]  /*18780*/  HMMA.16816.F32 R24, R12, R26, R20 ;  /* 0x0000001a0c18723c */ /* 0x010fe40000001814 */
[----:B------:R-:W4:Y:S04]  /*18790*/  LDL.LU.64 R22, [R1+0x2158] ;  /* 0x0021580001167983 */ /* 0x000f280000300a00 */
[----:B------:R-:W4:-:S13]  /*187a0*/  LDL.LU.64 R20, [R1+0x2150] ;  /* 0x0021500001147983 */ /* 0x000f1a0000300a00 */
[----:B------:R0:W-:Y:S04]  /*187b0*/  STL.64 [R1+0x790], R24 ;  /* 0x0007901801007387 */ /* 0x0001e80000100a00 */
[----:B------:R4:W-:Y:S04]  /*187c0*/  STL.64 [R1+0x798], R26 ;  /* 0x0007981a01007387 */ /* 0x0009e80000100a00 */
[----:B0-----:R-:W4:Y:S02]  /*187d0*/  LDL.LU.64 R24, [R1+0x2148] ;  /* 0x0021480001187983 */ /* 0x001f240000300a00 */
[----:B----4-:R-:W-:Y:S02]  /*187e0*/  HMMA.16816.F32 R24, R12, R24, R20 ;  /* 0x000000180c18723c */ /* 0x010fe40000001814 */
[----:B------:R-:W4:Y:S04]  /*187f0*/  LDL.LU.64 R22, [R1+0x2140] ;  /* 0x0021400001167983 */ /* 0x000f280000300a00 */
[----:B------:R-:W4:-:S13]  /*18800*/  LDL.LU.64 R20, [R1+0x2138] ;  /* 0x0021380001147983 */ /* 0x000f1a0000300a00 */
[----:B------:R-:W-:Y:S04]  /*18810*/  STL.64 [R1+0x780], R24 ;  /* 0x0007801801007387 */ /* 0x000fe80000100a00 */
[----:B------:R0:W-:Y:S04]  /*18820*/  STL.64 [R1+0x788], R26 ;  /* 0x0007881a01007387 */ /* 0x0001e80000100a00 */
[----:B0-----:R-:W4:Y:S02]  /*18830*/  LDL.LU.64 R26, [R1+0x2130] ;  /* 0x00213000011a7983 */ /* 0x001f240000300a00 */
[----:B----4-:R-:W-:Y:S02]  /*18840*/  HMMA.16816.F32 R24, R12, R26, R20 ;  /* 0x0000001a0c18723c */ /* 0x010fe40000001814 */
[----:B------:R-:W4:Y:S04]  /*18850*/  LDL.LU.64 R22, [R1+0x2128] ;  /* 0x0021280001167983 */ /* 0x000f280000300a00 */
[----:B------:R-:W3:-:S13]  /*18860*/  LDL.LU.64 R20, [R1+0x2120] ;  /* 0x0021200001147983 */ /* 0x000eda0000300a00 */
[----:B------:R-:W-:Y:S04]  /*18870*/  STL.64 [R1+0x770], R24 ;  /* 0x0007701801007387 */ /* 0x000fe80000100a00 */
[----:B------:R0:W-:Y:S04]  /*18880*/  STL.64 [R1+0x778], R26 ;  /* 0x0007781a01007387 */ /* 0x0001e80000100a00 */
[----:B0-----:R-:W3:Y:S04]  /*18890*/  LDL.LU.64 R26, [R1+0x2118] ;  /* 0x00211800011a7983 */ /* 0x001ee80000300a00 */
[----:B------:R-:W4:Y:S01]  /*188a0*/  LDL.LU.64 R24, [R1+0x2110] ;  /* 0x0021100001187983 */ /* 0x000f220000300a00 */
[----:B--2---:R-:W-:-:S15]  /*188b0*/  HMMA.16816.F32 R4, R12, R28, R4 ;  /* 0x0000001c0c04723c */ /* 0x004fde0000001804 */
[----:B------:R-:W-:-:S04]  /*188c0*/  NOP ;  /* 0x0000000000007918 */ /* 0x000fc80000000000 */
[----:B------:R-:W-:Y:S04]  /*188d0*/  STL.64 [R1+0x760], R4 ;  /* 0x0007600401007387 */ /* 0x000fe80000100a00 */
[----:B------:R4:W-:Y:S01]  /*188e0*/  STL.64 [R1+0x768], R6 ;  /* 0x0007680601007387 */ /* 0x0009e20000100a00 */
[C---:B---3--:R-:W-:Y:S08]  /*188f0*/  HMMA.16816.F32 R16, R12.reuse, R26, R16 ;  /* 0x0000001a0c10723c */ /* 0x048ff00000001810 */
[C---:B----4-:R-:W-:Y:S11]  /*18900*/  HMMA.16816.F32 R4, R12.reuse, R24, R8 ;  /* 0x000000180c04723c */ /* 0x050ff60000001808 */
[----:B------:R0:W-:Y:S04]  /*18910*/  STL.64 [R1+0x750], R16 ;  /* 0x0007501001007387 */ /* 0x0001e80000100a00 */
[----:B------:R1:W-:Y:S04]  /*18920*/  STL.64 [R1+0x758], R18 ;  /* 0x0007581201007387 */ /* 0x0003e80000100a00 */
[----:B0-----:R-:W2:Y:S04]  /*18930*/  LDL.LU.64 R16, [R1+0x720] ;  /* 0x0007200001107983 */ /* 0x001ea80000300a00 */
[----:B-1----:R-:W2:Y:S04]  /*18940*/  LDL.LU.64 R18, [R1+0x728] ;  /* 0x0007280001127983 */ /* 0x002ea80000300a00 */
[----:B------:R-:W-:Y:S04]  /*18950*/  STL.64 [R1+0x740], R4 ;  /* 0x0007400401007387 */ /* 0x000fe80000100a00 */
[----:B------:R-:W-:Y:S04]  /*18960*/  STL.64 [R1+0x748], R6 ;  /* 0x0007480601007387 */ /* 0x000fe80000100a00 */
[----:B------:R-:W3:Y:S04]  /*18970*/  LDL.LU.64 R8, [R1+0x700] ;  /* 0x0007000001087983 */ /* 0x000ee80000300a00 */
[----:B------:R-:W4:Y:S04]  /*18980*/  LDL.LU.64 R10, [R1+0x708] ;  /* 0x00070800010a7983 */ /* 0x000f280000300a00 */
[----:B----4-:R-:W-:Y:S04]  /*18990*/  STL.64 [R1+0x20f8], R10 ;  /* 0x0020f80a01007387 */ /* 0x010fe80000100a00 */
[----:B---3--:R0:W-:Y:S04]  /*189a0*/  STL.64 [R1+0x20f0], R8 ;  /* 0x0020f00801007387 */ /* 0x0081e80000100a00 */
[----:B0-----:R-:W3:Y:S04]  /*189b0*/  LDL.LU.64 R8, [R1+0x710] ;  /* 0x0007100001087983 */ /* 0x001ee80000300a00 */
[----:B------:R-:W3:Y:S04]  /*189c0*/  LDL.LU.64 R10, [R1+0x718] ;  /* 0x00071800010a7983 */ /* 0x000ee80000300a00 */
[----:B------:R-:W4:Y:S04]  /*189d0*/  LDL.LU.64 R4, [R1+0x6e0] ;  /* 0x0006e00001047983 */ /* 0x000f280000300a00 */
[----:B------:R-:W2:Y:S04]  /*189e0*/  LDL.LU.64 R6, [R1+0x6e8] ;  /* 0x0006e80001067983 */ /* 0x000ea80000300a00 */
[----:B--2---:R-:W-:Y:S04]  /*189f0*/  STL.64 [R1+0x20d8], R6 ;  /* 0x0020d80601007387 */ /* 0x004fe80000100a00 */
[----:B----4-:R0:W-:Y:S04]  /*18a00*/  STL.64 [R1+0x20d0], R4 ;  /* 0x0020d00401007387 */ /* 0x0101e80000100a00 */
[----:B0-----:R-:W2:Y:S04]  /*18a10*/  LDL.LU.64 R4, [R1+0x6f0] ;  /* 0x0006f00001047983 */ /* 0x001ea80000300a00 */
[----:B------:R-:W2:Y:S04]  /*18a20*/  LDL.LU.64 R6, [R1+0x6f8] ;  /* 0x0006f80001067983 */ /* 0x000ea80000300a00 */
[----:B------:R0:W-:Y:S04]  /*18a30*/  STL.64 [R1+0x2050], R26 ;  /* 0x0020501a01007387 */ /* 0x0001e80000100a00 */
[----:B0-----:R-:W4:Y:S04]  /*18a40*/  LDL.LU R26, [R1+0x92c] ;  /* 0x00092c00011a7983 */ /* 0x001f280000300800 */
[----:B------:R-:W4:Y:S04]  /*18a50*/  LDL.LU R27, [R1+0x938] ;  /* 0x00093800011b7983 */ /* 0x000f280000300800 */
[----:B------:R0:W-:Y:S04]  /*18a60*/  STL.64 [R1+0x2048], R24 ;  /* 0x0020481801007387 */ /* 0x0001e80000100a00 */
[----:B0-----:R-:W2:Y:S04]  /*18a70*/  LDL.LU R24, [R1+0x924] ;  /* 0x0009240001187983 */ /* 0x001ea80000300800 */
[----:B------:R-:W2:Y:S04]  /*18a80*/  LDL.LU R25, [R1+0x930] ;  /* 0x0009300001197983 */ /* 0x000ea80000300800 */
[----:B----4-:R-:W-:Y:S04]  /*18a90*/  STL.64 [R1+0x20b8], R26 ;  /* 0x0020b81a01007387 */ /* 0x010fe80000100a00 */
[----:B--2---:R0:W-:Y:S04]  /*18aa0*/  STL.64 [R1+0x20b0], R24 ;  /* 0x0020b01801007387 */ /* 0x0041e80000100a00 */
[----:B0-----:R-:W2:Y:S04]  /*18ab0*/  LDL.LU.64 R24, [R1+0x730] ;  /* 0x0007300001187983 */ /* 0x001ea80000300a00 */
[----:B------:R-:W2:Y:S01]  /*18ac0*/  LDL.LU.64 R26, [R1+0x738] ;  /* 0x00073800011a7983 */ /* 0x000ea20000300a00 */
[C---:B------:R-:W-:Y:S08]  /*18ad0*/  HMMA.16816.F32 R16, R12.reuse, R20, R16 ;  /* 0x000000140c10723c */ /* 0x040ff00000001810 */
[----:B--2---:R-:W-:-:S15]  /*18ae0*/  HMMA.16816.F32 R24, R12, R22, R24 ;  /* 0x000000160c18723c */ /* 0x004fde0000001818 */
[----:B------:R-:W-:-:S04]  /*18af0*/  NOP ;  /* 0x0000000000007918 */ /* 0x000fc80000000000 */
[----:B------:R0:W-:Y:S04]  /*18b00*/  STL.64 [R1+0x730], R24 ;  /* 0x0007301801007387 */ /* 0x0001e80000100a00 */
[----:B------:R1:W-:Y:S04]  /*18b10*/  STL.64 [R1+0x738], R26 ;  /* 0x0007381a01007387 */ /* 0x0003e80000100a00 */
[----:B0-----:R-:W2:Y:S04]  /*18b20*/  LDL.LU.64 R24, [R1+0x6d0] ;  /* 0x0006d00001187983 */ /* 0x001ea80000300a00 */
[----:B-1----:R-:W2:Y:S04]  /*18b30*/  LDL.LU.64 R26, [R1+0x6d8] ;  /* 0x0006d800011a7983 */ /* 0x002ea80000300a00 */
[----:B------:R-:W-:Y:S04]  /*18b40*/  STL.64 [R1+0x720], R16 ;  /* 0x0007201001007387 */ /* 0x000fe80000100a00 */
[----:B------:R0:W-:Y:S04]  /*18b50*/  STL.64 [R1+0x728], R18 ;  /* 0x0007281201007387 */ /* 0x0001e80000100a00 */
[----:B0-----:R-:W3:Y:S04]  /*18b60*/  LDL.LU.64 R18, [R1+0x2108] ;  /* 0x0021080001127983 */ /* 0x001ee80000300a00 */
[----:B------:R-:W4:Y:S04]  /*18b70*/  LDL.LU.64 R16, [R1+0x2100] ;  /* 0x0021000001107983 */ /* 0x000f280000300a00 */
[----:B------:R0:W-:Y:S04]  /*18b80*/  STL.64 [R1+0x2030], R22 ;  /* 0x0020301601007387 */ /* 0x0001e80000100a00 */
[----:B0-----:R-:W2:Y:S04]  /*18b90*/  LDL.LU R23, [R1+0x928] ;  /* 0x0009280001177983 */ /* 0x001ea80000300800 */
[----:B------:R-:W-:Y:S01]  /*18ba0*/  STL.64 [R1+0x2028], R20 ;  /* 0x0020281401007387 */ /* 0x000fe20000100a00 */
[----:B---3--:R-:W-:-:S15]  /*18bb0*/  HMMA.16816.F32 R8, R12, R18, R8 ;  /* 0x000000120c08723c */ /* 0x008fde0000001808 */
[----:B------:R-:W-:-:S04]  /*18bc0*/  NOP ;  /* 0x0000000000007918 */ /* 0x000fc80000000000 */
[----:B------:R-:W-:Y:S04]  /*18bd0*/  STL.64 [R1+0x710], R8 ;  /* 0x0007100801007387 */ /* 0x000fe80000100a00 */
[----:B------:R0:W-:Y:S04]  /*18be0*/  STL.64 [R1+0x718], R10 ;  /* 0x0007180a01007387 */ /* 0x0001e80000100a00 */
[----:B0-----:R-:W4:Y:S04]  /*18bf0*/  LDL.LU.64 R10, [R1+0x20f8] ;  /* 0x0020f800010a7983 */ /* 0x001f280000300a00 */
[----:B------:R-:W4:Y:S02]  /*18c00*/  LDL.LU.64 R8, [R1+0x20f0] ;  /* 0x0020f00001087983 */ /* 0x000f240000300a00 */
[----:B----4-:R-:W-:-:S15]  /*18c10*/  HMMA.16816.F32 R8, R12, R16, R8 ;  /* 0x000000100c08723c */ /* 0x010fde0000001808 */
[----:B------:R-:W-:-:S04]  /*18c20*/  NOP ;  /* 0x0000000000007918 */ /* 0x000fc80000000000 */
[----:B------:R-:W-:Y:S04]  /*18c30*/  STL.64 [R1+0x700], R8 ;  /* 0x0007000801007387 */ /* 0x000fe80000100a00 */
[----:B------:R0:W-:Y:S04]  /*18c40*/  STL.64 [R1+0x708], R10 ;  /* 0x0007080a01007387 */ /* 0x0001e80000100a00 */
[----:B0-----:R-:W3:Y:S04]  /*18c50*/  LDL.LU.64 R10, [R1+0x20e8] ;  /* 0x0020e800010a7983 */ /* 0x001ee80000300a00 */
[----:B------:R-:W4:Y:S04]  /*18c60*/  LDL.LU.64 R8, [R1+0x20e0] ;  /* 0x0020e00001087983 */ /* 0x000f280000300a00 */
[----:B------:R-:W-:Y:S04]  /*18c70*/  STL.64 [R1+0x2020], R18 ;  /* 0x0020201201007387 */ /* 0x000fe80000100a00 */
[----:B------:R0:W-:Y:S04]  /*18c80*/  STL.64 [R1+0x2018], R16 ;  /* 0x0020181001007387 */ /* 0x0001e80000100a00 */
[----:B0-----:R-:W2:Y:S04]  /*18c90*/  LDL.LU.64 R16, [R1+0x2c0] ;  /* 0x0002c00001107983 */ /* 0x001ea80000300a00 */
[----:B------:R-:W2:Y:S01]  /*18ca0*/  LDL.LU.64 R18, [R1+0x2c8] ;  /* 0x0002c80001127983 */ /* 0x000ea20000300a00 */
        /* <DEDUP_REMOVED lines=10> */
[----:B0-----:R-:W2:Y:S04]  /*18d50*/  LDL.LU.64 R6, [R1+0x20c8] ;  /* 0x0020c80001067983 */ /* 0x001ea80000300a00 */
[----:B------:R-:W3:Y:S04]  /*18d60*/  LDL.LU.64 R4, [R1+0x20c0] ;  /* 0x0020c00001047983 */ /* 0x000ee80000300a00 */
[----:B------:R-:W-:Y:S04]  /*18d70*/  STL.64 [R1+0x2040], R10 ;  /* 0x0020400a01007387 */ /* 0x000fe80000100a00 */
[----:B------:R0:W-:Y:S04]  /*18d80*/  STL.64 [R1+0x2038], R8 ;  /* 0x0020380801007387 */ /* 0x0001e80000100a00 */
[----:B0-----:R-:W3:Y:S04]  /*18d90*/  LDL.LU.64 R8, [R1+0x6c0] ;  /* 0x0006c00001087983 */ /* 0x001ee80000300a00 */
[----:B------:R-:W3:Y:S01]  /*18da0*/  LDL.LU.64 R10, [R1+0x6c8] ;  /* 0x0006c800010a7983 */ /* 0x000ee20000300a00 */
[----:B--2---:R-:W-:-:S15]  /*18db0*/  HMMA.16816.F32 R24, R12, R6, R24 ;  /* 0x000000060c18723c */ /* 0x004fde0000001818 */
[----:B------:R-:W-:-:S04]  /*18dc0*/  NOP ;  /* 0x0000000000007918 */ /* 0x000fc80000000000 */
[----:B------:R-:W-:Y:S04]  /*18dd0*/  STL.64 [R1+0x6d0], R24 ;  /* 0x0006d01801007387 */ /* 0x000fe80000100a00 */
[----:B------:R0:W-:Y:S04]  /*18de0*/  STL.64 [R1+0x6d8], R26 ;  /* 0x0006d81a01007387 */ /* 0x0001e80000100a00 */
[----:B0-----:R-:W2:Y:S04]  /*18df0*/  LDL.LU.64 R26, [R1+0x20b8] ;  /* 0x0020b800011a7983 */ /* 0x001ea80000300a00 */
[----:B------:R-:W4:Y:S01]  /*18e00*/  LDL.LU.64 R24, [R1+0x20b0] ;  /* 0x0020b00001187983 */ /* 0x000f220000300a00 */
[C---:B---3--:R-:W-:Y:S03]  /*18e10*/  HMMA.16816.F32 R8, R12.reuse, R4, R8 ;  /* 0x000000040c08723c */ /* 0x048fe60000001808 */
[----:B------:R-:W-:Y:S04]  /*18e20*/  STL.64 [R1+0x2010], R6 ;  /* 0x0020100601007387 */ /* 0x000fe80000100a00 */
[----:B------:R0:W-:Y:S02]  /*18e30*/  STL.64 [R1+0x2008], R4 ;  /* 0x0020080401007387 */ /* 0x0001e40000100a00 */
[----:B0-----:R-:W-:Y:S10]  /*18e40*/  HMMA.16816.F32 R4, R12, R2, R16 ;  /* 0x000000020c04723c */ /* 0x001ff40000001810 */
[----:B------:R-:W-:Y:S04]  /*18e50*/  STL.64 [R1+0x6c0], R8 ;  /* 0x0006c00801007387 */ /* 0x000fe80000100a00 */
[----:B------:R-:W-:Y:S05]  /*18e60*/  STL.64 [R1+0x6c8], R10 ;  /* 0x0006c80a01007387 */ /* 0x000fea0000100a00 */
[----:B------:R-:W-:Y:S04]  /*18e70*/  STL.64 [R1+0x2c0], R4 ;  /* 0x0002c00401007387 */ /* 0x000fe80000100a00 */
[----:B------:R0:W-:Y:S04]  /*18e80*/  STL.64 [R1+0x2c8], R6 ;  /* 0x0002c80601007387 */ /* 0x0001e80000100a00 */
[----:B------:R-:W3:Y:S01]  /*18e90*/  LDL.LU R19, [R1+0x940] ;  /* 0x0009400001137983 */ /* 0x000ee20000300800 */
[----:B--2---:R-:W-:-:S02]  /*18ea0*/  IMAD R14, R0, 0x100, R27 ;  /* 0x00000100000e7824 */ /* 0x004fc400078e021b */
[----:B----4-:R-:W-:Y:S02]  /*18eb0*/  IMAD R12, R24, 0x100, R23 ;  /* 0x00000100180c7824 */ /* 0x010fe400078e0217 */
[----:B------:R-:W-:Y:S01]  /*18ec0*/  IMAD R13, R26, 0x100, R25 ;  /* 0x000001001a0d7824 */ /* 0x000fe200078e0219 */
[----:B------:R-:W3:Y:S04]  /*18ed0*/  LDL.LU R0, [R1+0x93c] ;  /* 0x00093c0001007983 */ /* 0x000ee80000300800 */
[----:B------:R-:W2:Y:S04]  /*18ee0*/  LDL.LU.64 R24, [R1+0x670] ;  /* 0x0006700001187983 */ /* 0x000ea80000300a00 */
[----:B------:R-:W4:Y:S04]  /*18ef0*/  LDL.LU.64 R26, [R1+0x678] ;  /* 0x00067800011a7983 */ /* 0x000f280000300a00 */
[----:B----4-:R1:W-:Y:S04]  /*18f00*/  STL.64 [R1+0x2060], R26 ;  /* 0x0020601a01007387 */ /* 0x0103e80000100a00 */
[----:B0-----:R-:W4:Y:S04]  /*18f10*/  LDL R6, [R1+0x18] ;  /* 0x0000180001067983 */ /* 0x001f280000100800 */
[----:B------:R-:W4:Y:S04]  /*18f20*/  LDL R7, [R1+0x1c] ;  /* 0x00001c0001077983 */ /* 0x000f280000100800 */
[----:B-1----:R-:W3:Y:S04]  /*18f30*/  LDL R26, [R1] ;  /* 0x00000000011a7983 */ /* 0x002ee80000100800 */
[----:B------:R-:W3:Y:S04]  /*18f40*/  LDL R27, [R1+0x4] ;  /* 0x00000400011b7983 */ /* 0x000ee80000100800 */
[----:B--2---:R0:W-:Y:S04]  /*18f50*/  STL.64 [R1+0x2058], R24 ;  /* 0x0020581801007387 */ /* 0x0041e80000100a00 */
[----:B0-----:R-:W2:Y:S04]  /*18f60*/  LDL R24, [R1+0x8] ;  /* 0x0000080001187983 */ /* 0x001ea80000100800 */
[----:B------:R-:W2:Y:S04]  /*18f70*/  LDL R25, [R1+0xc] ;  /* 0x00000c0001197983 */ /* 0x000ea80000100800 */
[----:B---3--:R0:W-:Y:S04]  /*18f80*/  STL.64 [R1+0x2078], R26 ;  /* 0x0020781a01007387 */ /* 0x0081e80000100a00 */
[----:B0-----:R-:W3:Y:S04]  /*18f90*/  LDL R26, [R1+0x10] ;  /* 0x00001000011a7983 */ /* 0x001ee80000100800 */
[----:B------:R-:W3:Y:S04]  /*18fa0*/  LDL R27, [R1+0x14] ;  /* 0x00001400011b7983 */ /* 0x000ee80000100800 */
[----:B--2---:R0:W-:Y:S04]  /*18fb0*/  STL.64 [R1+0x2090], R24 ;  /* 0x0020901801007387 */ /* 0x0041e80000100a00 */
[----:B---3--:R1:W-:Y:S04]  /*18fc0*/  STL.64 [R1+0x20a8], R26 ;  /* 0x0020a81a01007387 */ /* 0x0083e80000100a00 */
[----:B0-----:R-:W4:Y:S04]  /*18fd0*/  LDL.LU.64 R24, [R1+0x6b0] ;  /* 0x0006b00001187983 */ /* 0x001f280000300a00 */
[----:B-1----:R-:W4:Y:S04]  /*18fe0*/  LDL.LU.64 R26, [R1+0x6b8] ;  /* 0x0006b800011a7983 */ /* 0x002f280000300a00 */
[----:B------:R-:W2:Y:S04]  /*18ff0*/  LDL.LU.64 R8, [R1+0x660] ;  /* 0x0006600001087983 */ /* 0x000ea80000300a00 */
[----:B------:R-:W3:Y:S04]  /*19000*/  LDL.LU.64 R10, [R1+0x668] ;  /* 0x00066800010a7983 */ /* 0x000ee80000300a00 */
[----:B---3--:R-:W-:Y:S04]  /*19010*/  STL.64 [R1+0x2070], R10 ;  /* 0x0020700a01007387 */ /* 0x008fe80000100a00 */
[----:B--2---:R0:W-:Y:S04]  /*19020*/  STL.64 [R1+0x2068], R8 ;  /* 0x0020680801007387 */ /* 0x0041e80000100a00 */
[----:B0-----:R-:W2:Y:S04]  /*19030*/  LDL.LU.64 R8, [R1+0x680] ;  /* 0x0006800001087983 */ /* 0x001ea80000300a00 */
[----:B------:R-:W3:Y:S01]  /*19040*/  LDL.LU.64 R10, [R1+0x688] ;  /* 0x00068800010a7983 */ /* 0x000ee20000300a00 */
[----:B------:R-:W-:-:S03]  /*19050*/  IMAD R15, R0, 0x100, R19 ;  /* 0x00000100000f7824 */ /* 0x000fc600078e0213 */
[----:B---3--:R-:W-:Y:S04]  /*19060*/  STL.64 [R1+0x2088], R10 ;  /* 0x0020880a01007387 */ /* 0x008fe80000100a00 */
[----:B--2---:R0:W-:Y:S04]  /*19070*/  STL.64 [R1+0x2080], R8 ;  /* 0x0020800801007387 */ /* 0x0041e80000100a00 */
[----:B0-----:R-:W2:Y:S04]  /*19080*/  LDL.LU.64 R8, [R1+0x690] ;  /* 0x0006900001087983 */ /* 0x001ea80000300a00 */
[----:B------:R-:W3:Y:S01]  /*19090*/  LDL.LU.64 R10, [R1+0x698] ;  /* 0x00069800010a7983 */ /* 0x000ee20000300a00 */
[----:B------:R-:W-:-:S02]  /*190a0*/  F2FP.F16.E4M3.UNPACK_B R12, R12 ;  /* 0x0000000cff0c723e */ /* 0x000fc400020006ff */
[----:B------:R-:W-:Y:S02]  /*190b0*/  F2FP.F16.E4M3.UNPACK_B R13, R13 ;  /* 0x0000000dff0d723e */ /* 0x000fe400020006ff */
[----:B------:R-:W-:Y:S02]  /*190c0*/  F2FP.F16.E4M3.UNPACK_B R14, R14 ;  /* 0x0000000eff0e723e */ /* 0x000fe400020006ff */
[----:B------:R-:W-:-:S07]  /*190d0*/  F2FP.F16.E4M3.UNPACK_B R15, R15 ;  /* 0x0000000fff0f723e */ /* 0x000fce00020006ff */
[C---:B----4-:R-:W-:Y:S01]  /*190e0*/  HMMA.16816.F32 R4, R12.reuse, R6, R24 ;  /* 0x000000060c04723c */ /* 0x050fe20000001818 */
[----:B---3--:R-:W-:Y:S04]  /*190f0*/  STL.64 [R1+0x20a0], R10 ;  /* 0x0020a00a01007387 */ /* 0x008fe80000100a00 */
[----:B--2---:R0:W-:Y:S04]  /*19100*/  STL.64 [R1+0x2098], R8 ;  /* 0x0020980801007387 */ /* 0x0041e80000100a00 */
[----:B0-----:R-:W2:Y:S04]  /*19110*/  LDL.LU.64 R8, [R1+0x6a0] ;  /* 0x0006a00001087983 */ /* 0x001ea80000300a00 */
[----:B------:R-:W2:Y:S04]  /*19120*/  LDL.LU.64 R10, [R1+0x6a8] ;  /* 0x0006a800010a7983 */ /* 0x000ea80000300a00 */
[----:B------:R-:W3:Y:S04]  /*19130*/  LDL.LU.64 R20, [R1+0x650] ;  /* 0x0006500001147983 */ /* 0x000ee80000300a00 */
[----:B------:R-:W3:Y:S04]  /*19140*/  LDL.LU.64 R22, [R1+0x658] ;  /* 0x0006580001167983 */ /* 0x000ee80000300a00 */
[----:B------:R-:W4:Y:S04]  /*19150*/  LDL.LU.64 R16, [R1+0x640] ;  /* 0x0006400001107983 */ /* 0x000f280000300a00 */
[----:B------:R-:W4:Y:S04]  /*19160*/  LDL.LU.64 R18, [R1+0x648] ;  /* 0x0006480001127983 */ /* 0x000f280000300a00 */
[----:B------:R-:W2:Y:S04]  /*19170*/  LDL.LU.64 R26, [R1+0x20a8] ;  /* 0x0020a800011a7983 */ /* 0x000ea80000300a00 */
[----:B------:R0:W-:Y:S04]  /*19180*/  STL.64 [R1+0x6b0], R4 ;  /* 0x0006b00401007387 */ /* 0x0001e80000100a00 */
[----:B------:R1:W-:Y:S04]  /*19190*/  STL.64 [R1+0x6b8], R6 ;  /* 0x0006b80601007387 */ /* 0x0003e80000100a00 */
[----:B0-----:R-:W3:Y:S04]  /*191a0*/  LDL.LU.64 R4, [R1+0x630] ;  /* 0x0006300001047983 */ /* 0x001ee80000300a00 */
[----:B-1----:R-:W3:Y:S01]  /*191b0*/  LDL.LU.64 R6, [R1+0x638] ;  /* 0x0006380001067983 */ /* 0x002ee20000300a00 */
[----:B--2---:R-:W-:Y:S03]  /*191c0*/  HMMA.16816.F32 R24, R12, R26, R8 ;  /* 0x0000001a0c18723c */ /* 0x004fe60000001808 */
[----:B------:R-:W2:Y:S04]  /*191d0*/  LDL.LU.64 R10, [R1+0x20a0] ;  /* 0x0020a000010a7983 */ /* 0x000ea80000300a00 */
[----:B------:R-:W2:-:S12]  /*191e0*/  LDL.LU.64 R8, [R1+0x2098] ;  /* 0x0020980001087983 */ /* 0x000e980000300a00 */
[----:B------:R0:W-:Y:S04]  /*191f0*/  STL.64 [R1+0x6a0], R24 ;  /* 0x0006a01801007387 */ /* 0x0001e80000100a00 */
[----:B------:R2:W-:Y:S04]  /*19200*/  STL.64 [R1+0x6a8], R26 ;  /* 0x0006a81a01007387 */ /* 0x0005e80000100a00 */
[----:B0-----:R-:W2:Y:S02]  /*19210*/  LDL.LU.64 R24, [R1+0x2090] ;  /* 0x0020900001187983 */ /* 0x001ea40000300a00 */
[----:B--2---:R-:W-:Y:S02]  /*19220*/  HMMA.16816.F32 R24, R12, R24, R8 ;  /* 0x000000180c18723c */ /* 0x004fe40000001808 */
[----:B------:R-:W2:Y:S04]  /*19230*/  LDL.LU.64 R10, [R1+0x2088] ;  /* 0x00208800010a7983 */ /* 0x000ea80000300a00 */
[----:B------:R-:W2:-:S13]  /*19240*/  LDL.LU.64 R8, [R1+0x2080] ;  /* 0x0020800001087983 */ /* 0x000e9a0000300a00 */
[----:B------:R-:W-:Y:S04]  /*19250*/  STL.64 [R1+0x690], R24 ;  /* 0x0006901801007387 */ /* 0x000fe80000100a00 */
[----:B------:R0:W-:Y:S04]  /*19260*/  STL.64 [R1+0x698], R26 ;  /* 0x0006981a01007387 */ /* 0x0001e80000100a00 */
[----:B0-----:R-:W2:Y:S02]  /*19270*/  LDL.LU.64 R26, [R1+0x2078] ;  /* 0x00207800011a7983 */ /* 0x001ea40000300a00 */
[----:B--2---:R-:W-:Y:S02]  /*19280*/  HMMA.16816.F32 R24, R12, R26, R8 ;  /* 0x0000001a0c18723c */ /* 0x004fe40000001808 */
[----:B------:R-:W2:Y:S04]  /*19290*/  LDL.LU.64 R10, [R1+0x2070] ;  /* 0x00207000010a7983 */ /* 0x000ea80000300a00 */
[----:B------:R-:W2:-:S13]  /*192a0*/  LDL.LU.64 R8, [R1+0x2068] ;  /* 0x0020680001087983 */ /* 0x000e9a0000300a00 */
[----:B------:R-:W-:Y:S04]  /*192b0*/  STL.64 [R1+0x680], R24 ;  /* 0x0006801801007387 */ /* 0x000fe80000100a00 */
[----:B------:R0:W-:Y:S04]  /*192c0*/  STL.64 [R1+0x688], R26 ;  /* 0x0006881a01007387 */ /* 0x0001e80000100a00 */
[----:B0-----:R-:W2:Y:S04]  /*192d0*/  LDL.LU.64 R26, [R1+0x2060] ;  /* 0x00206000011a7983 */ /* 0x001ea80000300a00 */
[----:B------:R-:W2:Y:S02]  /*192e0*/  LDL.LU.64 R24, [R1+0x2058] ;  /* 0x0020580001187983 */ /* 0x000ea40000300a00 */
[----:B--2---:R-:W-:-:S15]  /*192f0*/  HMMA.16816.F32 R24, R12, R28, R24 ;  /* 0x0000001c0c18723c */ /* 0x004fde0000001818 */
[----:B------:R-:W-:-:S04]  /*19300*/  NOP ;  /* 0x0000000000007918 */ /* 0x000fc80000000000 */
[----:B------:R-:W-:Y:S04]  /*19310*/  STL.64 [R1+0x670], R24 ;  /* 0x0006701801007387 */ /* 0x000fe80000100a00 */
[----:B------:R0:W-:Y:S04]  /*19320*/  STL.64 [R1+0x678], R26 ;  /* 0x0006781a01007387 */ /* 0x0001e80000100a00 */
[----:B0-----:R-:W2:Y:S04]  /*19330*/  LDL.LU.64 R26, [R1+0x2050] ;  /* 0x00205000011a7983 */ /* 0x001ea80000300a00 */
[----:B------:R-:W3:Y:S04]  /*19340*/  LDL.LU.64 R24, [R1+0x2048] ;  /* 0x0020480001187983 */ /* 0x000ee80000300a00 */
[----:B------:R-:W-:Y:S01]  /*19350*/  STL.64 [R1+0x1fa0], R28 ;  /* 0x001fa01c01007387 */ /* 0x000fe20000100a00 */
[C---:B--2---:R-:W-:Y:S08]  /*19360*/  HMMA.16816.F32 R8, R12.reuse, R26, R8 ;  /* 0x0000001a0c08723c */ /* 0x044ff00000001808 */
[C---:B---3--:R-:W-:Y:S11]  /*19370*/  HMMA.16816.F32 R20, R12.reuse, R24, R20 ;  /* 0x000000180c14723c */ /* 0x048ff60000001814 */
[----:B------:R-:W-:Y:S04]  /*19380*/  STL.64 [R1+0x660], R8 ;  /* 0x0006600801007387 */ /* 0x000fe80000100a00 */
[----:B------:R0:W-:Y:S04]  /*19390*/  STL.64 [R1+0x668], R10 ;  /* 0x0006680a01007387 */ /* 0x0001e80000100a00 */
[----:B0-----:R-:W2:Y:S04]  /*193a0*/  LDL.LU.64 R10, [R1+0x2040] ;  /* 0x00204000010a7983 */ /* 0x001ea80000300a00 */
[----:B------:R-:W3:Y:S04]  /*193b0*/  LDL.LU.64 R8, [R1+0x2038] ;  /* 0x0020380001087983 */ /* 0x000ee80000300a00 */
[----:B------:R-:W-:Y:S04]  /*193c0*/  STL.64 [R1+0x650], R20 ;  /* 0x0006501401007387 */ /* 0x000fe80000100a00 */
[----:B------:R0:W-:Y:S04]  /*193d0*/  STL.64 [R1+0x658], R22 ;  /* 0x0006581601007387 */ /* 0x0001e80000100a00 */
[----:B0-----:R-:W4:Y:S04]  /*193e0*/  LDL.LU.64 R22, [R1+0x2030] ;  /* 0x0020300001167983 */ /* 0x001f280000300a00 */
[----:B------:R-:W2:Y:S04]  /*193f0*/  LDL.LU.64 R20, [R1+0x2028] ;  /* 0x0020280001147983 */ /* 0x000ea80000300a00 */
[----:B------:R-:W2:Y:S04]  /*19400*/  LDL.LU R0, [R1+0x95c] ;  /* 0x00095c0001007983 */ /* 0x000ea80000300800 */
[----:B------:R-:W-:Y:S04]  /*19410*/  STL.64 [R1+0x1f98], R26 ;  /* 0x001f981a01007387 */ /* 0x000fe80000100a00 */
[----:B------:R0:W-:Y:S04]  /*19420*/  STL.64 [R1+0x1f90], R24 ;  /* 0x001f901801007387 */ /* 0x0001e80000100a00 */
[----:B0-----:R-:W2:Y:S04]  /*19430*/  LDL.LU R24, [R1+0x954] ;  /* 0x0009540001187983 */ /* 0x001ea80000300800 */
[----:B------:R-:W2:Y:S01]  /*19440*/  LDL.LU R25, [R1+0x960] ;  /* 0x0009600001197983 */ /* 0x000ea20000300800 */
[----:B----4-:R-:W-:-:S15]  /*19450*/  HMMA.16816.F32 R16, R12, R22, R16 ;  /* 0x000000160c10723c */ /* 0x010fde0000001810 */
[----:B------:R-:W-:-:S04]  /*19460*/  NOP ;  /* 0x0000000000007918 */ /* 0x000fc80000000000 */
[----:B------:R-:W-:Y:S04]  /*19470*/  STL.64 [R1+0x640], R16 ;  /* 0x0006401001007387 */ /* 0x000fe80000100a00 */
[----:B------:R0:W-:Y:S04]  /*19480*/  STL.64 [R1+0x648], R18 ;  /* 0x0006481201007387 */ /* 0x0001e80000100a00 */
[----:B0-----:R-:W4:Y:S04]  /*19490*/  LDL.LU.64 R18, [R1+0x2020] ;  /* 0x0020200001127983 */ /* 0x001f280000300a00 */
[----:B------:R-:W3:Y:S04]  /*194a0*/  LDL.LU.64 R16, [R1+0x2018] ;  /* 0x0020180001107983 */ /* 0x000ee80000300a00 */
[----:B------:R-:W3:Y:S01]  /*194b0*/  LDL.64 R26, [R1+0x18] ;  /* 0x00001800011a7983 */ /* 0x000ee20000100a00 */
[C---:B--2---:R-:W-:Y:S03]  /*194c0*/  HMMA.16816.F32 R4, R12.reuse, R20, R4 ;  /* 0x000000140c04723c */ /* 0x044fe60000001804 */
[----:B---3--:R-:W-:Y:S04]  /*194d0*/  STL.64 [R1+0x1fe0], R26 ;  /* 0x001fe01a01007387 */ /* 0x008fe80000100a00 */
[----:B------:R0:W-:Y:S04]  /*194e0*/  STL.64 [R1+0x1fd8], R24 ;  /* 0x001fd81801007387 */ /* 0x0001e80000100a00 */
[----:B0-----:R-:W2:Y:S04]  /*194f0*/  LDL.LU.64 R24, [R1+0x610] ;  /* 0x0006100001187983 */ /* 0x001ea80000300a00 */
[----:B------:R-:W2:Y:S04]  /*19500*/  LDL.LU.64 R26, [R1+0x618] ;  /* 0x00061800011a7983 */ /* 0x000ea80000300a00 */
[----:B------:R0:W-:Y:S04]  /*19510*/  STL.64 [R1+0x630], R4 ;  /* 0x0006300401007387 */ /* 0x0001e80000100a00 */
[----:B------:R1:W-:Y:S04]  /*19520*/  STL.64 [R1+0x638], R6 ;  /* 0x0006380601007387 */ /* 0x0003e80000100a00 */
[----:B0-----:R-:W3:Y:S04]  /*19530*/  LDL.LU.64 R4, [R1+0x600] ;  /* 0x0006000001047983 */ /* 0x001ee80000300a00 */
[----:B-1----:R-:W3:Y:S04]  /*19540*/  LDL.LU.64 R6, [R1+0x608] ;  /* 0x0006080001067983 */ /* 0x002ee80000300a00 */
[----:B------:R0:W-:Y:S04]  /*19550*/  STL.64 [R1+0x1f78], R22 ;  /* 0x001f781601007387 */ /* 0x0001e80000100a00 */
[----:B0-----:R-:W2:Y:S04]  /*19560*/  LDL.LU R22, [R1+0x94c] ;  /* 0x00094c0001167983 */ /* 0x001ea80000300800 */
[----:B------:R-:W2:Y:S04]  /*19570*/  LDL.LU R23, [R1+0x958] ;  /* 0x0009580001177983 */ /* 0x000ea80000300800 */
[----:B------:R0:W-:Y:S04]  /*19580*/  STL.64 [R1+0x1f70], R20 ;  /* 0x001f701401007387 */ /* 0x0001e80000100a00 */
[----:B0-----:R-:W3:Y:S04]  /*19590*/  LDL.LU R20, [R1+0x944] ;  /* 0x0009440001147983 */ /* 0x001ee80000300800 */
[----:B------:R-:W3:Y:S04]  /*195a0*/  LDL.LU R21, [R1+0x950] ;  /* 0x0009500001157983 */ /* 0x000ee80000300800 */
[----:B--2---:R-:W-:Y:S04]  /*195b0*/  STL.64 [R1+0x1ff0], R22 ;  /* 0x001ff01601007387 */ /* 0x004fe80000100a00 */
[----:B---3--:R0:W-:Y:S04]  /*195c0*/  STL.64 [R1+0x1fe8], R20 ;  /* 0x001fe81401007387 */ /* 0x0081e80000100a00 */
[----:B0-----:R-:W4:Y:S04]  /*195d0*/  LDL.LU.64 R20, [R1+0x620] ;  /* 0x0006200001147983 */ /* 0x001f280000300a00 */
[----:B------:R-:W4:Y:S02]  /*195e0*/  LDL.LU.64 R22, [R1+0x628] ;  /* 0x0006280001167983 */ /* 0x000f240000300a00 */
[----:B----4-:R-:W-:-:S15]  /*195f0*/  HMMA.16816.F32 R20, R12, R18, R20 ;  /* 0x000000120c14723c */ /* 0x010fde0000001814 */
[----:B------:R-:W-:-:S04]  /*19600*/  NOP ;  /* 0x0000000000007918 */ /* 0x000fc80000000000 */
[----:B------:R0:W-:Y:S04]  /*19610*/  STL.64 [R1+0x620], R20 ;  /* 0x0006201401007387 */ /* 0x0001e80000100a00 */
[----:B------:R1:W-:Y:S04]  /*19620*/  STL.64 [R1+0x628], R22 ;  /* 0x0006281601007387 */ /* 0x0003e80000100a00 */
[----:B0-----:R-:W2:Y:S04]  /*19630*/  LDL.LU.64 R20, [R1+0x5d0] ;  /* 0x0005d00001147983 */ /* 0x001ea80000300a00 */
[----:B-1----:R-:W3:Y:S01]  /*19640*/  LDL.LU.64 R22, [R1+0x5d8] ;  /* 0x0005d80001167983 */ /* 0x002ee20000300a00 */
[C---:B------:R-:W-:Y:S08]  /*19650*/  HMMA.16816.F32 R24, R12.reuse, R16, R24 ;  /* 0x000000100c18723c */ /* 0x040ff00000001818 */
[C---:B------:R-:W-:Y:S01]  /*19660*/  HMMA.16816.F32 R4, R12.reuse, R10, R4 ;  /* 0x0000000a0c04723c */ /* 0x040fe20000001804 */
[----:B---3--:R-:W-:Y:S04]  /*19670*/  STL.64 [R1+0x2000], R22 ;  /* 0x0020001601007387 */ /* 0x008fe80000100a00 */
[----:B--2---:R0:W-:Y:S04]  /*19680*/  STL.64 [R1+0x1ff8], R20 ;  /* 0x001ff81401007387 */ /* 0x0041e80000100a00 */
[----:B0-----:R-:W2:Y:S04]  /*19690*/  LDL.LU.64 R20, [R1+0x5e0] ;  /* 0x0005e00001147983 */ /* 0x001ea80000300a00 */
[----:B------:R-:W2:Y:S04]  /*196a0*/  LDL.LU.64 R22, [R1+0x5e8] ;  /* 0x0005e80001167983 */ /* 0x000ea80000300a00 */
[----:B------:R0:W-:Y:S04]  /*196b0*/  STL.64 [R1+0x610], R24 ;  /* 0x0006101801007387 */ /* 0x0001e80000100a00 */
[----:B------:R1:W-:Y:S04]  /*196c0*/  STL.64 [R1+0x618], R26 ;  /* 0x0006181a01007387 */ /* 0x0003e80000100a00 */
[----:B0-----:R-:W3:Y:S04]  /*196d0*/  LDL.LU.64 R24, [R1+0x2b0] ;  /* 0x0002b00001187983 */ /* 0x001ee80000300a00 */
[----:B-1----:R-:W3:Y:S04]  /*196e0*/  LDL.LU.64 R26, [R1+0x2b8] ;  /* 0x0002b800011a7983 */ /* 0x002ee80000300a00 */
[----:B------:R-:W-:Y:S04]  /*196f0*/  STL [R1+0x1f58], R16 ;  /* 0x001f581001007387 */ /* 0x000fe80000100800 */
[----:B------:R0:W-:Y:S04]  /*19700*/  STL [R1+0x1f54], R17 ;  /* 0x001f541101007387 */ /* 0x0001e80000100800 */
[----:B------:R1:W-:Y:S04]  /*19710*/  STL.64 [R1+0x1fa8], R18 ;  /* 0x001fa81201007387 */ /* 0x0003e80000100a00 */
[----:B0-----:R-:W4:Y:S04]  /*19720*/  LDL.LU.64 R16, [R1+0x5f0] ;  /* 0x0005f00001107983 */ /* 0x001f280000300a00 */
[----:B-1----:R-:W4:Y:S04]  /*19730*/  LDL.LU.64 R18, [R1+0x5f8] ;  /* 0x0005f80001127983 */ /* 0x002f280000300a00 */
[----:B------:R-:W-:Y:S04]  /*19740*/  STL.64 [R1+0x600], R4 ;  /* 0x0006000401007387 */ /* 0x000fe80000100a00 */
[----:B------:R0:W-:Y:S04]  /*19750*/  STL.64 [R1+0x608], R6 ;  /* 0x0006080601007387 */ /* 0x0001e80000100a00 */
[----:B0-----:R-:W2:Y:S04]  /*19760*/  LDL.LU.64 R6, [R1+0x2010] ;  /* 0x0020100001067983 */ /* 0x001ea80000300a00 */
[----:B------:R-:W3:Y:S04]  /*19770*/  LDL.LU.64 R4, [R1+0x2008] ;  /* 0x0020080001047983 */ /* 0x000ee80000300a00 */
[----:B------:R0:W-:Y:S04]  /*19780*/  STL [R1+0x1f48], R10 ;  /* 0x001f480a01007387 */ /* 0x0001e80000100800 */
[----:B0-----:R-:W3:Y:S04]  /*19790*/  LDL.LU R10, [R1+0x948] ;  /* 0x00094800010a7983 */ /* 0x001ee80000300800 */
[----:B------:R-:W-:Y:S01]  /*197a0*/  STL [R1+0x1f44], R11 ;  /* 0x001f440b01007387 */ /* 0x000fe20000100800 */
[C---:B----4-:R-:W-:Y:S08]  /*197b0*/  HMMA.16816.F32 R16, R12.reuse, R8, R16 ;  /* 0x000000080c10723c */ /* 0x050ff00000001810 */
[C---:B--2---:R-:W-:Y:S11]  /*197c0*/  HMMA.16816.F32 R20, R12.reuse, R6, R20 ;  /* 0x000000060c14723c */ /* 0x044ff60000001814 */
[----:B------:R0:W-:Y:S04]  /*197d0*/  STL.64 [R1+0x5f0], R16 ;  /* 0x0005f01001007387 */ /* 0x0001e80000100a00 */
[----:B------:R1:W-:Y:S04]  /*197e0*/  STL.64 [R1+0x5f8], R18 ;  /* 0x0005f81201007387 */ /* 0x0003e80000100a00 */
[----:B0-----:R-:W2:Y:S04]  /*197f0*/  LDL.LU.64 R16, [R1+0x5c0] ;  /* 0x0005c00001107983 */ /* 0x001ea80000300a00 */
[----:B-1----:R-:W2:Y:S04]  /*19800*/  LDL.LU.64 R18, [R1+0x5c8] ;  /* 0x0005c80001127983 */ /* 0x002ea80000300a00 */
[----:B------:R-:W-:Y:S04]  /*19810*/  STL [R1+0x1f50], R8 ;  /* 0x001f500801007387 */ /* 0x000fe80000100800 */
[----:B------:R-:W-:Y:S04]  /*19820*/  STL [R1+0x1f4c], R9 ;  /* 0x001f4c0901007387 */ /* 0x000fe80000100800 */
        /* <DEDUP_REMOVED lines=8> */
[----:B0-----:R-:W3:Y:S04]  /*198b0*/  LDL.LU.64 R22, [R1+0x1ff0] ;  /* 0x001ff00001167983 */ /* 0x001ee80000300a00 */
[----:B------:R-:W4:Y:S04]  /*198c0*/  LDL.LU.64 R20, [R1+0x1fe8] ;  /* 0x001fe80001147983 */ /* 0x000f280000300a00 */
[----:B------:R-:W2:Y:S04]  /*198d0*/  LDL.64 R28, [R1] ;  /* 0x00000000011c7983 */ /* 0x000ea80000100a00 */
[----:B------:R-:W3:Y:S01]  /*198e0*/  LDL.64 R8, [R1+0x10] ;  /* 0x0000100001087983 */ /* 0x000ee20000100a00 */
[----:B------:R-:W-:Y:S03]  /*198f0*/  HMMA.16816.F32 R12, R12, R2, R24 ;  /* 0x000000020c0c723c */ /* 0x000fe60000001818 */
[----:B--2---:R0:W-:Y:S04]  /*19900*/  STL.64 [R1+0x1fb0], R28 ;  /* 0x001fb01c01007387 */ /* 0x0041e80000100a00 */
[----:B0-----:R-:W2:Y:S04]  /*19910*/  LDL.64 R28, [R1+0x8] ;  /* 0x00000800011c7983 */ /* 0x001ea80000100a00 */
[----:B------:R-:W-:Y:S04]  /*19920*/  STL [R1+0x1f40], R5 ;  /* 0x001f400501007387 */ /* 0x000fe80000100800 */
[----:B------:R-:W2:Y:S04]  /*19930*/  LDL.LU.64 R26, [R1+0x1fe0] ;  /* 0x001fe000011a7983 */ /* 0x000ea80000300a00 */
[----:B------:R-:W2:Y:S04]  /*19940*/  LDL.LU.64 R24, [R1+0x1fd8] ;  /* 0x001fd80001187983 */ /* 0x000ea80000300a00 */
[----:B------:R4:W-:Y:S04]  /*19950*/  STL.64 [R1+0x2b0], R12 ;  /* 0x0002b00c01007387 */ /* 0x0009e80000100a00 */
[----:B------:R2:W-:Y:S01]  /*19960*/  STL.64 [R1+0x2b8], R14 ;  /* 0x0002b80e01007387 */ /* 0x0005e20000100a00 */
[----:B----4-:R-:W-:-:S02]  /*19970*/  IMAD R12, R20, 0x100, R10 ;  /* 0x00000100140c7824 */ /* 0x010fc400078e020a */
[----:B---3--:R-:W-:-:S03]  /*19980*/  IMAD R13, R22, 0x100, R21 ;  /* 0x00000100160d7824 */ /* 0x008fc600078e0215 */
[----:B------:R-:W-:Y:S02]  /*19990*/  F2FP.F16.E4M3.UNPACK_B R12, R12 ;  /* 0x0000000cff0c723e */ /* 0x000fe400020006ff */
[----:B------:R-:W-:Y:S01]  /*199a0*/  F2FP.F16.E4M3.UNPACK_B R13, R13 ;  /* 0x0000000dff0d723e */ /* 0x000fe200020006ff */
[----:B--2---:R-:W-:Y:S02]  /*199b0*/  IMAD R14, R24, 0x100, R23 ;  /* 0x00000100180e7824 */ /* 0x004fe400078e0217 */
[----:B------:R-:W-:-:S03]  /*199c0*/  IMAD R15, R0, 0x100, R25 ;  /* 0x00000100000f7824 */ /* 0x000fc600078e0219 */
[----:B------:R-:W-:Y:S02]  /*199d0*/  F2FP.F16.E4M3.UNPACK_B R14, R14 ;  /* 0x0000000eff0e723e */ /* 0x000fe400020006ff */
[----:B------:R-:W-:-:S07]  /*199e0*/  F2FP.F16.E4M3.UNPACK_B R15, R15 ;  /* 0x0000000fff0f723e */ /* 0x000fce00020006ff */
[----:B------:R-:W-:-:S15]  /*199f0*/  HMMA.16816.F32 R16, R12, R26, R16 ;  /* 0x0000001a0c10723c */ /* 0x000fde0000001810 */
[----:B------:R-:W-:-:S04]  /*19a00*/  NOP ;  /* 0x0000000000007918 */ /* 0x000fc80000000000 */
[----:B------:R0:W-:Y:S04]  /*19a10*/  STL.64 [R1+0x5c0], R16 ;  /* 0x0005c01001007387 */ /* 0x0001e80000100a00 */
[----:B------:R1:W-:Y:S04]  /*19a20*/  STL.64 [R1+0x5c8], R18 ;  /* 0x0005c81201007387 */ /* 0x0003e80000100a00 */
[----:B0-----:R-:W2:Y:S04]  /*19a30*/  LDL.LU.64 R16, [R1+0x590] ;  /* 0x0005900001107983 */ /* 0x001ea80000300a00 */
[----:B-1----:R-:W3:Y:S04]  /*19a40*/  LDL.LU.64 R18, [R1+0x598] ;  /* 0x0005980001127983 */ /* 0x002ee80000300a00 */
[----:B---3--:R-:W-:Y:S04]  /*19a50*/  STL.64 [R1+0x1fc0], R18 ;  /* 0x001fc01201007387 */ /* 0x008fe80000100a00 */
[----:B--2---:R0:W-:Y:S04]  /*19a60*/  STL.64 [R1+0x1fb8], R16 ;  /* 0x001fb81001007387 */ /* 0x0041e80000100a00 */
[----:B0-----:R-:W2:Y:S04]  /*19a70*/  LDL.LU.64 R16, [R1+0x5a0] ;  /* 0x0005a00001107983 */ /* 0x001ea80000300a00 */
[----:B------:R-:W3:Y:S01]  /*19a80*/  LDL.LU.64 R18, [R1+0x5a8] ;  /* 0x0005a80001127983 */ /* 0x000ee20000300a00 */
[----:B------:R-:W-:-:S02]  /*19a90*/  IMAD.MOV.U32 R5, RZ, RZ, R26 ;  /* 0x000000ffff057224 */ /* 0x000fc400078e001a */
[----:B------:R-:W-:Y:S01]  /*19aa0*/  IMAD.MOV.U32 R0, RZ, RZ, R27 ;  /* 0x000000ffff007224 */ /* 0x000fe200078e001b */
[----:B---3--:R-:W-:Y:S04]  /*19ab0*/  STL.64 [R1+0x1fd0], R18 ;  /* 0x001fd01201007387 */ /* 0x008fe80000100a00 */
[----:B--2---:R0:W-:Y:S04]  /*19ac0*/  STL.64 [R1+0x1fc8], R16 ;  /* 0x001fc81001007387 */ /* 0x0041e80000100a00 */
[----:B0-----:R-:W2:Y:S04]  /*19ad0*/  LDL.LU.64 R16, [R1+0x5b0] ;  /* 0x0005b00001107983 */ /* 0x001ea80000300a00 */
[----:B------:R-:W2:Y:S04]  /*19ae0*/  LDL.LU.64 R18, [R1+0x5b8] ;  /* 0x0005b80001127983 */ /* 0x000ea80000300a00 */
[----:B------:R-:W3:Y:S04]  /*19af0*/  LDL.LU.64 R24, [R1+0x580] ;  /* 0x0005800001187983 */ /* 0x000ee80000300a00 */
[----:B------:R-:W3:Y:S04]  /*19b00*/  LDL.LU.64 R26, [R1+0x588] ;  /* 0x00058800011a7983 */ /* 0x000ee80000300a00 */
[----:B------:R-:W4:Y:S04]  /*19b10*/  LDL.LU.64 R20, [R1+0x560] ;  /* 0x0005600001147983 */ /* 0x000f280000300a00 */
[----:B------:R-:W3:Y:S01]  /*19b20*/  LDL.LU.64 R22, [R1+0x568] ;  /* 0x0005680001167983 */ /* 0x000ee20000300a00 */
[----:B--2---:R-:W-:Y:S03]  /*19b30*/  HMMA.16816.F32 R16, R12, R8, R16 ;  /* 0x000000080c10723c */ /* 0x004fe60000001810 */
[----:B---3--:R-:W-:Y:S04]  /*19b40*/  STL.64 [R1+0x1f88], R22 ;  /* 0x001f881601007387 */ /* 0x008fe80000100a00 */
[----:B----4-:R0:W-:Y:S04]  /*19b50*/  STL.64 [R1+0x1f80], R20 ;  /* 0x001f801401007387 */ /* 0x0101e80000100a00 */
[----:B0-----:R-:W2:Y:S04]  /*19b60*/  LDL.LU.64 R20, [R1+0x570] ;  /* 0x0005700001147983 */ /* 0x001ea80000300a00 */
[----:B------:R-:W2:Y:S04]  /*19b70*/  LDL.LU.64 R22, [R1+0x578] ;  /* 0x0005780001167983 */ /* 0x000ea80000300a00 */
[----:B------:R-:W-:Y:S04]  /*19b80*/  STL.64 [R1+0x1f68], R6 ;  /* 0x001f680601007387 */ /* 0x000fe80000100a00 */
[----:B------:R0:W-:Y:S04]  /*19b90*/  STL.64 [R1+0x1f60], R4 ;  /* 0x001f600401007387 */ /* 0x0001e80000100a00 */
[----:B0-----:R-:W3:Y:S04]  /*19ba0*/  LDL.LU.64 R4, [R1+0x550] ;  /* 0x0005500001047983 */ /* 0x001ee80000300a00 */
[----:B------:R-:W3:Y:S04]  /*19bb0*/  LDL.LU.64 R6, [R1+0x558] ;  /* 0x0005580001067983 */ /* 0x000ee80000300a00 */
[----:B------:R-:W-:Y:S04]  /*19bc0*/  STL.64 [R1+0x5b0], R16 ;  /* 0x0005b01001007387 */ /* 0x000fe80000100a00 */
[----:B------:R0:W-:Y:S04]  /*19bd0*/  STL.64 [R1+0x5b8], R18 ;  /* 0x0005b81201007387 */ /* 0x0001e80000100a00 */
[----:B0-----:R-:W4:Y:S04]  /*19be0*/  LDL.LU.64 R18, [R1+0x1fd0] ;  /* 0x001fd00001127983 */ /* 0x001f280000300a00 */
[----:B------:R-:W4:Y:S01]  /*19bf0*/  LDL.LU.64 R16, [R1+0x1fc8] ;  /* 0x001fc80001107983 */ /* 0x000f220000300a00 */
[----:B------:R-:W-:-:S02]  /*19c00*/  IMAD.MOV.U32 R10, RZ, RZ, R8 ;  /* 0x000000ffff0a7224 */ /* 0x000fc400078e0008 */
[----:B------:R-:W-:Y:S02]  /*19c10*/  IMAD.MOV.U32 R11, RZ, RZ, R9 ;  /* 0x000000ffff0b7224 */ /* 0x000fe400078e0009 */
[----:B------:R-:W-:Y:S02]  /*19c20*/  IMAD.MOV.U32 R8, RZ, RZ, R28 ;  /* 0x000000ffff087224 */ /* 0x000fe400078e001c */
[----:B------:R-:W-:Y:S01]  /*19c30*/  IMAD.MOV.U32 R9, RZ, RZ, R29 ;  /* 0x000000ffff097224 */ /* 0x000fe200078e001d */
[----:B----4-:R-:W-:-:S15]  /*19c40*/  HMMA.16816.F32 R16, R12, R28, R16 ;  /* 0x0000001c0c10723c */ /* 0x010fde0000001810 */
[----:B------:R-:W-:-:S04]  /*19c50*/  NOP ;  /* 0x0000000000007918 */ /* 0x000fc80000000000 */
[----:B------:R-:W-:Y:S04]  /*19c60*/  STL.64 [R1+0x5a0], R16 ;  /* 0x0005a01001007387 */ /* 0x000fe80000100a00 */
[----:B------:R0:W-:Y:S04]  /*19c70*/  STL.64 [R1+0x5a8], R18 ;  /* 0x0005a81201007387 */ /* 0x0001e80000100a00 */
[----:B0-----:R-:W4:Y:S04]  /*19c80*/  LDL.LU.64 R18, [R1+0x1fc0] ;  /* 0x001fc00001127983 */ /* 0x001f280000300a00 */
[----:B------:R-:W4:Y:S04]  /*19c90*/  LDL.LU.64 R16, [R1+0x1fb8] ;  /* 0x001fb80001107983 */ /* 0x000f280000300a00 */
[----:B------:R-:W4:Y:S02]  /*19ca0*/  LDL.LU.64 R28, [R1+0x1fb0] ;  /* 0x001fb000011c7983 */ /* 0x000f240000300a00 */
[----:B----4-:R-:W-:-:S15]  /*19cb0*/  HMMA.16816.F32 R16, R12, R28, R16 ;  /* 0x0000001c0c10723c */ /* 0x010fde0000001810 */
[----:B------:R-:W-:-:S04]  /*19cc0*/  NOP ;  /* 0x0000000000007918 */ /* 0x000fc80000000000 */
[----:B------:R0:W-:Y:S04]  /*19cd0*/  STL.64 [R1+0x590], R16 ;  /* 0x0005901001007387 */ /* 0x0001e80000100a00 */
[----:B------:R1:W-:Y:S01]  /*19ce0*/  STL.64 [R1+0x598], R18 ;  /* 0x0005981201007387 */ /* 0x0003e20000100a00 */
[----:B0-----:R-:W-:-:S03]  /*19cf0*/  IMAD.MOV.U32 R16, RZ, RZ, R28 ;  /* 0x000000ffff107224 */ /* 0x001fc600078e001c */
[----:B-1----:R-:W4:Y:S01]  /*19d00*/  LDL.LU.64 R18, [R1+0x1fa8] ;  /* 0x001fa80001127983 */ /* 0x002f220000300a00 */
[----:B------:R-:W-:-:S03]  /*19d10*/  IMAD.MOV.U32 R17, RZ, RZ, R29 ;  /* 0x000000ffff117224 */ /* 0x000fc600078e001d */
[----:B------:R-:W2:Y:S02]  /*19d20*/  LDL.LU.64 R28, [R1+0x1fa0] ;  /* 0x001fa000011c7983 */ /* 0x000ea40000300a00 */
[----:B--2---:R-:W-:-:S15]  /*19d30*/  HMMA.16816.F32 R24, R12, R28, R24 ;  /* 0x0000001c0c18723c */ /* 0x004fde0000001818 */
[----:B------:R-:W-:-:S04]  /*19d40*/  NOP ;  /* 0x0000000000007918 */ /* 0x000fc80000000000 */
[----:B------:R-:W-:Y:S04]  /*19d50*/  STL.64 [R1+0x580], R24 ;  /* 0x0005801801007387 */ /* 0x000fe80000100a00 */
[----:B------:R0:W-:Y:S04]  /*19d60*/  STL.64 [R1+0x588], R26 ;  /* 0x0005881a01007387 */ /* 0x0001e80000100a00 */
[----:B0-----:R-:W2:Y:S04]  /*19d70*/  LDL.LU.64 R26, [R1+0x1f98] ;  /* 0x001f9800011a7983 */ /* 0x001ea80000300a00 */
[----:B------:R-:W3:Y:S01]  /*19d80*/  LDL.LU.64 R24, [R1+0x1f90] ;  /* 0x001f900001187983 */ /* 0x000ee20000300a00 */
        /* <DEDUP_REMOVED lines=16> */
[C---:B--2---:R-:W-:Y:S08]  /*19e90*/  HMMA.16816.F32 R4, R12.reuse, R22, R4 ;  /* 0x000000160c04723c */ /* 0x044ff00000001804 */
[----:B---3--:R-:W-:Y:S11]  /*19ea0*/  HMMA.16816.F32 R24, R12, R20, R24 ;  /* 0x000000140c18723c */ /* 0x008ff60000001818 */
[----:B------:R-:W-:Y:S04]  /*19eb0*/  STL.64 [R1+0x550], R4 ;  /* 0x0005500401007387 */ /* 0x000fe80000100a00 */
[----:B------:R0:W-:Y:S04]  /*19ec0*/  STL.64 [R1+0x558], R6 ;  /* 0x0005580601007387 */ /* 0x0001e80000100a00 */
[----:B0-----:R-:W2:Y:S04]  /*19ed0*/  LDL.LU.64 R6, [R1+0x1f68] ;  /* 0x001f680001067983 */ /* 0x001ea80000300a00 */
[----:B------:R-:W3:Y:S04]  /*19ee0*/  LDL.LU.64 R4, [R1+0x1f60] ;  /* 0x001f600001047983 */ /* 0x000ee80000300a00 */
[----:B------:R-:W-:Y:S04]  /*19ef0*/  STL.64 [R1+0x540], R24 ;  /* 0x0005401801007387 */ /* 0x000fe80000100a00 */
[----:B------:R0:W-:Y:S02]  /*19f00*/  STL.64 [R1+0x548], R26 ;  /* 0x0005481a01007387 */ /* 0x0001e40000100a00 */
[----:B0-----:R-:W-:-:S02]  /*19f10*/  IMAD.MOV.U32 R26, RZ, RZ, R16 ;  /* 0x000000ffff1a7224 */ /* 0x001fc400078e0010 */
[----:B------:R-:W-:Y:S01]  /*19f20*/  IMAD.MOV.U32 R27, RZ, RZ, R17 ;  /* 0x000000ffff1b7224 */ /* 0x000fe200078e0011 */
[----:B------:R-:W2:Y:S04]  /*19f30*/  LDL.LU R16, [R1+0x1f58] ;  /* 0x001f580001107983 */ /* 0x000ea80000300800 */
[----:B------:R-:W2:Y:S04]  /*19f40*/  LDL.LU R17, [R1+0x1f54] ;  /* 0x001f540001117983 */ /* 0x000ea80000300800 */
[----:B------:R0:W-:Y:S04]  /*19f50*/  STL.64 [R1+0x1ee8], R26 ;  /* 0x001ee81a01007387 */ /* 0x0001e80000100a00 */
[----:B------:R-:W4:Y:S04]  /*19f60*/  LDL.LU.64 R24, [R1+0x530] ;  /* 0x0005300001187983 */ /* 0x000f280000300a00 */
[----:B0-----:R-:W4:Y:S04]  /*19f70*/  LDL.LU.64 R26, [R1+0x538] ;  /* 0x00053800011a7983 */ /* 0x001f280000300a00 */
[----:B------:R-:W-:Y:S04]  /*19f80*/  STL.64 [R1+0x1ec0], R22 ;  /* 0x001ec01601007387 */ /* 0x000fe80000100a00 */
[----:B------:R0:W-:Y:S04]  /*19f90*/  STL.64 [R1+0x1eb8], R20 ;  /* 0x001eb81401007387 */ /* 0x0001e80000100a00 */
[----:B0-----:R-:W2:Y:S04]  /*19fa0*/  LDL.LU.64 R20, [R1+0x500] ;  /* 0x0005000001147983 */ /* 0x001ea80000300a00 */
[----:B------:R-:W2:Y:S01]  /*19fb0*/  LDL.LU.64 R22, [R1+0x508] ;  /* 0x0005080001167983 */ /* 0x000ea20000300a00 */
[----:B----4-:R-:W-:-:S15]  /*19fc0*/  HMMA.16816.F32 R24, R12, R18, R24 ;  /* 0x000000120c18723c */ /* 0x010fde0000001818 */
[----:B------:R-:W-:-:S04]  /*19fd0*/  NOP ;  /* 0x0000000000007918 */ /* 0x000fc80000000000 */
[----:B------:R0:W-:Y:S04]  /*19fe0*/  STL.64 [R1+0x530], R24 ;  /* 0x0005301801007387 */ /* 0x0001e80000100a00 */
[----:B------:R-:W-:Y:S01]  /*19ff0*/  STL.64 [R1+0x538], R26 ;  /* 0x0005381a01007387 */ /* 0x000fe20000100a00 */
[----:B0-----:R-:W-:Y:S02]  /*1a000*/  IMAD.MOV.U32 R24, RZ, RZ, R8 ;  /* 0x000000ffff187224 */ /* 0x001fe400078e0008 */
[----:B------:R-:W-:Y:S01]  /*1a010*/  IMAD.MOV.U32 R25, RZ, RZ, R9 ;  /* 0x000000ffff197224 */ /* 0x000fe200078e0009 */
[----:B------:R-:W4:Y:S04]  /*1a020*/  LDL.LU R8, [R1+0x1f50] ;  /* 0x001f500001087983 */ /* 0x000f280000300800 */
[----:B------:R-:W4:Y:S04]  /*1a030*/  LDL.LU R9, [R1+0x1f4c] ;  /* 0x001f4c0001097983 */ /* 0x000f280000300800 */
[----:B------:R0:W-:Y:S04]  /*1a040*/  STL.64 [R1+0x1f00], R24 ;  /* 0x001f001801007387 */ /* 0x0001e80000100a00 */
[----:B0-----:R-:W2:Y:S04]  /*1a050*/  LDL.LU.64 R24, [R1+0x520] ;  /* 0x0005200001187983 */ /* 0x001ea80000300a00 */
[----:B------:R-:W2:Y:S02]  /*1a060*/  LDL.LU.64 R26, [R1+0x528] ;  /* 0x00052800011a7983 */ /* 0x000ea40000300a00 */
[----:B--2---:R-:W-:-:S15]  /*1a070*/  HMMA.16816.F32 R24, R12, R16, R24 ;  /* 0x000000100c18723c */ /* 0x004fde0000001818 */
[----:B------:R-:W-:-:S04]  /*1a080*/  NOP ;  /* 0x0000000000007918 */ /* 0x000fc80000000000 */
[----:B------:R-:W-:Y:S04]  /*1a090*/  STL.64 [R1+0x520], R24 ;  /* 0x0005201801007387 */ /* 0x000fe80000100a00 */
[----:B------:R0:W-:Y:S02]  /*1a0a0*/  STL.64 [R1+0x528], R26 ;  /* 0x0005281a01007387 */ /* 0x0001e40000100a00 */
[----:B0-----:R-:W-:Y:S02]  /*1a0b0*/  IMAD.MOV.U32 R26, RZ, RZ, R10 ;  /* 0x000000ffff1a7224 */ /* 0x001fe400078e000a */
[----:B------:R-:W-:Y:S01]  /*1a0c0*/  IMAD.MOV.U32 R27, RZ, RZ, R11 ;  /* 0x000000ffff1b7224 */ /* 0x000fe200078e000b */
[----:B------:R-:W2:Y:S04]  /*1a0d0*/  LDL.LU R10, [R1+0x1f48] ;  /* 0x001f4800010a7983 */ /* 0x000ea80000300800 */
[----:B------:R-:W2:Y:S04]  /*1a0e0*/  LDL.LU R11, [R1+0x1f44] ;  /* 0x001f4400010b7983 */ /* 0x000ea80000300800 */
[----:B------:R0:W-:Y:S04]  /*1a0f0*/  STL.64 [R1+0x1f18], R26 ;  /* 0x001f181a01007387 */ /* 0x0001e80000100a00 */
[----:B------:R-:W2:Y:S04]  /*1a100*/  LDL.LU.64 R24, [R1+0x510] ;  /* 0x0005100001187983 */ /* 0x000ea80000300a00 */
[----:B0-----:R-:W2:Y:S04]  /*1a110*/  LDL.LU.64 R26, [R1+0x518] ;  /* 0x00051800011a7983 */ /* 0x001ea80000300a00 */
[----:B------:R-:W-:Y:S04]  /*1a120*/  STL.64 [R1+0x1ee0], R18 ;  /* 0x001ee01201007387 */ /* 0x000fe80000100a00 */
[----:B------:R0:W-:Y:S04]  /*1a130*/  STL.64 [R1+0x1ed8], R16 ;  /* 0x001ed81001007387 */ /* 0x0001e80000100a00 */
[----:B0-----:R-:W2:Y:S04]  /*1a140*/  LDL.LU.64 R16, [R1+0x2a0] ;  /* 0x0002a00001107983 */ /* 0x001ea80000300a00 */
[----:B------:R-:W2:Y:S04]  /*1a150*/  LDL.LU.64 R18, [R1+0x2a8] ;  /* 0x0002a80001127983 */ /* 0x000ea80000300a00 */
[----:B--2---:R-:W-:Y:S04]  /*1a160*/  STL.64 [R1+0x1f38], R18 ;  /* 0x001f381201007387 */ /* 0x004fe80000100a00 */
[----:B------:R0:W-:Y:S04]  /*1a170*/  STL.64 [R1+0x1f30], R16 ;  /* 0x001f301001007387 */ /* 0x0001e80000100a00 */
[----:B0-----:R-:W2:Y:S04]  /*1a180*/  LDL.LU.64 R16, [R1+0x4f0] ;  /* 0x0004f00001107983 */ /* 0x001ea80000300a00 */
[----:B------:R-:W2:Y:S01]  /*1a190*/  LDL.LU.64 R18, [R1+0x4f8] ;  /* 0x0004f80001127983 */ /* 0x000ea20000300a00 */
[----:B------:R-:W-:-:S15]  /*1a1a0*/  HMMA.16816.F32 R24, R12, R10, R24 ;  /* 0x0000000a0c18723c */ /* 0x000fde0000001818 */
[----:B------:R-:W-:-:S04]  /*1a1b0*/  NOP ;  /* 0x0000000000007918 */ /* 0x000fc80000000000 */
[----:B------:R-:W-:Y:S04]  /*1a1c0*/  STL.64 [R1+0x510], R24 ;  /* 0x0005101801007387 */ /* 0x000fe80000100a00 */
[----:B------:R4:W-:Y:S02]  /*1a1d0*/  STL.64 [R1+0x518], R26 ;  /* 0x0005181a01007387 */ /* 0x0009e40000100a00 */
[----:B----4-:R-:W-:Y:S02]  /*1a1e0*/  HMMA.16816.F32 R24, R12, R8, R20 ;  /* 0x000000080c18723c */ /* 0x010fe40000001814 */
[----:B------:R-:W4:Y:S04]  /*1a1f0*/  LDL.LU R22, [R1+0x968] ;  /* 0x0009680001167983 */ /* 0x000f280000300800 */
[----:B------:R-:W4:-:S13]  /*1a200*/  LDL.LU R23, [R1+0x964] ;  /* 0x0009640001177983 */ /* 0x000f1a0000300800 */
[----:B------:R3:W-:Y:S04]  /*1a210*/  STL.64 [R1+0x500], R24 ;  /* 0x0005001801007387 */ /* 0x0007e80000100a00 */
[----:B------:R0:W-:Y:S01]  /*1a220*/  STL.64 [R1+0x508], R26 ;  /* 0x0005081a01007387 */ /* 0x0001e20000100a00 */
[----:B---3--:R-:W-:-:S03]  /*1a230*/  IMAD.MOV.U32 R24, RZ, RZ, R5 ;  /* 0x000000ffff187224 */ /* 0x008fc600078e0005 */
[----:B------:R-:W3:Y:S04]  /*1a240*/  LDL.LU R5, [R1+0x1f40] ;  /* 0x001f400001057983 */ /* 0x000ee80000300800 */
[----:B0-----:R-:W4:Y:S01]  /*1a250*/  LDL.LU R26, [R1+0x974] ;  /* 0x00097400011a7983 */ /* 0x001f220000300800 */
[----:B------:R-:W-:-:S03]  /*1a260*/  IMAD.MOV.U32 R25, RZ, RZ, R0 ;  /* 0x000000ffff197224 */ /* 0x000fc600078e0000 */
[----:B------:R-:W4:Y:S04]  /*1a270*/  LDL.LU R27, [R1+0x980] ;  /* 0x00098000011b7983 */ /* 0x000f280000300800 */
[----:B------:R-:W4:Y:S04]  /*1a280*/  LDL.LU R0, [R1+0x97c] ;  /* 0x00097c0001007983 */ /* 0x000f280000300800 */
[----:B------:R-:W-:Y:S04]  /*1a290*/  STL.64 [R1+0x1eb0], R10 ;  /* 0x001eb00a01007387 */ /* 0x000fe80000100a00 */
[----:B------:R0:W-:Y:S04]  /*1a2a0*/  STL.64 [R1+0x1ea8], R8 ;  /* 0x001ea80801007387 */ /* 0x0001e80000100a00 */
[----:B0-----:R-:W4:Y:S04]  /*1a2b0*/  LDL.LU.64 R8, [R1+0x4e0] ;  /* 0x0004e00001087983 */ /* 0x001f280000300a00 */
[----:B------:R-:W4:Y:S01]  /*1a2c0*/  LDL.LU.64 R10, [R1+0x4e8] ;  /* 0x0004e800010a7983 */ /* 0x000f220000300a00 */
[----:B--2---:R-:W-:-:S15]  /*1a2d0*/  HMMA.16816.F32 R16, R12, R6, R16 ;  /* 0x000000060c10723c */ /* 0x004fde0000001810 */
[----:B------:R-:W-:-:S04]  /*1a2e0*/  NOP ;  /* 0x0000000000007918 */ /* 0x000fc80000000000 */
[----:B------:R-:W-:Y:S04]  /*1a2f0*/  STL.64 [R1+0x4f0], R16 ;  /* 0x0004f01001007387 */ /* 0x000fe80000100a00 */
[----:B------:R0:W-:Y:S04]  /*1a300*/  STL.64 [R1+0x4f8], R18 ;  /* 0x0004f81201007387 */ /* 0x0001e80000100a00 */
[----:B0-----:R-:W2:Y:S04]  /*1a310*/  LDL.LU.64 R18, [R1+0x1f38] ;  /* 0x001f380001127983 */ /* 0x001ea80000300a00 */
[----:B------:R-:W2:Y:S04]  /*1a320*/  LDL.LU.64 R16, [R1+0x1f30] ;  /* 0x001f300001107983 */ /* 0x000ea80000300a00 */
[----:B------:R-:W-:Y:S04]  /*1a330*/  STL.64 [R1+0x1e90], R6 ;  /* 0x001e900601007387 */ /* 0x000fe80000100a00 */
[----:B---3--:R2:W-:Y:S01]  /*1a340*/  STL.64 [R1+0x1e88], R4 ;  /* 0x001e880401007387 */ /* 0x0085e20000100a00 */
[----:B----4-:R-:W-:-:S15]  /*1a350*/  HMMA.16816.F32 R8, R12, R4, R8 ;  /* 0x000000040c08723c */ /* 0x010fde0000001808 */
[----:B------:R-:W-:-:S04]  /*1a360*/  NOP ;  /* 0x0000000000007918 */ /* 0x000fc80000000000 */
[----:B------:R-:W-:Y:S04]  /*1a370*/  STL.64 [R1+0x4e0], R8 ;  /* 0x0004e00801007387 */ /* 0x000fe80000100a00 */
[----:B------:R-:W-:Y:S01]  /*1a380*/  STL.64 [R1+0x4e8], R10 ;  /* 0x0004e80a01007387 */ /* 0x000fe20000100a00 */
[----:B--2---:R-:W-:Y:S03]  /*1a390*/  HMMA.16816.F32 R4, R12, R2, R16 ;  /* 0x000000020c04723c */ /* 0x004fe60000001810 */
[----:B------:R-:W2:Y:S04]  /*1a3a0*/  LDL.LU R13, [R1+0x970] ;  /* 0x00097000010d7983 */ /* 0x000ea80000300800 */
[----:B------:R-:W2:-:S12]  /*1a3b0*/  LDL.LU R14, [R1+0x96c] ;  /* 0x00096c00010e7983 */ /* 0x000e980000300800 */
[----:B------:R-:W-:Y:S04]  /*1a3c0*/  STL.64 [R1+0x2a0], R4 ;  /* 0x0002a00401007387 */ /* 0x000fe80000100a00 */
[----:B------:R-:W-:Y:S04]  /*1a3d0*/  STL.64 [R1+0x2a8], R6 ;  /* 0x0002a80601007387 */ /* 0x000fe80000100a00 */
[----:B------:R-:W3:Y:S04]  /*1a3e0*/  LDL.LU R15, [R1+0x978] ;  /* 0x00097800010f7983 */ /* 0x000ee80000300800 */
[----:B------:R-:W4:Y:S04]  /*1a3f0*/  LDL.LU.64 R16, [R1+0x4a0] ;  /* 0x0004a00001107983 */ /* 0x000f280000300a00 */
[----:B------:R-:W2:Y:S04]  /*1a400*/  LDL.LU.64 R18, [R1+0x4a8] ;  /* 0x0004a80001127983 */ /* 0x000ea80000300a00 */
[----:B--2---:R-:W-:Y:S04]  /*1a410*/  STL.64 [R1+0x1ef8], R18 ;  /* 0x001ef81201007387 */ /* 0x004fe80000100a00 */
[----:B----4-:R0:W-:Y:S04]  /*1a420*/  STL.64 [R1+0x1ef0], R16 ;  /* 0x001ef01001007387 */ /* 0x0101e80000100a00 */
[----:B0-----:R-:W2:Y:S04]  /*1a430*/  LDL.LU.64 R16, [R1+0x4b0] ;  /* 0x0004b00001107983 */ /* 0x001ea80000300a00 */
[----:B------:R-:W4:Y:S04]  /*1a440*/  LDL.LU.64 R18, [R1+0x4b8] ;  /* 0x0004b80001127983 */ /* 0x000f280000300a00 */
[----:B----4-:R-:W-:Y:S04]  /*1a450*/  STL.64 [R1+0x1f10], R18 ;  /* 0x001f101201007387 */ /* 0x010fe80000100a00 */
[----:B--2---:R0:W-:Y:S04]  /*1a460*/  STL.64 [R1+0x1f08], R16 ;  /* 0x001f081001007387 */ /* 0x0041e80000100a00 */
[----:B0-----:R-:W2:Y:S04]  /*1a470*/  LDL.LU.64 R16, [R1+0x4c0] ;  /* 0x0004c00001107983 */ /* 0x001ea80000300a00 */
[----:B------:R-:W4:Y:S01]  /*1a480*/  LDL.LU.64 R18, [R1+0x4c8] ;  /* 0x0004c80001127983 */ /* 0x000f220000300a00 */
[----:B------:R-:W-:-:S02]  /*1a490*/  IMAD R13, R14, 0x100, R13 ;  /* 0x000001000e0d7824 */ /* 0x000fc400078e020d */
[----:B---3--:R-:W-:Y:S02]  /*1a4a0*/  IMAD R14, R26, 0x100, R15 ;  /* 0x000001001a0e7824 */ /* 0x008fe400078e020f */
[----:B------:R-:W-:Y:S02]  /*1a4b0*/  IMAD R12, R23, 0x100, R22 ;  /* 0x00000100170c7824 */ /* 0x000fe400078e0216 */
[----:B------:R-:W-:Y:S01]  /*1a4c0*/  IMAD R15, R0, 0x100, R27 ;  /* 0x00000100000f7824 */ /* 0x000fe200078e021b */
[----:B----4-:R-:W-:Y:S04]  /*1a4d0*/  STL.64 [R1+0x1f28], R18 ;  /* 0x001f281201007387 */ /* 0x010fe80000100a00 */
[----:B--2---:R0:W-:Y:S04]  /*1a4e0*/  STL.64 [R1+0x1f20], R16 ;  /* 0x001f201001007387 */ /* 0x0041e80000100a00 */
[----:B0-----:R-:W2:Y:S04]  /*1a4f0*/  LDL.LU.64 R16, [R1+0x4d0] ;  /* 0x0004d00001107983 */ /* 0x001ea80000300a00 */
[----:B------:R-:W2:Y:S01]  /*1a500*/  LDL.LU.64 R18, [R1+0x4d8] ;  /* 0x0004d80001127983 */ /* 0x000ea20000300a00 */
[----:B------:R-:W-:-:S02]  /*1a510*/  F2FP.F16.E4M3.UNPACK_B R12, R12 ;  /* 0x0000000cff0c723e */ /* 0x000fc400020006ff */
[----:B------:R-:W-:Y:S02]  /*1a520*/  F2FP.F16.E4M3.UNPACK_B R13, R13 ;  /* 0x0000000dff0d723e */ /* 0x000fe400020006ff */
[----:B------:R-:W-:Y:S02]  /*1a530*/  F2FP.F16.E4M3.UNPACK_B R14, R14 ;  /* 0x0000000eff0e723e */ /* 0x000fe400020006ff */
[----:B------:R-:W-:Y:S01]  /*1a540*/  F2FP.F16.E4M3.UNPACK_B R15, R15 ;  /* 0x0000000fff0f723e */ /* 0x000fe200020006ff */
[----:B------:R-:W3:Y:S04]  /*1a550*/  LDL.LU.64 R8, [R1+0x490] ;  /* 0x0004900001087983 */ /* 0x000ee80000300a00 */
[----:B------:R-:W3:Y:S04]  /*1a560*/  LDL.LU.64 R10, [R1+0x498] ;  /* 0x00049800010a7983 */ /* 0x000ee80000300a00 */
[----:B------:R-:W4:Y:S04]  /*1a570*/  LDL.LU.64 R20, [R1+0x480] ;  /* 0x0004800001147983 */ /* 0x000f280000300a00 */
[----:B------:R-:W4:Y:S04]  /*1a580*/  LDL.LU.64 R22, [R1+0x488] ;  /* 0x0004880001167983 */ /* 0x000f280000300a00 */
[----:B------:R-:W3:Y:S04]  /*1a590*/  LDL.LU.64 R4, [R1+0x470] ;  /* 0x0004700001047983 */ /* 0x000ee80000300a00 */
[----:B------:R-:W3:Y:S01]  /*1a5a0*/  LDL.LU.64 R6, [R1+0x478] ;  /* 0x0004780001067983 */ /* 0x000ee20000300a00 */
[----:B--2---:R-:W-:Y:S03]  /*1a5b0*/  HMMA.16816.F32 R24, R12, R24, R16 ;  /* 0x000000180c18723c */ /* 0x004fe60000001810 */
[----:B------:R-:W2:Y:S04]  /*1a5c0*/  LDL.LU.64 R18, [R1+0x1f28] ;  /* 0x001f280001127983 */ /* 0x000ea80000300a00 */
[----:B------:R-:W2:-:S12]  /*1a5d0*/  LDL.LU.64 R16, [R1+0x1f20] ;  /* 0x001f200001107983 */ /* 0x000e980000300a00 */
[----:B------:R-:W-:Y:S04]  /*1a5e0*/  STL.64 [R1+0x4d0], R24 ;  /* 0x0004d01801007387 */ /* 0x000fe80000100a00 */
[----:B------:R0:W-:Y:S04]  /*1a5f0*/  STL.64 [R1+0x4d8], R26 ;  /* 0x0004d81a01007387 */ /* 0x0001e80000100a00 */
[----:B0-----:R-:W2:Y:S02]  /*1a600*/  LDL.LU.64 R26, [R1+0x1f18] ;  /* 0x001f1800011a7983 */ /* 0x001ea40000300a00 */
[----:B--2---:R-:W-:Y:S02]  /*1a610*/  HMMA.16816.F32 R24, R12, R26, R16 ;  /* 0x0000001a0c18723c */ /* 0x004fe40000001810 */
[----:B------:R-:W2:Y:S04]  /*1a620*/  LDL.LU.64 R18, [R1+0x1f10] ;  /* 0x001f100001127983 */ /* 0x000ea80000300a00 */
[----:B------:R-:W2:-:S13]  /*1a630*/  LDL.LU.64 R16, [R1+0x1f08] ;  /* 0x001f080001107983 */ /* 0x000e9a0000300a00 */
        /* <DEDUP_REMOVED lines=14> */
[----:B0-----:R-:W4:Y:S04]  /*1a720*/  LDL.LU.64 R26, [R1+0x1ed0] ;  /* 0x001ed000011a7983 */ /* 0x001f280000300a00 */
[----:B------:R-:W2:Y:S01]  /*1a730*/  LDL.LU.64 R24, [R1+0x1ec8] ;  /* 0x001ec80001187983 */ /* 0x000ea20000300a00 */
[----:B---3--:R-:W-:-:S15]  /*1a740*/  HMMA.16816.F32 R8, R12, R28, R8 ;  /* 0x0000001c0c08723c */ /* 0x008fde0000001808 */
[----:B------:R-:W-:-:S04]  /*1a750*/  NOP ;  /* 0x0000000000007918 */ /* 0x000fc80000000000 */
[----:B------:R0:W-:Y:S04]  /*1a760*/  STL.64 [R1+0x490], R8 ;  /* 0x0004900801007387 */ /* 0x0001e80000100a00 */
[----:B------:R1:W-:Y:S04]  /*1a770*/  STL.64 [R1+0x498], R10 ;  /* 0x0004980a01007387 */ /* 0x0003e80000100a00 */
[----:B0-----:R-:W3:Y:S04]  /*1a780*/  LDL.LU.64 R8, [R1+0x450] ;  /* 0x0004500001087983 */ /* 0x001ee80000300a00 */
[----:B-1----:R-:W3:Y:S04]  /*1a790*/  LDL.LU.64 R10, [R1+0x458] ;  /* 0x00045800010a7983 */ /* 0x002ee80000300a00 */
[----:B------:R-:W-:Y:S01]  /*1a7a0*/  STL.64 [R1+0x1e38], R28 ;  /* 0x001e381c01007387 */ /* 0x000fe20000100a00 */
[C---:B----4-:R-:W-:Y:S08]  /*1a7b0*/  HMMA.16816.F32 R20, R12.reuse, R26, R20 ;  /* 0x0000001a0c14723c */ /* 0x050ff00000001814 */
[C---:B--2---:R-:W-:Y:S11]  /*1a7c0*/  HMMA.16816.F32 R4, R12.reuse, R24, R4 ;  /* 0x000000180c04723c */ /* 0x044ff60000001804 */
[----:B------:R-:W-:Y:S04]  /*1a7d0*/  STL.64 [R1+0x480], R20 ;  /* 0x0004801401007387 */ /* 0x000fe80000100a00 */
[----:B------:R0:W-:Y:S04]  /*1a7e0*/  STL.64 [R1+0x488], R22 ;  /* 0x0004881601007387 */ /* 0x0001e80000100a00 */
[----:B0-----:R-:W2:Y:S04]  /*1a7f0*/  LDL.LU.64 R22, [R1+0x1ec0] ;  /* 0x001ec00001167983 */ /* 0x001ea80000300a00 */
[----:B------:R-:W3:Y:S04]  /*1a800*/  LDL.LU.64 R20, [R1+0x1eb8] ;  /* 0x001eb80001147983 */ /* 0x000ee80000300a00 */
[----:B------:R0:W-:Y:S04]  /*1a810*/  STL.64 [R1+0x470], R4 ;  /* 0x0004700401007387 */ /* 0x0001e80000100a00 */
[----:B------:R1:W-:Y:S04]  /*1a820*/  STL.64 [R1+0x478], R6 ;  /* 0x0004780601007387 */ /* 0x0003e80000100a00 */
[----:B0-----:R-:W4:Y:S04]  /*1a830*/  LDL.LU.64 R4, [R1+0x440] ;  /* 0x0004400001047983 */ /* 0x001f280000300a00 */
[----:B-1----:R-:W4:Y:S04]  /*1a840*/  LDL.LU.64 R6, [R1+0x448] ;  /* 0x0004480001067983 */ /* 0x002f280000300a00 */
[----:B------:R-:W2:Y:S04]  /*1a850*/  LDL.LU R28, [R1+0x988] ;  /* 0x00098800011c7983 */ /* 0x000ea80000300800 */
[----:B------:R-:W2:Y:S04]  /*1a860*/  LDL.LU R29, [R1+0x984] ;  /* 0x00098400011d7983 */ /* 0x000ea80000300800 */
[----:B------:R-:W2:Y:S04]  /*1a870*/  LDL.LU R0, [R1+0x99c] ;  /* 0x00099c0001007983 */ /* 0x000ea80000300800 */
[----:B------:R0:W-:Y:S04]  /*1a880*/  STL.64 [R1+0x1e30], R26 ;  /* 0x001e301a01007387 */ /* 0x0001e80000100a00 */
[----:B0-----:R-:W2:Y:S04]  /*1a890*/  LDL.64 R26, [R1+0x18] ;  /* 0x00001800011a7983 */ /* 0x001ea80000100a00 */
[----:B------:R0:W-:Y:S04]  /*1a8a0*/  STL.64 [R1+0x1e28], R24 ;  /* 0x001e281801007387 */ /* 0x0001e80000100a00 */
[----:B0-----:R-:W3:Y:S04]  /*1a8b0*/  LDL.LU R24, [R1+0x994] ;  /* 0x0009940001187983 */ /* 0x001ee80000300800 */
[----:B------:R-:W3:Y:S04]  /*1a8c0*/  LDL.LU R25, [R1+0x9a0] ;  /* 0x0009a00001197983 */ /* 0x000ee80000300800 */
[----:B--2---:R-:W-:Y:S04]  /*1a8d0*/  STL.64 [R1+0x1e70], R26 ;  /* 0x001e701a01007387 */ /* 0x004fe80000100a00 */
[----:B---3--:R0:W-:Y:S04]  /*1a8e0*/  STL.64 [R1+0x1e68], R24 ;  /* 0x001e681801007387 */ /* 0x0081e80000100a00 */
[----:B0-----:R-:W2:Y:S04]  /*1a8f0*/  LDL.LU.64 R24, [R1+0x460] ;  /* 0x0004600001187983 */ /* 0x001ea80000300a00 */
[----:B------:R-:W2:Y:S02]  /*1a900*/  LDL.LU.64 R26, [R1+0x468] ;  /* 0x00046800011a7983 */ /* 0x000ea40000300a00 */
[----:B--2---:R-:W-:-:S15]  /*1a910*/  HMMA.16816.F32 R24, R12, R22, R24 ;  /* 0x000000160c18723c */ /* 0x004fde0000001818 */
[----:B------:R-:W-:-:S04]  /*1a920*/  NOP ;  /* 0x0000000000007918 */ /* 0x000fc80000000000 */
[----:B------:R-:W-:Y:S04]  /*1a930*/  STL.64 [R1+0x460], R24 ;  /* 0x0004601801007387 */ /* 0x000fe80000100a00 */
[----:B------:R0:W-:Y:S02]  /*1a940*/  STL.64 [R1+0x468], R26 ;  /* 0x0004681a01007387 */ /* 0x0001e40000100a00 */
[----:B0-----:R-:W-:Y:S02]  /*1a950*/  HMMA.16816.F32 R24, R12, R20, R8 ;  /* 0x000000140c18723c */ /* 0x001fe40000001808 */
[----:B------:R-:W2:Y:S04]  /*1a960*/  LDL.LU.64 R8, [R1+0x430] ;  /* 0x0004300001087983 */ /* 0x000ea80000300a00 */
[----:B------:R-:W2:-:S13]  /*1a970*/  LDL.LU.64 R10, [R1+0x438] ;  /* 0x00043800010a7983 */ /* 0x000e9a0000300a00 */
[----:B------:R-:W-:Y:S04]  /*1a980*/  STL.64 [R1+0x450], R24 ;  /* 0x0004501801007387 */ /* 0x000fe80000100a00 */
[----:B------:R-:W-:Y:S04]  /*1a990*/  STL.64 [R1+0x458], R26 ;  /* 0x0004581a01007387 */ /* 0x000fe80000100a00 */
[----:B------:R-:W-:Y:S04]  /*1a9a0*/  STL.64 [R1+0x1e10], R22 ;  /* 0x001e101601007387 */ /* 0x000fe80000100a00 */
[----:B------:R4:W-:Y:S02]  /*1a9b0*/  STL.64 [R1+0x1e08], R20 ;  /* 0x001e081401007387 */ /* 0x0009e40000100a00 */
[----:B----4-:R-:W-:Y:S02]  /*1a9c0*/  HMMA.16816.F32 R20, R12, R18, R4 ;  /* 0x000000120c14723c */ /* 0x010fe40000001804 */
[----:B------:R-:W3:Y:S04]  /*1a9d0*/  LDL.LU.64 R4, [R1+0x410] ;  /* 0x0004100001047983 */ /* 0x000ee80000300a00 */
[----:B------:R-:W4:-:S13]  /*1a9e0*/  LDL.LU.64 R6, [R1+0x418] ;  /* 0x0004180001067983 */ /* 0x000f1a0000300a00 */
[----:B------:R-:W-:Y:S04]  /*1a9f0*/  STL.64 [R1+0x440], R20 ;  /* 0x0004401401007387 */ /* 0x000fe80000100a00 */
[----:B------:R-:W-:Y:S04]  /*1aa00*/  STL.64 [R1+0x448], R22 ;  /* 0x0004481601007387 */ /* 0x000fe80000100a00 */
[----:B----4-:R-:W-:Y:S04]  /*1aa10*/  STL.64 [R1+0x1ea0], R6 ;  /* 0x001ea00601007387 */ /* 0x010fe80000100a00 */
[----:B---3--:R0:W-:Y:S04]  /*1aa20*/  STL.64 [R1+0x1e98], R4 ;  /* 0x001e980401007387 */ /* 0x0081e80000100a00 */
[----:B0-----:R-:W3:Y:S04]  /*1aa30*/  LDL.LU.64 R4, [R1+0x420] ;  /* 0x0004200001047983 */ /* 0x001ee80000300a00 */
[----:B------:R-:W3:Y:S04]  /*1aa40*/  LDL.LU.64 R6, [R1+0x428] ;  /* 0x0004280001067983 */ /* 0x000ee80000300a00 */
[----:B------:R-:W4:Y:S04]  /*1aa50*/  LDL.LU.64 R20, [R1+0x400] ;  /* 0x0004000001147983 */ /* 0x000f280000300a00 */
[----:B------:R-:W4:Y:S04]  /*1aa60*/  LDL.LU.64 R22, [R1+0x408] ;  /* 0x0004080001167983 */ /* 0x000f280000300a00 */
[----:B------:R-:W3:Y:S04]  /*1aa70*/  LDL.LU.64 R24, [R1+0x290] ;  /* 0x0002900001187983 */ /* 0x000ee80000300a00 */
[----:B------:R-:W3:Y:S01]  /*1aa80*/  LDL.LU.64 R26, [R1+0x298] ;  /* 0x00029800011a7983 */ /* 0x000ee20000300a00 */
[C---:B--2---:R-:W-:Y:S03]  /*1aa90*/  HMMA.16816.F32 R8, R12.reuse, R16, R8 ;  /* 0x000000100c08723c */ /* 0x044fe60000001808 */
[----:B---3--:R-:W-:Y:S04]  /*1aaa0*/  STL.64 [R1+0x1e80], R26 ;  /* 0x001e801a01007387 */ /* 0x008fe80000100a00 */
[----:B------:R0:W-:Y:S04]  /*1aab0*/  STL.64 [R1+0x1e78], R24 ;  /* 0x001e781801007387 */ /* 0x0001e80000100a00 */
[----:B0-----:R-:W2:Y:S04]  /*1aac0*/  LDL.LU.64 R24, [R1+0x3f0] ;  /* 0x0003f00001187983 */ /* 0x001ea80000300a00 */
[----:B------:R-:W2:Y:S04]  /*1aad0*/  LDL.LU.64 R26, [R1+0x3f8] ;  /* 0x0003f800011a7983 */ /* 0x000ea80000300a00 */
[----:B------:R-:W-:Y:S04]  /*1aae0*/  STL.64 [R1+0x430], R8 ;  /* 0x0004300801007387 */ /* 0x000fe80000100a00 */
[----:B------:R0:W-:Y:S04]  /*1aaf0*/  STL.64 [R1+0x438], R10 ;  /* 0x0004380a01007387 */ /* 0x0001e80000100a00 */
[----:B0-----:R-:W3:Y:S04]  /*1ab00*/  LDL.LU.64 R10, [R1+0x1eb0] ;  /* 0x001eb000010a7983 */ /* 0x001ee80000300a00 */
[----:B------:R-:W2:Y:S04]  /*1ab10*/  LDL.LU.64 R8, [R1+0x1ea8] ;  /* 0x001ea80001087983 */ /* 0x000ea80000300a00 */
[----:B------:R-:W-:Y:S04]  /*1ab20*/  STL.64 [R1+0x1e00], R18 ;  /* 0x001e001201007387 */ /* 0x000fe80000100a00 */
[----:B------:R0:W-:Y:S04]  /*1ab30*/  STL.64 [R1+0x1df8], R16 ;  /* 0x001df81001007387 */ /* 0x0001e80000100a00 */
[----:B0-----:R-:W2:Y:S04]  /*1ab40*/  LDL.LU R16, [R1+0x98c] ;  /* 0x00098c0001107983 */ /* 0x001ea80000300800 */
[----:B------:R-:W2:Y:S01]  /*1ab50*/  LDL.LU R17, [R1+0x998] ;  /* 0x0009980001117983 */ /* 0x000ea20000300800 */
[----:B---3--:R-:W-:-:S15]  /*1ab60*/  HMMA.16816.F32 R4, R12, R10, R4 ;  /* 0x0000000a0c04723c */ /* 0x008fde0000001804 */
[----:B------:R-:W-:-:S04]  /*1ab70*/  NOP ;  /* 0x0000000000007918 */ /* 0x000fc80000000000 */
[----:B------:R-:W-:Y:S04]  /*1ab80*/  STL.64 [R1+0x420], R4 ;  /* 0x0004200401007387 */ /* 0x000fe80000100a00 */
[----:B------:R0:W-:Y:S04]  /*1ab90*/  STL.64 [R1+0x428], R6 ;  /* 0x0004280601007387 */ /* 0x0001e80000100a00 */
[----:B0-----:R-:W2:Y:S04]  /*1aba0*/  LDL.LU.64 R6, [R1+0x1ea0] ;  /* 0x001ea00001067983 */ /* 0x001ea80000300a00 */
[----:B------:R-:W2:Y:S04]  /*1abb0*/  LDL.LU.64 R4, [R1+0x1e98] ;  /* 0x001e980001047983 */ /* 0x000ea80000300a00 */
[----:B------:R0:W-:Y:S04]  /*1abc0*/  STL.64 [R1+0x1e50], R10 ;  /* 0x001e500a01007387 */ /* 0x0001e80000100a00 */
[----:B0-----:R-:W3:Y:S01]  /*1abd0*/  LDL.LU R11, [R1+0x990] ;  /* 0x00099000010b7983 */ /* 0x001ee20000300800 */
[----:B--2---:R-:W-:-:S15]  /*1abe0*/  HMMA.16816.F32 R4, R12, R8, R4 ;  /* 0x000000080c04723c */ /* 0x004fde0000001804 */
[----:B------:R-:W-:-:S04]  /*1abf0*/  NOP ;  /* 0x0000000000007918 */ /* 0x000fc80000000000 */
[----:B------:R-:W-:Y:S04]  /*1ac00*/  STL.64 [R1+0x410], R4 ;  /* 0x0004100401007387 */ /* 0x000fe80000100a00 */
[----:B------:R0:W-:Y:S04]  /*1ac10*/  STL.64 [R1+0x418], R6 ;  /* 0x0004180601007387 */ /* 0x0001e80000100a00 */
[----:B0-----:R-:W4:Y:S04]  /*1ac20*/  LDL.LU.64 R6, [R1+0x1e90] ;  /* 0x001e900001067983 */ /* 0x001f280000300a00 */
[----:B------:R-:W2:Y:S04]  /*1ac30*/  LDL.LU.64 R4, [R1+0x1e88] ;  /* 0x001e880001047983 */ /* 0x000ea80000300a00 */
[----:B------:R-:W-:Y:S04]  /*1ac40*/  STL [R1+0x1dec], R8 ;  /* 0x001dec0801007387 */ /* 0x000fe80000100800 */
[----:B------:R-:W-:Y:S01]  /*1ac50*/  STL [R1+0x1de8], R9 ;  /* 0x001de80901007387 */ /* 0x000fe20000100800 */
[C---:B----4-:R-:W-:Y:S08]  /*1ac60*/  HMMA.16816.F32 R20, R12.reuse, R6, R20 ;  /* 0x000000060c14723c */ /* 0x050ff00000001814 */
[C---:B--2---:R-:W-:Y:S11]  /*1ac70*/  HMMA.16816.F32 R24, R12.reuse, R4, R24 ;  /* 0x000000040c18723c */ /* 0x044ff60000001818 */
[----:B------:R0:W-:Y:S04]  /*1ac80*/  STL.64 [R1+0x400], R20 ;  /* 0x0004001401007387 */ /* 0x0001e80000100a00 */
[----:B------:R1:W-:Y:S04]  /*1ac90*/  STL.64 [R1+0x408], R22 ;  /* 0x0004081601007387 */ /* 0x0003e80000100a00 */
[----:B0-----:R-:W2:Y:S04]  /*1aca0*/  LDL.LU.64 R20, [R1+0x3e0] ;  /* 0x0003e00001147983 */ /* 0x001ea80000300a00 */
[----:B-1----:R-:W2:Y:S04]  /*1acb0*/  LDL.LU.64 R22, [R1+0x3e8] ;  /* 0x0003e80001167983 */ /* 0x002ea80000300a00 */
[----:B------:R-:W-:Y:S04]  /*1acc0*/  STL.64 [R1+0x3f0], R24 ;  /* 0x0003f01801007387 */ /* 0x000fe80000100a00 */
[----:B------:R0:W-:Y:S04]  /*1acd0*/  STL.64 [R1+0x3f8], R26 ;  /* 0x0003f81a01007387 */ /* 0x0001e80000100a00 */
[----:B0-----:R-:W4:Y:S04]  /*1ace0*/  LDL.LU.64 R26, [R1+0x1e80] ;  /* 0x001e8000011a7983 */ /* 0x001f280000300a00 */
[----:B------:R-:W4:Y:S04]  /*1acf0*/  LDL.LU.64 R24, [R1+0x1e78] ;  /* 0x001e780001187983 */ /* 0x000f280000300a00 */
[----:B------:R-:W-:Y:S01]  /*1ad00*/  STL [R1+0x1dc8], R5 ;  /* 0x001dc80501007387 */ /* 0x000fe20000100800 */
[----:B----4-:R-:W-:Y:S03]  /*1ad10*/  HMMA.16816.F32 R12, R12, R2, R24 ;  /* 0x000000020c0c723c */ /* 0x010fe60000001818 */
[----:B------:R-:W2:Y:S04]  /*1ad20*/  LDL.LU.64 R26, [R1+0x1e70] ;  /* 0x001e7000011a7983 */ /* 0x000ea80000300a00 */
[----:B------:R-:W4:Y:S04]  /*1ad30*/  LDL.LU.64 R24, [R1+0x1e68] ;  /* 0x001e680001187983 */ /* 0x000f280000300a00 */
[----:B------:R-:W2:Y:S04]  /*1ad40*/  LDL.LU.64 R18, [R1+0x10] ;  /* 0x0000100001127983 */ /* 0x000ea80000300a00 */
[----:B------:R-:W-:Y:S04]  /*1ad50*/  STL [R1+0x1de4], R2 ;  /* 0x001de40201007387 */ /* 0x000fe80000100800 */
[----:B------:R0:W-:Y:S04]  /*1ad60*/  STL.64 [R1+0x290], R12 ;  /* 0x0002900c01007387 */ /* 0x0001e80000100a00 */
[----:B------:R4:W-:Y:S01]  /*1ad70*/  STL.64 [R1+0x298], R14 ;  /* 0x0002980e01007387 */ /* 0x0009e20000100a00 */
[----:B0-----:R-:W-:-:S02]  /*1ad80*/  IMAD R12, R29, 0x100, R28 ;  /* 0x000001001d0c7824 */ /* 0x001fc400078e021c */
[----:B---3--:R-:W-:-:S03]  /*1ad90*/  IMAD R13, R16, 0x100, R11 ;  /* 0x00000100100d7824 */ /* 0x008fc600078e020b */
[----:B------:R-:W-:Y:S02]  /*1ada0*/  F2FP.F16.E4M3.UNPACK_B R12, R12 ;  /* 0x0000000cff0c723e */ /* 0x000fe400020006ff */
[----:B------:R-:W-:Y:S01]  /*1adb0*/  F2FP.F16.E4M3.UNPACK_B R13, R13 ;  /* 0x0000000dff0d723e */ /* 0x000fe200020006ff */
[----:B------:R-:W-:Y:S04]  /*1adc0*/  STL [R1+0x1de0], R3 ;  /* 0x001de00301007387 */ /* 0x000fe80000100800 */
[----:B------:R-:W3:Y:S04]  /*1add0*/  LDL.LU.64 R28, [R1] ;  /* 0x00000000011c7983 */ /* 0x000ee80000300a00 */
[----:B------:R-:W3:Y:S01]  /*1ade0*/  LDL.LU.64 R10, [R1+0x8] ;  /* 0x00000800010a7983 */ /* 0x000ee20000300a00 */
[----:B----4-:R-:W-:-:S02]  /*1adf0*/  IMAD R14, R24, 0x100, R17 ;  /* 0x00000100180e7824 */ /* 0x010fc400078e0211 */
[----:B------:R-:W-:Y:S02]  /*1ae00*/  IMAD R15, R0, 0x100, R25 ;  /* 0x00000100000f7824 */ /* 0x000fe400078e0219 */
[----:B------:R-:W4:Y:S01]  /*1ae10*/  LDL.LU.64 R24, [R1+0x3a0] ;  /* 0x0003a00001187983 */ /* 0x000f220000300a00 */
[----:B------:R-:W-:Y:S02]  /*1ae20*/  F2FP.F16.E4M3.UNPACK_B R14, R14 ;  /* 0x0000000eff0e723e */ /* 0x000fe400020006ff */
[----:B------:R-:W-:-:S07]  /*1ae30*/  F2FP.F16.E4M3.UNPACK_B R15, R15 ;  /* 0x0000000fff0f723e */ /* 0x000fce00020006ff */
[----:B--2---:R-:W-:Y:S01]  /*1ae40*/  HMMA.16816.F32 R20, R12, R26, R20 ;  /* 0x0000001a0c14723c */ /* 0x004fe20000001814 */
[----:B------:R-:W-:-:S15]  /*1ae50*/  IMAD.MOV.U32 R5, RZ, RZ, R26 ;  /* 0x000000ffff057224 */ /* 0x000fde00078e001a */
[----:B------:R-:W-:-:S03]  /*1ae60*/  NOP ;  /* 0x0000000000007918 */ /* 0x000fc60000000000 */
[----:B------:R-:W-:Y:S04]  /*1ae70*/  STL.64 [R1+0x3e0], R20 ;  /* 0x0003e01401007387 */ /* 0x000fe80000100a00 */
[----:B------:R-:W-:Y:S04]  /*1ae80*/  STL.64 [R1+0x3e8], R22 ;  /* 0x0003e81601007387 */ /* 0x000fe80000100a00 */
[----:B------:R-:W2:Y:S04]  /*1ae90*/  LDL.LU.64 R26, [R1+0x3a8] ;  /* 0x0003a800011a7983 */ /* 0x000ea80000300a00 */
[----:B--2---:R-:W-:Y:S04]  /*1aea0*/  STL.64 [R1+0x1e48], R26 ;  /* 0x001e481a01007387 */ /* 0x004fe80000100a00 */
[----:B----4-:R0:W-:Y:S04]  /*1aeb0*/  STL.64 [R1+0x1e40], R24 ;  /* 0x001e401801007387 */ /* 0x0101e80000100a00 */
[----:B0-----:R-:W2:Y:S04]  /*1aec0*/  LDL.LU.64 R24, [R1+0x3b0] ;  /* 0x0003b00001187983 */ /* 0x001ea80000300a00 */
[----:B------:R-:W4:Y:S04]  /*1aed0*/  LDL.LU.64 R26, [R1+0x3b8] ;  /* 0x0003b800011a7983 */ /* 0x000f280000300a00 */
[----:B----4-:R-:W-:Y:S04]  /*1aee0*/  STL.64 [R1+0x1e60], R26 ;  /* 0x001e601a01007387 */ /* 0x010fe80000100a00 */
[----:B--2---:R0:W-:Y:S04]  /*1aef0*/  STL.64 [R1+0x1e58], R24 ;  /* 0x001e581801007387 */ /* 0x0041e80000100a00 */
[----:B0-----:R-:W3:Y:S04]  /*1af00*/  LDL.LU.64 R24, [R1+0x3c0] ;  /* 0x0003c00001187983 */ /* 0x001ee80000300a00 */
[----:B------:R-:W3:Y:S04]  /*1af10*/  LDL.LU.64 R26, [R1+0x3c8] ;  /* 0x0003c800011a7983 */ /* 0x000ee80000300a00 */
[----:B------:R-:W2:Y:S04]  /*1af20*/  LDL.LU.64 R20, [R1+0x380] ;  /* 0x0003800001147983 */ /* 0x000ea80000300a00 */
[----:B------:R-:W4:Y:S04]  /*1af30*/  LDL.LU.64 R22, [R1+0x388] ;  /* 0x0003880001167983 */ /* 0x000f280000300a00 */
[----:B----4-:R-:W-:Y:S04]  /*1af40*/  STL.64 [R1+0x1e20], R22 ;  /* 0x001e201601007387 */ /* 0x010fe80000100a00 */
[----:B--2---:R0:W-:Y:S04]  /*1af50*/  STL.64 [R1+0x1e18], R20 ;  /* 0x001e181401007387 */ /* 0x0041e80000100a00 */
[----:B0-----:R-:W2:Y:S04]  /*1af60*/  LDL.LU.64 R20, [R1+0x390] ;  /* 0x0003900001147983 */ /* 0x001ea80000300a00 */
[----:B------:R-:W2:Y:S04]  /*1af70*/  LDL.LU.64 R22, [R1+0x398] ;  /* 0x0003980001167983 */ /* 0x000ea80000300a00 */
[----:B------:R-:W-:Y:S04]  /*1af80*/  STL.64 [R1+0x1dd8], R6 ;  /* 0x001dd80601007387 */ /* 0x000fe80000100a00 */
[----:B------:R0:W-:Y:S04]  /*1af90*/  STL.64 [R1+0x1dd0], R4 ;  /* 0x001dd00401007387 */ /* 0x0001e80000100a00 */
[----:B0-----:R-:W4:Y:S04]  /*1afa0*/  LDL.LU.64 R4, [R1+0x3d0] ;  /* 0x0003d00001047983 */ /* 0x001f280000300a00 */
[----:B------:R-:W4:Y:S01]  /*1afb0*/  LDL.LU.64 R6, [R1+0x3d8] ;  /* 0x0003d80001067983 */ /* 0x000f220000300a00 */
[----:B---3--:R-:W-:Y:S01]  /*1afc0*/  HMMA.16816.F32 R24, R12, R10, R24 ;  /* 0x0000000a0c18723c */ /* 0x008fe20000001818 */
[----:B------:R-:W-:-:S02]  /*1afd0*/  IMAD.MOV.U32 R2, RZ, RZ, R18 ;  /* 0x000000ffff027224 */ /* 0x000fc400078e0012 */
[----:B------:R-:W-:-:S05]  /*1afe0*/  IMAD.MOV.U32 R3, RZ, RZ, R19 ;  /* 0x000000ffff037224 */ /* 0x000fca00078e0013 */
[----:B----4-:R-:W-:-:S15]  /*1aff0*/  HMMA.16816.F32 R4, R12, R18, R4 ;  /* 0x000000120c04723c */ /* 0x010fde0000001804 */
[----:B------:R-:W-:-:S04]  /*1b000*/  NOP ;  /* 0x0000000000007918 */ /* 0x000fc80000000000 */
[----:B------:R0:W-:Y:S04]  /*1b010*/  STL.64 [R1+0x3d0], R4 ;  /* 0x0003d00401007387 */ /* 0x0001e80000100a00 */
[----:B------:R1:W-:Y:S04]  /*1b020*/  STL.64 [R1+0x3d8], R6 ;  /* 0x0003d80601007387 */ /* 0x0003e80000100a00 */
[----:B------:R-:W3:Y:S04]  /*1b030*/  LDL.LU.64 R16, [R1+0x370] ;  /* 0x0003700001107983 */ /* 0x000ee80000300a00 */
[----:B------:R-:W3:Y:S04]  /*1b040*/  LDL.LU.64 R18, [R1+0x378] ;  /* 0x0003780001127983 */ /* 0x000ee80000300a00 */
[----:B0-----:R-:W4:Y:S04]  /*1b050*/  LDL.LU.64 R4, [R1+0x360] ;  /* 0x0003600001047983 */ /* 0x001f280000300a00 */
[----:B-1----:R-:W4:Y:S04]  /*1b060*/  LDL.LU.64 R6, [R1+0x368] ;  /* 0x0003680001067983 */ /* 0x002f280000300a00 */
[----:B------:R-:W-:Y:S04]  /*1b070*/  STL [R1+0x1df0], R2 ;  /* 0x001df00201007387 */ /* 0x000fe80000100800 */
[----:B------:R-:W-:Y:S04]  /*1b080*/  STL.64 [R1+0x3c0], R24 ;  /* 0x0003c01801007387 */ /* 0x000fe80000100a00 */
[----:B------:R0:W-:Y:S04]  /*1b090*/  STL.64 [R1+0x3c8], R26 ;  /* 0x0003c81a01007387 */ /* 0x0001e80000100a00 */
[----:B0-----:R-:W2:Y:S04]  /*1b0a0*/  LDL.LU.64 R26, [R1+0x1e60] ;  /* 0x001e6000011a7983 */ /* 0x001ea80000300a00 */
[----:B------:R-:W2:Y:S01]  /*1b0b0*/  LDL.LU.64 R24, [R1+0x1e58] ;  /* 0x001e580001187983 */ /* 0x000ea20000300a00 */
[----:B------:R-:W-:-:S02]  /*1b0c0*/  IMAD.MOV.U32 R9, RZ, RZ, R10 ;  /* 0x000000ffff097224 */ /* 0x000fc400078e000a */
[----:B------:R-:W-:Y:S02]  /*1b0d0*/  IMAD.MOV.U32 R0, RZ, RZ, R11 ;  /* 0x000000ffff007224 */ /* 0x000fe400078e000b */
[----:B------:R-:W3:Y:S01]  /*1b0e0*/  LDL.LU.64 R10, [R1+0x1e50] ;  /* 0x001e5000010a7983 */ /* 0x000ee20000300a00 */
[----:B------:R-:W-:Y:S02]  /*1b0f0*/  IMAD.MOV.U32 R2, RZ, RZ, R28 ;  /* 0x000000ffff027224 */ /* 0x000fe400078e001c */
        /* <DEDUP_REMOVED lines=25> */
[----:B------:R-:W4:Y:S04]  /*1b290*/  LDL.LU.64 R20, [R1+0x1e08] ;  /* 0x001e080001147983 */ /* 0x000f280000300a00 */
[----:B------:R-:W-:Y:S04]  /*1b2a0*/  STL.64 [R1+0x1d48], R26 ;  /* 0x001d481a01007387 */ /* 0x000fe80000100a00 */
[----:B------:R0:W-:Y:S04]  /*1b2b0*/  STL.64 [R1+0x1d40], R24 ;  /* 0x001d401801007387 */ /* 0x0001e80000100a00 */
[----:B0-----:R-:W3:Y:S04]  /*1b2c0*/  LDL.LU.64 R24, [R1+0x340] ;  /* 0x0003400001187983 */ /* 0x001ee80000300a00 */
[----:B------:R-:W3:Y:S01]  /*1b2d0*/  LDL.LU.64 R26, [R1+0x348] ;  /* 0x00034800011a7983 */ /* 0x000ee20000300a00 */
[C---:B--2---:R-:W-:Y:S08]  /*1b2e0*/  HMMA.16816.F32 R16, R12.reuse, R22, R16 ;  /* 0x000000160c10723c */ /* 0x044ff00000001810 */
[C---:B----4-:R-:W-:Y:S11]  /*1b2f0*/  HMMA.16816.F32 R4, R12.reuse, R20, R4 ;  /* 0x000000140c04723c */ /* 0x050ff60000001804 */
        /* <DEDUP_REMOVED lines=8> */
[----:B------:R-:W-:Y:S04]  /*1b380*/  STL.64 [R1+0x1d58], R22 ;  /* 0x001d581601007387 */ /* 0x000fe80000100a00 */
[----:B------:R0:W-:Y:S04]  /*1b390*/  STL.64 [R1+0x1d50], R20 ;  /* 0x001d501401007387 */ /* 0x0001e80000100a00 */
[----:B0-----:R-:W2:Y:S04]  /*1b3a0*/  LDL.LU.64 R20, [R1+0x350] ;  /* 0x0003500001147983 */ /* 0x001ea80000300a00 */
[----:B------:R-:W2:Y:S02]  /*1b3b0*/  LDL.LU.64 R22, [R1+0x358] ;  /* 0x0003580001167983 */ /* 0x000ea40000300a00 */
[----:B--2---:R-:W-:-:S15]  /*1b3c0*/  HMMA.16816.F32 R20, R12, R18, R20 ;  /* 0x000000120c14723c */ /* 0x004fde0000001814 */
[----:B------:R-:W-:-:S04]  /*1b3d0*/  NOP ;  /* 0x0000000000007918 */ /* 0x000fc80000000000 */
[----:B------:R0:W-:Y:S04]  /*1b3e0*/  STL.64 [R1+0x350], R20 ;  /* 0x0003501401007387 */ /* 0x0001e80000100a00 */
[----:B------:R1:W-:Y:S04]  /*1b3f0*/  STL.64 [R1+0x358], R22 ;  /* 0x0003581601007387 */ /* 0x0003e80000100a00 */
[----:B0-----:R-:W2:Y:S04]  /*1b400*/  LDL.LU R20, [R1+0x9a8] ;  /* 0x0009a80001147983 */ /* 0x001ea80000300800 */
[----:B------:R-:W2:Y:S04]  /*1b410*/  LDL.LU R21, [R1+0x9a4] ;  /* 0x0009a40001157983 */ /* 0x000ea80000300800 */
[----:B-1----:R-:W2:Y:S04]  /*1b420*/  LDL.LU R22, [R1+0x9b0] ;  /* 0x0009b00001167983 */ /* 0x002ea80000300800 */
[----:B------:R-:W2:Y:S01]  /*1b430*/  LDL.LU R23, [R1+0x9ac] ;  /* 0x0009ac0001177983 */ /* 0x000ea20000300800 */
[C---:B----4-:R-:W-:Y:S03]  /*1b440*/  HMMA.16816.F32 R4, R12.reuse, R10, R4 ;  /* 0x0000000a0c04723c */ /* 0x050fe60000001804 */
[----:B--2---:R-:W-:Y:S04]  /*1b450*/  STL.64 [R1+0x1db0], R22 ;  /* 0x001db01601007387 */ /* 0x004fe80000100a00 */
[----:B------:R3:W-:Y:S02]  /*1b460*/  STL.64 [R1+0x1da8], R20 ;  /* 0x001da81401007387 */ /* 0x0007e40000100a00 */
[----:B---3--:R-:W-:Y:S01]  /*1b470*/  HMMA.16816.F32 R20, R12, R16, R24 ;  /* 0x000000100c14723c */ /* 0x008fe20000001818 */
[----:B------:R-:W-:-:S02]  /*1b480*/  IMAD.MOV.U32 R26, RZ, RZ, R2 ;  /* 0x000000ffff1a7224 */ /* 0x000fc400078e0002 */
[----:B------:R-:W-:Y:S01]  /*1b490*/  IMAD.MOV.U32 R27, RZ, RZ, R8 ;  /* 0x000000ffff1b7224 */ /* 0x000fe200078e0008 */
[----:B------:R-:W2:Y:S01]  /*1b4a0*/  LDL.LU R2, [R1+0x1df0] ;  /* 0x001df00001027983 */ /* 0x000ea20000300800 */
[----:B------:R-:W-:Y:S02]  /*1b4b0*/  IMAD.MOV.U32 R24, RZ, RZ, R9 ;  /* 0x000000ffff187224 */ /* 0x000fe400078e0009 */
[----:B------:R-:W-:-:S03]  /*1b4c0*/  IMAD.MOV.U32 R25, RZ, RZ, R0 ;  /* 0x000000ffff197224 */ /* 0x000fc600078e0000 */
[----:B------:R-:W-:-:S09]  /*1b4d0*/  IMAD.MOV.U32 R0, RZ, RZ, R7 ;  /* 0x000000ffff007224 */ /* 0x000fd200078e0007 */
[----:B------:R-:W-:Y:S04]  /*1b4e0*/  STL.64 [R1+0x340], R20 ;  /* 0x0003401401007387 */ /* 0x000fe80000100a00 */
[----:B------:R-:W-:Y:S04]  /*1b4f0*/  STL.64 [R1+0x348], R22 ;  /* 0x0003481601007387 */ /* 0x000fe80000100a00 */
[----:B------:R-:W3:Y:S04]  /*1b500*/  LDL.LU R8, [R1+0x1dec] ;  /* 0x001dec0001087983 */ /* 0x000ee80000300800 */
[----:B------:R-:W3:Y:S04]  /*1b510*/  LDL.LU R9, [R1+0x1de8] ;  /* 0x001de80001097983 */ /* 0x000ee80000300800 */
[----:B------:R-:W-:Y:S04]  /*1b520*/  STL.64 [R1+0x1d60], R26 ;  /* 0x001d601a01007387 */ /* 0x000fe80000100a00 */
[----:B------:R-:W-:Y:S04]  /*1b530*/  STL.64 [R1+0x1d78], R24 ;  /* 0x001d781801007387 */ /* 0x000fe80000100a00 */
[----:B------:R-:W-:Y:S04]  /*1b540*/  STL.64 [R1+0x1d28], R18 ;  /* 0x001d281201007387 */ /* 0x000fe80000100a00 */
[----:B------:R-:W-:Y:S04]  /*1b550*/  STL.64 [R1+0x1d20], R16 ;  /* 0x001d201001007387 */ /* 0x000fe80000100a00 */
[----:B------:R0:W-:Y:S04]  /*1b560*/  STL.64 [R1+0x330], R4 ;  /* 0x0003300401007387 */ /* 0x0001e80000100a00 */
[----:B------:R1:W-:Y:S04]  /*1b570*/  STL [R1+0x338], R6 ;  /* 0x0003380601007387 */ /* 0x0003e80000100800 */
[----:B0-----:R-:W3:Y:S04]  /*1b580*/  LDL.LU.64 R4, [R1+0x320] ;  /* 0x0003200001047983 */ /* 0x001ee80000300a00 */
[----:B-1----:R-:W3:Y:S04]  /*1b590*/  LDL.LU.64 R6, [R1+0x328] ;  /* 0x0003280001067983 */ /* 0x002ee80000300a00 */
[----:B------:R-:W4:Y:S04]  /*1b5a0*/  LDL.LU.64 R20, [R1+0x300] ;  /* 0x0003000001147983 */ /* 0x000f280000300a00 */
[----:B------:R-:W4:Y:S01]  /*1b5b0*/  LDL.LU.64 R22, [R1+0x308] ;  /* 0x0003080001167983 */ /* 0x000f220000300a00 */
[----:B------:R-:W-:-:S02]  /*1b5c0*/  IMAD.MOV.U32 R27, RZ, RZ, R3 ;  /* 0x000000ffff1b7224 */ /* 0x000fc400078e0003 */
[----:B--2---:R-:W-:Y:S01]  /*1b5d0*/  IMAD.MOV.U32 R26, RZ, RZ, R2 ;  /* 0x000000ffff1a7224 */ /* 0x004fe200078e0002 */
[C---:B---3--:R-:W-:Y:S01]  /*1b5e0*/  HMMA.16816.F32 R4, R12.reuse, R8, R4 ;  /* 0x000000080c04723c */ /* 0x048fe20000001804 */
[----:B----4-:R-:W-:Y:S04]  /*1b5f0*/  STL.64 [R1+0x1dc0], R22 ;  /* 0x001dc01601007387 */ /* 0x010fe80000100a00 */
[----:B------:R0:W-:Y:S04]  /*1b600*/  STL.64 [R1+0x1db8], R20 ;  /* 0x001db81401007387 */ /* 0x0001e80000100a00 */
[----:B0-----:R-:W2:Y:S04]  /*1b610*/  LDL.LU.64 R20, [R1+0x310] ;  /* 0x0003100001147983 */ /* 0x001ea80000300a00 */
[----:B------:R-:W2:Y:S04]  /*1b620*/  LDL.LU.64 R22, [R1+0x318] ;  /* 0x0003180001167983 */ /* 0x000ea80000300a00 */
[----:B------:R-:W3:Y:S04]  /*1b630*/  LDL.LU.64 R16, [R1+0x280] ;  /* 0x0002800001107983 */ /* 0x000ee80000300a00 */
[----:B------:R-:W3:Y:S04]  /*1b640*/  LDL.LU.64 R18, [R1+0x288] ;  /* 0x0002880001127983 */ /* 0x000ee80000300a00 */
[----:B------:R-:W3:Y:S04]  /*1b650*/  LDL.LU R2, [R1+0x1de4] ;  /* 0x001de40001027983 */ /* 0x000ee80000300800 */
[----:B------:R-:W3:Y:S04]  /*1b660*/  LDL.LU R3, [R1+0x1de0] ;  /* 0x001de00001037983 */ /* 0x000ee80000300800 */
[----:B------:R0:W-:Y:S04]  /*1b670*/  STL.64 [R1+0x1d90], R26 ;  /* 0x001d901a01007387 */ /* 0x0001e80000100a00 */
[----:B0-----:R-:W4:Y:S04]  /*1b680*/  LDL.LU R26, [R1+0x9c0] ;  /* 0x0009c000011a7983 */ /* 0x001f280000300800 */
[----:B------:R-:W4:Y:S04]  /*1b690*/  LDL.LU R27, [R1+0x9bc] ;  /* 0x0009bc00011b7983 */ /* 0x000f280000300800 */
[----:B------:R0:W-:Y:S04]  /*1b6a0*/  STL [R1+0x1688], R0 ;  /* 0x0016880001007387 */ /* 0x0001e80000100800 */
[----:B0-----:R-:W2:Y:S04]  /*1b6b0*/  LDL.LU R0, [R1+0x9b4] ;  /* 0x0009b40001007983 */ /* 0x001ea80000300800 */
[----:B------:R-:W-:Y:S04]  /*1b6c0*/  STL.64 [R1+0x320], R4 ;  /* 0x0003200401007387 */ /* 0x000fe80000100a00 */
[----:B------:R0:W-:Y:S04]  /*1b6d0*/  STL.64 [R1+0x328], R6 ;  /* 0x0003280601007387 */ /* 0x0001e80000100a00 */
[----:B0-----:R-:W2:Y:S04]  /*1b6e0*/  LDL.LU.64 R6, [R1+0x1dd8] ;  /* 0x001dd80001067983 */ /* 0x001ea80000300a00 */
[----:B------:R-:W3:Y:S01]  /*1b6f0*/  LDL.LU.64 R4, [R1+0x1dd0] ;  /* 0x001dd00001047983 */ /* 0x000ee20000300a00 */
[----:B--2---:R-:W-:Y:S01]  /*1b700*/  HMMA.16816.F32 R20, R12, R6, R20 ;  /* 0x000000060c14723c */ /* 0x004fe20000001814 */
[----:B---3--:R-:W-:-:S02]  /*1b710*/  IMAD.MOV.U32 R24, RZ, RZ, R5 ;  /* 0x000000ffff187224 */ /* 0x008fc400078e0005 */
[----:B------:R-:W2:Y:S04]  /*1b720*/  LDL.LU R5, [R1+0x1dc8] ;  /* 0x001dc80001057983 */ /* 0x000ea80000300800 */
[----:B------:R-:W3:Y:S04]  /*1b730*/  LDL.LU R25, [R1+0x1c] ;  /* 0x00001c0001197983 */ /* 0x000ee80000300800 */
[----:B------:R0:W-:Y:S04]  /*1b740*/  STL.64 [R1+0x1d08], R10 ;  /* 0x001d080a01007387 */ /* 0x0001e80000100a00 */
[----:B0-----:R-:W2:Y:S04]  /*1b750*/  LDL.LU R11, [R1+0x9b8] ;  /* 0x0009b800010b7983 */ /* 0x001ea80000300800 */
[----:B------:R-:W-:Y:S04]  /*1b760*/  STL.64 [R1+0x1d00], R8 ;  /* 0x001d000801007387 */ /* 0x000fe80000100a00 */
        /* <DEDUP_REMOVED lines=10> */
[----:B------:R-:W-:Y:S04]  /*1b810*/  STL.64 [R1+0x1ce8], R6 ;  /* 0x001ce80601007387 */ /* 0x000fe80000100a00 */
[----:B------:R0:W-:Y:S02]  /*1b820*/  STL.64 [R1+0x1ce0], R4 ;  /* 0x001ce00401007387 */ /* 0x0001e40000100a00 */
[----:B0-----:R-:W-:-:S15]  /*1b830*/  HMMA.16816.F32 R4, R12, R2, R16 ;  /* 0x000000020c04723c */ /* 0x001fde0000001810 */
[----:B------:R-:W-:-:S04]  /*1b840*/  NOP ;  /* 0x0000000000007918 */ /* 0x000fc80000000000 */
[----:B------:R-:W-:Y:S04]  /*1b850*/  STL.64 [R1+0x280], R4 ;  /* 0x0002800401007387 */ /* 0x000fe80000100a00 */
[----:B------:R-:W-:Y:S01]  /*1b860*/  STL.64 [R1+0x288], R6 ;  /* 0x0002880601007387 */ /* 0x000fe20000100a00 */
[----:B--2---:R-:W-:Y:S02]  /*1b870*/  IMAD R13, R23, 0x100, R22 ;  /* 0x00000100170d7824 */ /* 0x004fe400078e0216 */
[----:B---3--:R-:W-:Y:S02]  /*1b880*/  IMAD R12, R21, 0x100, R20 ;  /* 0x00000100150c7824 */ /* 0x008fe400078e0214 */
[----:B------:R-:W2:Y:S04]  /*1b890*/  LDL.LU.64 R20, [R1+0x210] ;  /* 0x0002100001147983 */ /* 0x000ea80000300a00 */
[----:B------:R-:W3:Y:S04]  /*1b8a0*/  LDL.LU.64 R22, [R1+0x218] ;  /* 0x0002180001167983 */ /* 0x000ee80000300a00 */
[----:B---3--:R-:W-:Y:S04]  /*1b8b0*/  STL.64 [R1+0x1d70], R22 ;  /* 0x001d701601007387 */ /* 0x008fe80000100a00 */
[----:B--2---:R0:W-:Y:S04]  /*1b8c0*/  STL.64 [R1+0x1d68], R20 ;  /* 0x001d681401007387 */ /* 0x0041e80000100a00 */
[----:B0-----:R-:W2:Y:S04]  /*1b8d0*/  LDL.LU.64 R20, [R1+0x230] ;  /* 0x0002300001147983 */ /* 0x001ea80000300a00 */
[----:B------:R-:W3:Y:S04]  /*1b8e0*/  LDL.LU.64 R22, [R1+0x238] ;  /* 0x0002380001167983 */ /* 0x000ee80000300a00 */
[----:B---3--:R-:W-:Y:S04]  /*1b8f0*/  STL.64 [R1+0x1d88], R22 ;  /* 0x001d881601007387 */ /* 0x008fe80000100a00 */
[----:B--2---:R0:W-:Y:S04]  /*1b900*/  STL.64 [R1+0x1d80], R20 ;  /* 0x001d801401007387 */ /* 0x0041e80000100a00 */
[----:B0-----:R-:W2:Y:S04]  /*1b910*/  LDL.LU.64 R20, [R1+0x250] ;  /* 0x0002500001147983 */ /* 0x001ea80000300a00 */
[----:B------:R-:W3:Y:S01]  /*1b920*/  LDL.LU.64 R22, [R1+0x258] ;  /* 0x0002580001167983 */ /* 0x000ee20000300a00 */
[----:B------:R-:W-:-:S02]  /*1b930*/  IMAD R14, R0, 0x100, R11 ;  /* 0x00000100000e7824 */ /* 0x000fc400078e020b */
[----:B----4-:R-:W-:Y:S01]  /*1b940*/  IMAD R15, R27, 0x100, R26 ;  /* 0x000001001b0f7824 */ /* 0x010fe200078e021a */
[----:B------:R-:W-:Y:S02]  /*1b950*/  F2FP.F16.E4M3.UNPACK_B R12, R12 ;  /* 0x0000000cff0c723e */ /* 0x000fe400020006ff */
[----:B------:R-:W-:Y:S01]  /*1b960*/  F2FP.F16.E4M3.UNPACK_B R13, R13 ;  /* 0x0000000dff0d723e */ /* 0x000fe200020006ff */
[----:B---3--:R-:W-:Y:S04]  /*1b970*/  STL.64 [R1+0x1da0], R22 ;  /* 0x001da01601007387 */ /* 0x008fe80000100a00 */
[----:B--2---:R0:W-:Y:S04]  /*1b980*/  STL.64 [R1+0x1d98], R20 ;  /* 0x001d981401007387 */ /* 0x0041e80000100a00 */
[----:B0-----:R-:W2:Y:S04]  /*1b990*/  LDL.LU.64 R20, [R1+0x270] ;  /* 0x0002700001147983 */ /* 0x001ea80000300a00 */
[----:B------:R-:W2:Y:S01]  /*1b9a0*/  LDL.LU.64 R22, [R1+0x278] ;  /* 0x0002780001167983 */ /* 0x000ea20000300a00 */
[----:B------:R-:W-:-:S02]  /*1b9b0*/  F2FP.F16.E4M3.UNPACK_B R14, R14 ;  /* 0x0000000eff0e723e */ /* 0x000fc400020006ff */
        /* <DEDUP_REMOVED lines=17> */
[----:B------:R2:W-:Y:S04]  /*1bad0*/  STL [R1+0x258], R26 ;  /* 0x0002581a01007387 */ /* 0x0005e80000100800 */
[----:B0-----:R-:W2:Y:S01]  /*1bae0*/  LDL.LU.64 R24, [R1+0x1d78] ;  /* 0x001d780001187983 */ /* 0x001ea20000300a00 */
[----:B------:R-:W-:-:S05]  /*1baf0*/  IMAD.MOV.U32 R0, RZ, RZ, R27 ;  /* 0x000000ffff007224 */ /* 0x000fca00078e001b */
[----:B------:R-:W-:Y:S01]  /*1bb00*/  STL [R1+0x168c], R0 ;  /* 0x00168c0001007387 */ /* 0x000fe20000100800 */
        /* <DEDUP_REMOVED lines=11> */
[----:B0-----:R-:W4:Y:S01]  /*1bbc0*/  LDL.LU.64 R26, [R1+0x1d48] ;  /* 0x001d4800011a7983 */ /* 0x001f220000300a00 */
[----:B---3--:R-:W-:Y:S03]  /*1bbd0*/  HMMA.16816.F32 R16, R12, R28, R16 ;  /* 0x0000001c0c10723c */ /* 0x008fe60000001810 */
[----:B------:R-:W3:-:S15]  /*1bbe0*/  LDL.LU.64 R24, [R1+0x1d40] ;  /* 0x001d400001187983 */ /* 0x000ede0000300a00 */
[----:B------:R-:W-:Y:S01]  /*1bbf0*/  NOP ;  /* 0x0000000000007918 */ /* 0x000fe20000000000 */
[----:B------:R-:W-:Y:S01]  /*1bc00*/  IMAD.MOV.U32 R0, RZ, RZ, R19 ;  /* 0x000000ffff007224 */ /* 0x000fe200078e0013 */
[----:B------:R-:W-:Y:S04]  /*1bc10*/  STL.64 [R1+0x1f0], R16 ;  /* 0x0001f01001007387 */ /* 0x000fe80000100a00 */
[----:B------:R-:W-:Y:S04]  /*1bc20*/  STL [R1+0x1f8], R18 ;  /* 0x0001f81201007387 */ /* 0x000fe80000100800 */
[----:B------:R-:W2:Y:S04]  /*1bc30*/  LDL.LU R28, [R1+0xfec] ;  /* 0x000fec00011c7983 */ /* 0x000ea80000300800 */
[----:B------:R-:W2:Y:S04]  /*1bc40*/  LDL.LU R29, [R1+0xfe8] ;  /* 0x000fe800011d7983 */ /* 0x000ea80000300800 */
[----:B------:R0:W-:Y:S04]  /*1bc50*/  STL [R1+0x1730], R0 ;  /* 0x0017300001007387 */ /* 0x0001e80000100800 */
[----:B0-----:R-:W2:Y:S04]  /*1bc60*/  LDL.LU R0, [R1+0xfe0] ;  /* 0x000fe00001007983 */ /* 0x001ea80000300800 */
[----:B------:R-:W2:Y:S01]  /*1bc70*/  LDL.LU.64 R16, [R1+0x170] ;  /* 0x0001700001107983 */ /* 0x000ea20000300a00 */
[----:B----4-:R-:W-:-:S15]  /*1bc80*/  HMMA.16816.F32 R8, R12, R26, R8 ;  /* 0x0000001a0c08723c */ /* 0x010fde0000001808 */
[----:B------:R-:W-:-:S04]  /*1bc90*/  NOP ;  /* 0x0000000000007918 */ /* 0x000fc80000000000 */
[----:B------:R-:W-:Y:S04]  /*1bca0*/  STL.64 [R1+0x1d0], R8 ;  /* 0x0001d00801007387 */ /* 0x000fe80000100a00 */
[----:B------:R-:W-:Y:S04]  /*1bcb0*/  STL.64 [R1+0x1d8], R10 ;  /* 0x0001d80a01007387 */ /* 0x000fe80000100a00 */
[----:B------:R-:W4:Y:S01]  /*1bcc0*/  LDL.LU.64 R18, [R1+0x178] ;  /* 0x0001780001127983 */ /* 0x000f220000300a00 */
[----:B---3--:R-:W-:-:S15]  /*1bcd0*/  HMMA.16816.F32 R4, R12, R24, R4 ;  /* 0x000000180c04723c */ /* 0x008fde0000001804 */
[----:B------:R-:W-:-:S04]  /*1bce0*/  NOP ;  /* 0x0000000000007918 */ /* 0x000fc80000000000 */
[----:B------:R-:W-:Y:S04]  /*1bcf0*/  STL.64 [R1+0x1b0], R4 ;  /* 0x0001b00401007387 */ /* 0x000fe80000100a00 */
[----:B------:R-:W-:Y:S04]  /*1bd00*/  STL.64 [R1+0x1b8], R6 ;  /* 0x0001b80601007387 */ /* 0x000fe80000100a00 */
[----:B----4-:R-:W-:Y:S04]  /*1bd10*/  STL.64 [R1+0x1d38], R18 ;  /* 0x001d381201007387 */ /* 0x010fe80000100a00 */
[----:B--2---:R0:W-:Y:S04]  /*1bd20*/  STL.64 [R1+0x1d30], R16 ;  /* 0x001d301001007387 */ /* 0x0041e80000100a00 */
[----:B0-----:R-:W2:Y:S04]  /*1bd30*/  LDL.LU.64 R16, [R1+0x190] ;  /* 0x0001900001107983 */ /* 0x001ea80000300a00 */
[----:B------:R-:W2:Y:S04]  /*1bd40*/  LDL.LU.64 R18, [R1+0x198] ;  /* 0x0001980001127983 */ /* 0x000ea80000300a00 */
[----:B------:R-:W3:Y:S04]  /*1bd50*/  LDL.LU.64 R8, [R1+0x130] ;  /* 0x0001300001087983 */ /* 0x000ee80000300a00 */
[----:B------:R-:W4:Y:S04]  /*1bd60*/  LDL.LU.64 R10, [R1+0x138] ;  /* 0x00013800010a7983 */ /* 0x000f280000300a00 */
[----:B----4-:R-:W-:Y:S04]  /*1bd70*/  STL.64 [R1+0x1d18], R10 ;  /* 0x001d180a01007387 */ /* 0x010fe80000100a00 */
[----:B---3--:R0:W-:Y:S04]  /*1bd80*/  STL.64 [R1+0x1d10], R8 ;  /* 0x001d100801007387 */ /* 0x0081e80000100a00 */
[----:B0-----:R-:W3:Y:S04]  /*1bd90*/  LDL.LU.64 R8, [R1+0x150] ;  /* 0x0001500001087983 */ /* 0x001ee80000300a00 */
[----:B------:R-:W3:Y:S04]  /*1bda0*/  LDL.LU.64 R10, [R1+0x158] ;  /* 0x00015800010a7983 */ /* 0x000ee80000300a00 */
[----:B------:R-:W4:Y:S04]  /*1bdb0*/  LDL.LU.64 R4, [R1+0xf0] ;  /* 0x0000f00001047983 */ /* 0x000f280000300a00 */
[----:B------:R-:W3:Y:S01]  /*1bdc0*/  LDL.LU.64 R6, [R1+0xf8] ;  /* 0x0000f80001067983 */ /* 0x000ee20000300a00 */
[C---:B--2---:R-:W-:Y:S03]  /*1bdd0*/  HMMA.16816.F32 R16, R12.reuse, R22, R16 ;  /* 0x000000160c10723c */ /* 0x044fe60000001810 */
[----:B---3--:R-:W-:Y:S04]  /*1bde0*/  STL.64 [R1+0x1cf8], R6 ;  /* 0x001cf80601007387 */ /* 0x008fe80000100a00 */
[----:B----4-:R0:W-:Y:S04]  /*1bdf0*/  STL.64 [R1+0x1cf0], R4 ;  /* 0x001cf00401007387 */ /* 0x0101e80000100a00 */
        /* <DEDUP_REMOVED lines=8> */
[----:B------:R-:W-:Y:S04]  /*1be80*/  STL.64 [R1+0x190], R16 ;  /* 0x0001901001007387 */ /* 0x000fe80000100a00 */
[----:B------:R0:W-:Y:S04]  /*1be90*/  STL.64 [R1+0x198], R18 ;  /* 0x0001981201007387 */ /* 0x0001e80000100a00 */
[----:B0-----:R-:W4:Y:S04]  /*1bea0*/  LDL.LU.64 R18, [R1+0x1d38] ;  /* 0x001d380001127983 */ /* 0x001f280000300a00 */
[----:B------:R-:W4:Y:S04]  /*1beb0*/  LDL.LU.64 R16, [R1+0x1d30] ;  /* 0x001d300001107983 */ /* 0x000f280000300a00 */
[----:B------:R-:W2:Y:S04]  /*1bec0*/  LDL.LU R22, [R1+0x9cc] ;  /* 0x0009cc0001167983 */ /* 0x000ea80000300800 */
[----:B------:R-:W2:Y:S01]  /*1bed0*/  LDL.LU R23, [R1+0xfe4] ;  /* 0x000fe40001177983 */ /* 0x000ea20000300800 */
[----:B----4-:R-:W-:-:S15]  /*1bee0*/  HMMA.16816.F32 R16, R12, R20, R16 ;  /* 0x000000140c10723c */ /* 0x010fde0000001810 */
[----:B------:R-:W-:-:S04]  /*1bef0*/  NOP ;  /* 0x0000000000007918 */ /* 0x000fc80000000000 */
[----:B------:R-:W-:Y:S04]  /*1bf00*/  STL.64 [R1+0x170], R16 ;  /* 0x0001701001007387 */ /* 0x000fe80000100a00 */
[----:B------:R0:W-:Y:S04]  /*1bf10*/  STL.64 [R1+0x178], R18 ;  /* 0x0001781201007387 */ /* 0x0001e80000100a00 */
[----:B0-----:R-:W4:Y:S04]  /*1bf20*/  LDL.LU.64 R18, [R1+0x1d28] ;  /* 0x001d280001127983 */ /* 0x001f280000300a00 */
[----:B------:R-:W2:Y:S04]  /*1bf30*/  LDL.LU.64 R16, [R1+0x1d20] ;  /* 0x001d200001107983 */ /* 0x000ea80000300a00 */
[----:B------:R-:W2:Y:S04]  /*1bf40*/  LDL.LU R20, [R1+0x9c4] ;  /* 0x0009c40001147983 */ /* 0x000ea80000300800 */
[----:B------:R-:W2:Y:S01]  /*1bf50*/  LDL.LU R21, [R1+0xfdc] ;  /* 0x000fdc0001157983 */ /* 0x000ea20000300800 */
[----:B----4-:R-:W-:-:S15]  /*1bf60*/  HMMA.16816.F32 R8, R12, R18, R8 ;  /* 0x000000120c08723c */ /* 0x010fde0000001808 */
[----:B------:R-:W-:-:S04]  /*1bf70*/  NOP ;  /* 0x0000000000007918 */ /* 0x000fc80000000000 */
[----:B------:R-:W-:Y:S04]  /*1bf80*/  STL.64 [R1+0x150], R8 ;  /* 0x0001500801007387 */ /* 0x000fe80000100a00 */
[----:B------:R0:W-:Y:S04]  /*1bf90*/  STL.64 [R1+0x158], R10 ;  /* 0x0001580a01007387 */ /* 0x0001e80000100a00 */
[----:B0-----:R-:W2:Y:S04]  /*1bfa0*/  LDL.LU.64 R10, [R1+0x1d18] ;  /* 0x001d1800010a7983 */ /* 0x001ea80000300a00 */
[----:B------:R-:W2:Y:S04]  /*1bfb0*/  LDL.LU.64 R8, [R1+0x1d10] ;  /* 0x001d100001087983 */ /* 0x000ea80000300a00 */
[----:B------:R-:W4:Y:S01]  /*1bfc0*/  LDL.LU R19, [R1+0x9c8] ;  /* 0x0009c80001137983 */ /* 0x000f220000300800 */
        /* <DEDUP_REMOVED lines=12> */
[----:B---3--:R-:W-:Y:S02]  /*1c090*/  HMMA.16816.F32 R8, R12, R8, R4 ;  /* 0x000000080c08723c */ /* 0x008fe40000001804 */
[----:B------:R-:W2:Y:S04]  /*1c0a0*/  LDL.LU.64 R6, [R1+0x1ce8] ;  /* 0x001ce80001067983 */ /* 0x000ea80000300a00 */
[----:B------:R-:W3:-:S13]  /*1c0b0*/  LDL.LU.64 R4, [R1+0x1ce0] ;  /* 0x001ce00001047983 */ /* 0x000eda0000300a00 */
[----:B------:R0:W-:Y:S04]  /*1c0c0*/  STL.64 [R1+0xf0], R8 ;  /* 0x0000f00801007387 */ /* 0x0001e80000100a00 */
[----:B------:R1:W-:Y:S04]  /*1c0d0*/  STL.64 [R1+0xf8], R10 ;  /* 0x0000f80a01007387 */ /* 0x0003e80000100a00 */
[----:B0-----:R-:W3:Y:S04]  /*1c0e0*/  LDL.LU.64 R8, [R1+0xa0] ;  /* 0x0000a00001087983 */ /* 0x001ee80000300a00 */
[----:B-1----:R-:W3:Y:S01]  /*1c0f0*/  LDL.LU.64 R10, [R1+0xa8] ;  /* 0x0000a800010a7983 */ /* 0x002ee20000300a00 */
[----:B--2---:R-:W-:-:S15]  /*1c100*/  HMMA.16816.F32 R24, R12, R6, R24 ;  /* 0x000000060c18723c */ /* 0x004fde0000001818 */
[----:B------:R-:W-:-:S04]  /*1c110*/  NOP ;  /* 0x0000000000007918 */ /* 0x000fc80000000000 */
[----:B------:R-:W-:Y:S04]  /*1c120*/  STL.64 [R1+0xd0], R24 ;  /* 0x0000d01801007387 */ /* 0x000fe80000100a00 */
[----:B------:R0:W-:Y:S04]  /*1c130*/  STL.64 [R1+0xd8], R26 ;  /* 0x0000d81a01007387 */ /* 0x0001e80000100a00 */
[----:B0-----:R-:W2:Y:S04]  /*1c140*/  LDL.LU.64 R26, [R1+0x1cd8] ;  /* 0x001cd800011a7983 */ /* 0x001ea80000300a00 */
[----:B------:R-:W2:Y:S01]  /*1c150*/  LDL.LU.64 R24, [R1+0x1cd0] ;  /* 0x001cd00001187983 */ /* 0x000ea20000300a00 */
[----:B---3--:R-:W-:-:S15]  /*1c160*/  HMMA.16816.F32 R8, R12, R4, R8 ;  /* 0x000000040c08723c */ /* 0x008fde0000001808 */
[----:B------:R-:W-:-:S04]  /*1c170*/  NOP ;  /* 0x0000000000007918 */ /* 0x000fc80000000000 */
[----:B------:R0:W-:Y:S04]  /*1c180*/  STL.64 [R1+0xa0], R8 ;  /* 0x0000a00801007387 */ /* 0x0001e80000100a00 */
[----:B------:R1:W-:Y:S04]  /*1c190*/  STL.64 [R1+0xa8], R10 ;  /* 0x0000a80a01007387 */ /* 0x0003e80000100a00 */
[----:B0-----:R-:W3:Y:S01]  /*1c1a0*/  LDL.LU R8, [R1+0x1c0] ;  /* 0x0001c00001087983 */ /* 0x001ee20000300800 */
[----:B--2---:R-:W-:-:S15]  /*1c1b0*/  HMMA.16816.F32 R12, R12, R2, R24 ;  /* 0x000000020c0c723c */ /* 0x004fde0000001818 */
[----:B------:R-:W-:-:S04]  /*1c1c0*/  NOP ;  /* 0x0000000000007918 */ /* 0x000fc80000000000 */
[----:B------:R-:W-:Y:S04]  /*1c1d0*/  STL.64 [R1+0x70], R12 ;  /* 0x0000700c01007387 */ /* 0x000fe80000100a00 */
[----:B------:R-:W-:Y:S04]  /*1c1e0*/  STL.64 [R1+0x78], R14 ;  /* 0x0000780e01007387 */ /* 0x000fe80000100a00 */
[----:B------:R-:W3:Y:S04]  /*1c1f0*/  LDL.LU R9, [R1+0x1c4] ;  /* 0x0001c40001097983 */ /* 0x000ee80000300800 */
[----:B-1----:R-:W2:Y:S04]  /*1c200*/  LDL.LU R10, [R1+0x1c8] ;  /* 0x0001c800010a7983 */ /* 0x002ea80000300800 */
[----:B------:R-:W2:Y:S01]  /*1c210*/  LDL.LU R11, [R1+0x1cc] ;  /* 0x0001cc00010b7983 */ /* 0x000ea20000300800 */
[----:B----4-:R-:W-:-:S03]  /*1c220*/  IMAD R4, R20, 0x100, R19 ;  /* 0x0000010014047824 */ /* 0x010fc600078e0213 */
[----:B--2---:R-:W-:Y:S04]  /*1c230*/  STL.64 [R1+0x1c58], R10 ;  /* 0x001c580a01007387 */ /* 0x004fe80000100a00 */
[----:B---3--:R0:W-:Y:S04]  /*1c240*/  STL.64 [R1+0x1c50], R8 ;  /* 0x001c500801007387 */ /* 0x0081e80000100a00 */
[----:B------:R-:W2:Y:S04]  /*1c250*/  LDL.LU R16, [R1+0x1a0] ;  /* 0x0001a00001107983 */ /* 0x000ea80000300800 */
[----:B------:R-:W2:Y:S04]  /*1c260*/  LDL.LU R17, [R1+0x1a4] ;  /* 0x0001a40001117983 */ /* 0x000ea80000300800 */
[----:B------:R-:W3:Y:S04]  /*1c270*/  LDL.LU R18, [R1+0x1a8] ;  /* 0x0001a80001127983 */ /* 0x000ee80000300800 */
[----:B------:R-:W3:Y:S04]  /*1c280*/  LDL.LU R19, [R1+0x1ac] ;  /* 0x0001ac0001137983 */ /* 0x000ee80000300800 */
[----:B---3--:R-:W-:Y:S04]  /*1c290*/  STL.64 [R1+0x1c68], R18 ;  /* 0x001c681201007387 */ /* 0x008fe80000100a00 */
[----:B--2---:R1:W-:Y:S04]  /*1c2a0*/  STL.64 [R1+0x1c60], R16 ;  /* 0x001c601001007387 */ /* 0x0043e80000100a00 */
[----:B0-----:R-:W2:Y:S04]  /*1c2b0*/  LDL.LU R8, [R1+0x160] ;  /* 0x0001600001087983 */ /* 0x001ea80000300800 */
[----:B------:R-:W2:Y:S04]  /*1c2c0*/  LDL.LU R9, [R1+0x164] ;  /* 0x0001640001097983 */ /* 0x000ea80000300800 */
[----:B------:R-:W3:Y:S04]  /*1c2d0*/  LDL.LU R10, [R1+0x168] ;  /* 0x00016800010a7983 */ /* 0x000ee80000300800 */
[----:B------:R-:W3:Y:S04]  /*1c2e0*/  LDL.LU R11, [R1+0x16c] ;  /* 0x00016c00010b7983 */ /* 0x000ee80000300800 */
[----:B---3--:R-:W-:Y:S04]  /*1c2f0*/  STL.64 [R1+0x1c78], R10 ;  /* 0x001c780a01007387 */ /* 0x008fe80000100a00 */
[----:B--2---:R0:W-:Y:S04]  /*1c300*/  STL.64 [R1+0x1c70], R8 ;  /* 0x001c700801007387 */ /* 0x0041e80000100a00 */
[----:B-1----:R-:W2:Y:S04]  /*1c310*/  LDL.LU R16, [R1+0x140] ;  /* 0x0001400001107983 */ /* 0x002ea80000300800 */
[----:B------:R-:W2:Y:S04]  /*1c320*/  LDL.LU R17, [R1+0x144] ;  /* 0x0001440001117983 */ /* 0x000ea80000300800 */
[----:B------:R-:W3:Y:S04]  /*1c330*/  LDL.LU R18, [R1+0x148] ;  /* 0x0001480001127983 */ /* 0x000ee80000300800 */
[----:B------:R-:W3:Y:S01]  /*1c340*/  LDL.LU R19, [R1+0x14c] ;  /* 0x00014c0001137983 */ /* 0x000ee20000300800 */
[----:B------:R-:W-:-:S03]  /*1c350*/  IMAD R7, R29, 0x100, R28 ;  /* 0x000001001d077824 */ /* 0x000fc600078e021c */
[----:B---3--:R1:W-:Y:S04]  /*1c360*/  STL.64 [R1+0x1c88], R18 ;  /* 0x001c881201007387 */ /* 0x0083e80000100a00 */
[----:B--2---:R-:W-:Y:S04]  /*1c370*/  STL.64 [R1+0x1c80], R16 ;  /* 0x001c801001007387 */ /* 0x004fe80000100a00 */
[----:B------:R-:W2:Y:S04]  /*1c380*/  LDL.LU R3, [R1+0x3c] ;  /* 0x00003c0001037983 */ /* 0x000ea80000300800 */
[----:B------:R-:W3:Y:S04]  /*1c390*/  LDL.LU R28, [R1+0x40] ;  /* 0x00004000011c7983 */ /* 0x000ee80000300800 */
[----:B0-----:R-:W4:Y:S04]  /*1c3a0*/  LDL.LU R8, [R1+0x120] ;  /* 0x0001200001087983 */ /* 0x001f280000300800 */
[----:B------:R-:W4:Y:S04]  /*1c3b0*/  LDL.LU R9, [R1+0x124] ;  /* 0x0001240001097983 */ /* 0x000f280000300800 */
[----:B------:R-:W2:Y:S04]  /*1c3c0*/  LDL.LU R10, [R1+0x128] ;  /* 0x00012800010a7983 */ /* 0x000ea80000300800 */
[----:B------:R-:W2:Y:S04]  /*1c3d0*/  LDL.LU R11, [R1+0x12c] ;  /* 0x00012c00010b7983 */ /* 0x000ea80000300800 */
[----:B-1----:R-:W3:Y:S04]  /*1c3e0*/  LDL.LU R19, [R1+0x34] ;  /* 0x0000340001137983 */ /* 0x002ee80000300800 */
[----:B------:R-:W3:Y:S04]  /*1c3f0*/  LDL.LU R2, [R1+0x38] ;  /* 0x0000380001027983 */ /* 0x000ee80000300800 */
[----:B--2---:R-:W-:Y:S04]  /*1c400*/  STL.64 [R1+0x1c98], R10 ;  /* 0x001c980a01007387 */ /* 0x004fe80000100a00 */
[----:B----4-:R0:W-:Y:S04]  /*1c410*/  STL.64 [R1+0x1c90], R8 ;  /* 0x001c900801007387 */ /* 0x0101e80000100a00 */
[----:B0-----:R-:W2:Y:S04]  /*1c420*/  LDL.LU R8, [R1+0x100] ;  /* 0x0001000001087983 */ /* 0x001ea80000300800 */
[----:B------:R-:W2:Y:S04]  /*1c430*/  LDL.LU R9, [R1+0x104] ;  /* 0x0001040001097983 */ /* 0x000ea80000300800 */
[----:B------:R-:W4:Y:S04]  /*1c440*/  LDL.LU R10, [R1+0x108] ;  /* 0x00010800010a7983 */ /* 0x000f280000300800 */
[----:B------:R-:W4:Y:S04]  /*1c450*/  LDL.LU R11, [R1+0x10c] ;  /* 0x00010c00010b7983 */ /* 0x000f280000300800 */
[----:B------:R-:W2:Y:S04]  /*1c460*/  LDL.LU R17, [R1+0x2c] ;  /* 0x00002c0001117983 */ /* 0x000ea80000300800 */
[----:B------:R-:W3:Y:S04]  /*1c470*/  LDL.LU R18, [R1+0x30] ;  /* 0x0000300001127983 */ /* 0x000ee80000300800 */
[----:B---3--:R-:W-:Y:S04]  /*1c480*/  STL.64 [R1+0x1cc8], R18 ;  /* 0x001cc81201007387 */ /* 0x008fe80000100a00 */
[----:B--2---:R0:W-:Y:S04]  /*1c490*/  STL [R1+0x1cc0], R17 ;  /* 0x001cc01101007387 */ /* 0x0041e80000100800 */
[----:B------:R-:W2:Y:S04]  /*1c4a0*/  LDL.LU R16, [R1+0xc0] ;  /* 0x0000c00001107983 */ /* 0x000ea80000300800 */
[----:B0-----:R-:W2:Y:S04]  /*1c4b0*/  LDL.LU R17, [R1+0xc4] ;  /* 0x0000c40001117983 */ /* 0x001ea80000300800 */
[----:B------:R-:W2:Y:S04]  /*1c4c0*/  LDL.LU R18, [R1+0xc8] ;  /* 0x0000c80001127983 */ /* 0x000ea80000300800 */
[----:B------:R-:W2:Y:S04]  /*1c4d0*/  LDL.LU R19, [R1+0xcc] ;  /* 0x0000cc0001137983 */ /* 0x000ea80000300800 */
[----:B----4-:R0:W-:Y:S04]  /*1c4e0*/  STL.64 [R1+0x1ca8], R10 ;  /* 0x001ca80a01007387 */ /* 0x0101e80000100a00 */
[----:B0-----:R-:W3:Y:S04]  /*1c4f0*/  LDL.LU R10, [R1+0x20] ;  /* 0x00002000010a7983 */ /* 0x001ee80000300800 */
[----:B------:R-:W4:Y:S04]  /*1c500*/  LDL.LU R11, [R1+0x24] ;  /* 0x00002400010b7983 */ /* 0x000f280000300800 */
[----:B------:R0:W-:Y:S04]  /*1c510*/  STL.64 [R1+0x1ca0], R8 ;  /* 0x001ca00801007387 */ /* 0x0001e80000100a00 */
[----:B0-----:R-:W2:Y:S04]  /*1c520*/  LDL.LU R9, [R1+0x28] ;  /* 0x0000280001097983 */ /* 0x001ea80000300800 */
[----:B------:R-:W2:Y:S04]  /*1c530*/  LDL.LU R29, [R1+0x44] ;  /* 0x00004400011d7983 */ /* 0x000ea80000300800 */
[----:B------:R-:W2:Y:S04]  /*1c540*/  LDL.LU R26, [R1+0x48] ;  /* 0x00004800011a7983 */ /* 0x000ea80000300800 */
[----:B------:R-:W2:Y:S04]  /*1c550*/  LDL.LU R27, [R1+0x4c] ;  /* 0x00004c00011b7983 */ /* 0x000ea80000300800 */
[----:B------:R-:W2:Y:S04]  /*1c560*/  LDL.LU R24, [R1+0x50] ;  /* 0x0000500001187983 */ /* 0x000ea80000300800 */
[----:B------:R-:W2:Y:S01]  /*1c570*/  LDL.LU R25, [R1+0x54] ;  /* 0x0000540001197983 */ /* 0x000ea20000300800 */
[----:B------:R-:W-:-:S02]  /*1c580*/  IMAD R5, R22, 0x100, R21 ;  /* 0x0000010016057824 */ /* 0x000fc400078e0215 */
[----:B------:R-:W-:Y:S01]  /*1c590*/  IMAD R6, R0, 0x100, R23 ;  /* 0x0000010000067824 */ /* 0x000fe200078e0217 */
[----:B------:R-:W-:Y:S02]  /*1c5a0*/  F2FP.F16.E4M3.UNPACK_B R12, R4 ;  /* 0x00000004ff0c723e */ /* 0x000fe400020006ff */
[----:B------:R-:W-:Y:S02]  /*1c5b0*/  F2FP.F16.E4M3.UNPACK_B R15, R7 ;  /* 0x00000007ff0f723e */ /* 0x000fe400020006ff */
[----:B------:R-:W-:Y:S02]  /*1c5c0*/  F2FP.F16.E4M3.UNPACK_B R13, R5 ;  /* 0x00000005ff0d723e */ /* 0x000fe400020006ff */
[----:B------:R-:W-:Y:S02]  /*1c5d0*/  F2FP.F16.E4M3.UNPACK_B R14, R6 ;  /* 0x00000006ff0e723e */ /* 0x000fe400020006ff */
[----:B---3--:R-:W-:Y:S02]  /*1c5e0*/  F2FP.F16.E4M3.UNPACK_B R10, R10.H1 ;  /* 0x0000000aff0a723e */ /* 0x008fe400030006ff */
[----:B----4-:R-:W-:-:S07]  /*1c5f0*/  F2FP.F16.E4M3.UNPACK_B R11, R11.H1 ;  /* 0x0000000bff0b723e */ /* 0x010fce00030006ff */
[----:B--2---:R-:W-:Y:S01]  /*1c600*/  HMMA.16816.F32 R16, R12, R10, R16 ;  /* 0x0000000a0c10723c */ /* 0x004fe20000001810 */
[----:B------:R-:W-:Y:S04]  /*1c610*/  STL.64 [R1+0x1cb8], R26 ;  /* 0x001cb81a01007387 */ /* 0x000fe80000100a00 */
[----:B------:R0:W-:Y:S04]  /*1c620*/  STL.64 [R1+0x1cb0], R24 ;  /* 0x001cb01801007387 */ /* 0x0001e80000100a00 */
[----:B0-----:R-:W2:Y:S04]  /*1c630*/  LDL.LU R24, [R1+0xe0] ;  /* 0x0000e00001187983 */ /* 0x001ea80000300800 */
[----:B------:R-:W2:Y:S04]  /*1c640*/  LDL.LU R25, [R1+0xe4] ;  /* 0x0000e40001197983 */ /* 0x000ea80000300800 */
[----:B------:R-:W2:Y:S04]  /*1c650*/  LDL.LU R26, [R1+0xe8] ;  /* 0x0000e800011a7983 */ /* 0x000ea80000300800 */
[----:B------:R-:W2:Y:S04]  /*1c660*/  LDL.LU R27, [R1+0xec] ;  /* 0x0000ec00011b7983 */ /* 0x000ea80000300800 */
[----:B------:R-:W3:Y:S04]  /*1c670*/  LDL.LU R22, [R1+0x58] ;  /* 0x0000580001167983 */ /* 0x000ee80000300800 */
[----:B------:R-:W4:Y:S04]  /*1c680*/  LDL.LU R23, [R1+0x5c] ;  /* 0x00005c0001177983 */ /* 0x000f280000300800 */
[----:B------:R-:W2:Y:S04]  /*1c690*/  LDL.LU R20, [R1+0x60] ;  /* 0x0000600001147983 */ /* 0x000ea80000300800 */
[----:B------:R-:W2:Y:S04]  /*1c6a0*/  LDL.LU R21, [R1+0x64] ;  /* 0x0000640001157983 */ /* 0x000ea80000300800 */
[----:B------:R-:W2:Y:S04]  /*1c6b0*/  LDL.LU R0, [R1+0x68] ;  /* 0x0000680001007983 */ /* 0x000ea80000300800 */
[----:B------:R-:W2:Y:S04]  /*1c6c0*/  LDL.LU R4, [R1+0x180] ;  /* 0x0001800001047983 */ /* 0x000ea80000300800 */
[----:B------:R-:W2:Y:S04]  /*1c6d0*/  LDL.LU R5, [R1+0x184] ;  /* 0x0001840001057983 */ /* 0x000ea80000300800 */
[----:B------:R-:W2:Y:S04]  /*1c6e0*/  LDL.LU R6, [R1+0x188] ;  /* 0x0001880001067983 */ /* 0x000ea80000300800 */
[----:B------:R-:W2:Y:S04]  /*1c6f0*/  LDL.LU R7, [R1+0x18c] ;  /* 0x00018c0001077983 */ /* 0x000ea80000300800 */
[----:B------:R-:W-:Y:S04]  /*1c700*/  STL.64 [R1+0x18], R10 ;  /* 0x0000180a01007387 */ /* 0x000fe80000100a00 */
[----:B------:R-:W-:Y:S04]  /*1c710*/  STL.64 [R1+0xc0], R16 ;  /* 0x0000c01001007387 */ /* 0x000fe80000100a00 */
[----:B------:R0:W-:Y:S04]  /*1c720*/  STL.64 [R1+0xc8], R18 ;  /* 0x0000c81201007387 */ /* 0x0001e80000100a00 */
[----:B0-----:R-:W2:Y:S04]  /*1c730*/  LDL.LU.64 R18, [R1+0x1cc8] ;  /* 0x001cc80001127983 */ /* 0x001ea80000300a00 */
[----:B------:R-:W2:Y:S01]  /*1c740*/  LDL.LU R17, [R1+0x1cc0] ;  /* 0x001cc00001117983 */ /* 0x000ea20000300800 */
[----:B------:R-:W-:-:S02]  /*1c750*/  F2FP.F16.E4M3.UNPACK_B R8, R9.H1 ;  /* 0x00000009ff08723e */ /* 0x000fc400030006ff */
[----:B--2---:R-:W-:-:S05]  /*1c760*/  F2FP.F16.E4M3.UNPACK_B R9, R17.H1 ;  /* 0x00000011ff09723e */ /* 0x004fca00030006ff */
[----:B------:R0:W-:Y:S02]  /*1c770*/  STL.64 [R1+0x10], R8 ;  /* 0x0000100801007387 */ /* 0x0001e40000100a00 */
[----:B0-----:R-:W-:Y:S02]  /*1c780*/  HMMA.16816.F32 R8, R12, R8, R24 ;  /* 0x000000080c08723c */ /* 0x001fe40000001818 */
[----:B------:R-:W2:Y:S04]  /*1c790*/  LDL.LU.64 R26, [R1+0x1cb8] ;  /* 0x001cb800011a7983 */ /* 0x000ea80000300a00 */
[----:B------:R-:W2:-:S13]  /*1c7a0*/  LDL.LU.64 R24, [R1+0x1cb0] ;  /* 0x001cb00001187983 */ /* 0x000e9a0000300a00 */
[----:B------:R-:W-:Y:S04]  /*1c7b0*/  STL.64 [R1+0xe0], R8 ;  /* 0x0000e00801007387 */ /* 0x000fe80000100a00 */
[----:B------:R0:W-:Y:S04]  /*1c7c0*/  STL.64 [R1+0xe8], R10 ;  /* 0x0000e80a01007387 */ /* 0x0001e80000100a00 */
[----:B0-----:R-:W2:Y:S04]  /*1c7d0*/  LDL.LU.64 R10, [R1+0x1ca8] ;  /* 0x001ca800010a7983 */ /* 0x001ea80000300a00 */
[----:B------:R-:W2:Y:S01]  /*1c7e0*/  LDL.LU.64 R8, [R1+0x1ca0] ;  /* 0x001ca00001087983 */ /* 0x000ea20000300a00 */
[----:B------:R-:W-:-:S02]  /*1c7f0*/  F2FP.F16.E4M3.UNPACK_B R16, R18.H1 ;  /* 0x00000012ff10723e */ /* 0x000fc400030006ff */
[----:B------:R-:W-:-:S05]  /*1c800*/  F2FP.F16.E4M3.UNPACK_B R17, R19.H1 ;  /* 0x00000013ff11723e */ /* 0x000fca00030006ff */
[----:B------:R2:W-:Y:S02]  /*1c810*/  STL.64 [R1+0x8], R16 ;  /* 0x0000081001007387 */ /* 0x0005e40000100a00 */
[----:B--2---:R-:W-:Y:S02]  /*1c820*/  HMMA.16816.F32 R16, R12, R16, R8 ;  /* 0x000000100c10723c */ /* 0x004fe40000001808 */
[----:B------:R-:W2:Y:S04]  /*1c830*/  LDL.LU.64 R10, [R1+0x1c98] ;  /* 0x001c9800010a7983 */ /* 0x000ea80000300a00 */
[----:B------:R-:W2:Y:S01]  /*1c840*/  LDL.LU.64 R8, [R1+0x1c90] ;  /* 0x001c900001087983 */ /* 0x000ea20000300a00 */
[----:B------:R-:W-:Y:S02]  /*1c850*/  F2FP.F16.E4M3.UNPACK_B R2, R2.H1 ;  /* 0x00000002ff02723e */ /* 0x000fe400030006ff */
[----:B------:R-:W-:-:S10]  /*1c860*/  F2FP.F16.E4M3.UNPACK_B R3, R3.H1 ;  /* 0x00000003ff03723e */ /* 0x000fd400030006ff */
[----:B------:R-:W-:Y:S04]  /*1c870*/  STL.64 [R1+0x100], R16 ;  /* 0x0001001001007387 */ /* 0x000fe80000100a00 */
[----:B------:R0:W-:Y:S04]  /*1c880*/  STL.64 [R1+0x108], R18 ;  /* 0x0001081201007387 */ /* 0x0001e80000100a00 */
[----:B0-----:R-:W3:Y:S04]  /*1c890*/  LDL.LU.64 R18, [R1+0x1c88] ;  /* 0x001c880001127983 */ /* 0x001ee80000300a00 */
[----:B------:R-:W3:Y:S04]  /*1c8a0*/  LDL.LU.64 R16, [R1+0x1c80] ;  /* 0x001c800001107983 */ /* 0x000ee80000300a00 */
[----:B------:R-:W-:Y:S01]  /*1c8b0*/  STL.64 [R1], R2 ;  /* 0x0000000201007387 */ /* 0x000fe20000100a00 */
[----:B--2---:R-:W-:-:S15]  /*1c8c0*/  HMMA.16816.F32 R8, R12, R2, R8 ;  /* 0x000000020c08723c */ /* 0x004fde0000001808 */
[----:B------:R-:W-:-:S04]  /*1c8d0*/  NOP ;  /* 0x0000000000007918 */ /* 0x000fc80000000000 */
[----:B------:R-:W-:Y:S04]  /*1c8e0*/  STL.64 [R1+0x120], R8 ;  /* 0x0001200801007387 */ /* 0x000fe80000100a00 */
[----:B------:R0:W-:Y:S04]  /*1c8f0*/  STL.64 [R1+0x128], R10 ;  /* 0x0001280a01007387 */ /* 0x0001e80000100a00 */
[----:B0-----:R-:W2:Y:S04]  /*1c900*/  LDL.LU.64 R10, [R1+0x1c78] ;  /* 0x001c7800010a7983 */ /* 0x001ea80000300a00 */
[----:B------:R-:W2:Y:S01]  /*1c910*/  LDL.LU.64 R8, [R1+0x1c70] ;  /* 0x001c700001087983 */ /* 0x000ea20000300a00 */
[----:B------:R-:W-:-:S02]  /*1c920*/  F2FP.F16.E4M3.UNPACK_B R28, R28.H1 ;  /* 0x0000001cff1c723e */ /* 0x000fc400030006ff */
[----:B------:R-:W-:-:S07]  /*1c930*/  F2FP.F16.E4M3.UNPACK_B R29, R29.H1 ;  /* 0x0000001dff1d723e */ /* 0x000fce00030006ff */
[----:B---3--:R-:W-:Y:S01]  /*1c940*/  HMMA.16816.F32 R16, R12, R28, R16 ;  /* 0x0000001c0c10723c */ /* 0x008fe20000001810 */
[----:B------:R-:W-:Y:S02]  /*1c950*/  F2FP.F16.E4M3.UNPACK_B R26, R26.H1 ;  /* 0x0000001aff1a723e */ /* 0x000fe400030006ff */
[----:B------:R-:W-:-:S15]  /*1c960*/  F2FP.F16.E4M3.UNPACK_B R27, R27.H1 ;  /* 0x0000001bff1b723e */ /* 0x000fde00030006ff */
[----:B------:R-:W-:Y:S01]  /*1c970*/  NOP ;  /* 0x0000000000007918 */ /* 0x000fe20000000000 */
[----:B------:R-:W-:Y:S04]  /*1c980*/  STL.64 [R1+0x140], R16 ;  /* 0x0001401001007387 */ /* 0x000fe80000100a00 */
[----:B------:R0:W-:Y:S04]  /*1c990*/  STL.64 [R1+0x148], R18 ;  /* 0x0001481201007387 */ /* 0x0001e80000100a00 */
[----:B0-----:R-:W3:Y:S04]  /*1c9a0*/  LDL.LU.64 R18, [R1+0x1c68] ;  /* 0x001c680001127983 */ /* 0x001ee80000300a00 */
[----:B------:R-:W3:Y:S04]  /*1c9b0*/  LDL.LU.64 R16, [R1+0x1c60] ;  /* 0x001c600001107983 */ /* 0x000ee80000300a00 */
[----:B------:R-:W-:Y:S01]  /*1c9c0*/  STL.64 [R1+0x1ba8], R28 ;  /* 0x001ba81c01007387 */ /* 0x000fe20000100a00 */
        /* <DEDUP_REMOVED lines=8> */
[C---:B------:R-:W-:Y:S01]  /*1ca50*/  HMMA.16816.F32 R4, R12.reuse, R24, R4 ;  /* 0x000000180c04723c */ /* 0x040fe20000001804 */
[----:B------:R-:W-:Y:S02]  /*1ca60*/  F2FP.F16.E4M3.UNPACK_B R22, R22.H1 ;  /* 0x00000016ff16723e */ /* 0x000fe400030006ff */
[----:B----4-:R-:W-:Y:S01]  /*1ca70*/  F2FP.F16.E4M3.UNPACK_B R23, R23.H1 ;  /* 0x00000017ff17723e */ /* 0x010fe200030006ff */
[----:B------:R-:W-:Y:S04]  /*1ca80*/  STL.64 [R1+0x1ba0], R26 ;  /* 0x001ba01a01007387 */ /* 0x000fe80000100a00 */
[----:B------:R-:W-:Y:S11]  /*1ca90*/  STL.64 [R1+0x1b98], R24 ;  /* 0x001b981801007387 */ /* 0x000ff60000100a00 */
[----:B------:R-:W-:Y:S04]  /*1caa0*/  STL.64 [R1+0x180], R4 ;  /* 0x0001800401007387 */ /* 0x000fe80000100a00 */
[----:B------:R3:W-:Y:S02]  /*1cab0*/  STL.64 [R1+0x188], R6 ;  /* 0x0001880601007387 */ /* 0x0007e40000100a00 */
[----:B---3--:R-:W-:Y:S01]  /*1cac0*/  HMMA.16816.F32 R4, R12, R22, R16 ;  /* 0x000000160c04723c */ /* 0x008fe20000001810 */
[----:B------:R-:W-:-:S02]  /*1cad0*/  F2FP.F16.E4M3.UNPACK_B R20, R20.H1 ;  /* 0x00000014ff14723e */ /* 0x000fc400030006ff */
[----:B------:R-:W-:-:S15]  /*1cae0*/  F2FP.F16.E4M3.UNPACK_B R21, R21.H1 ;  /* 0x00000015ff15723e */ /* 0x000fde00030006ff */
[----:B------:R-:W-:Y:S01]  /*1caf0*/  NOP ;  /* 0x0000000000007918 */ /* 0x000fe20000000000 */
[----:B------:R-:W-:Y:S04]  /*1cb00*/  STL.64 [R1+0x1a0], R4 ;  /* 0x0001a00401007387 */ /* 0x000fe80000100a00 */
[----:B------:R2:W-:Y:S04]  /*1cb10*/  STL.64 [R1+0x1a8], R6 ;  /* 0x0001a80601007387 */ /* 0x0005e80000100a00 */
[----:B------:R-:W3:Y:S01]  /*1cb20*/  LDL.LU R24, [R1+0x2e0] ;  /* 0x0002e00001187983 */ /* 0x000ee20000300800 */
[----:B--2---:R-:W-:-:S15]  /*1cb30*/  HMMA.16816.F32 R4, R12, R20, R8 ;  /* 0x000000140c04723c */ /* 0x004fde0000001808 */
[----:B------:R-:W-:-:S04]  /*1cb40*/  NOP ;  /* 0x0000000000007918 */ /* 0x000fc80000000000 */
[----:B------:R-:W-:Y:S04]  /*1cb50*/  STL.64 [R1+0x1c0], R4 ;  /* 0x0001c00401007387 */ /* 0x000fe80000100a00 */
[----:B------:R-:W-:Y:S04]  /*1cb60*/  STL.64 [R1+0x1c8], R6 ;  /* 0x0001c80601007387 */ /* 0x000fe80000100a00 */
[----:B------:R-:W3:Y:S04]  /*1cb70*/  LDL.LU R25, [R1+0x2e4] ;  /* 0x0002e40001197983 */ /* 0x000ee80000300800 */
[----:B------:R-:W2:Y:S04]  /*1cb80*/  LDL.LU R26, [R1+0x2e8] ;  /* 0x0002e800011a7983 */ /* 0x000ea80000300800 */
[----:B------:R-:W2:Y:S04]  /*1cb90*/  LDL.LU R27, [R1+0x2ec] ;  /* 0x0002ec00011b7983 */ /* 0x000ea80000300800 */
[----:B--2---:R-:W-:Y:S04]  /*1cba0*/  STL.64 [R1+0x1c08], R26 ;  /* 0x001c081a01007387 */ /* 0x004fe80000100a00 */
[----:B---3--:R0:W-:Y:S04]  /*1cbb0*/  STL.64 [R1+0x1c00], R24 ;  /* 0x001c001801007387 */ /* 0x0081e80000100a00 */
[----:B0-----:R-:W2:Y:S04]  /*1cbc0*/  LDL.LU R24, [R1+0x260] ;  /* 0x0002600001187983 */ /* 0x001ea80000300800 */
[----:B------:R-:W2:Y:S04]  /*1cbd0*/  LDL.LU R25, [R1+0x264] ;  /* 0x0002640001197983 */ /* 0x000ea80000300800 */
[----:B------:R-:W3:Y:S04]  /*1cbe0*/  LDL.LU R26, [R1+0x268] ;  /* 0x00026800011a7983 */ /* 0x000ee80000300800 */
[----:B------:R-:W3:Y:S04]  /*1cbf0*/  LDL.LU R27, [R1+0x26c] ;  /* 0x00026c00011b7983 */ /* 0x000ee80000300800 */
[----:B------:R-:W4:Y:S04]  /*1cc00*/  LDL.LU R9, [R1+0x94] ;  /* 0x0000940001097983 */ /* 0x000f280000300800 */
[----:B------:R-:W4:Y:S04]  /*1cc10*/  LDL.LU R6, [R1+0x98] ;  /* 0x0000980001067983 */ /* 0x000f280000300800 */
[----:B---3--:R-:W-:Y:S04]  /*1cc20*/  STL.64 [R1+0x1c18], R26 ;  /* 0x001c181a01007387 */ /* 0x008fe80000100a00 */
[----:B--2---:R0:W-:Y:S04]  /*1cc30*/  STL.64 [R1+0x1c10], R24 ;  /* 0x001c101801007387 */ /* 0x0041e80000100a00 */
[----:B0-----:R-:W2:Y:S04]  /*1cc40*/  LDL.LU R24, [R1+0x240] ;  /* 0x0002400001187983 */ /* 0x001ea80000300800 */
[----:B------:R-:W2:Y:S04]  /*1cc50*/  LDL.LU R25, [R1+0x244] ;  /* 0x0002440001197983 */ /* 0x000ea80000300800 */
[----:B------:R-:W3:Y:S04]  /*1cc60*/  LDL.LU R26, [R1+0x248] ;  /* 0x00024800011a7983 */ /* 0x000ee80000300800 */
[----:B------:R-:W3:Y:S04]  /*1cc70*/  LDL.LU R27, [R1+0x24c] ;  /* 0x00024c00011b7983 */ /* 0x000ee80000300800 */
[----:B------:R-:W2:Y:S04]  /*1cc80*/  LDL.LU R19, [R1+0x6c] ;  /* 0x00006c0001137983 */ /* 0x000ea80000300800 */
[----:B------:R-:W2:Y:S04]  /*1cc90*/  LDL.LU R16, [R1+0x80] ;  /* 0x0000800001107983 */ /* 0x000ea80000300800 */
[----:B------:R-:W2:Y:S04]  /*1cca0*/  LDL.LU R17, [R1+0x84] ;  /* 0x0000840001117983 */ /* 0x000ea80000300800 */
[----:B------:R-:W2:Y:S04]  /*1ccb0*/  LDL.LU R10, [R1+0x88] ;  /* 0x00008800010a7983 */ /* 0x000ea80000300800 */
[----:B------:R-:W2:Y:S04]  /*1ccc0*/  LDL.LU R11, [R1+0x8c] ;  /* 0x00008c00010b7983 */ /* 0x000ea80000300800 */
[----:B------:R-:W4:Y:S04]  /*1ccd0*/  LDL.LU R8, [R1+0x90] ;  /* 0x0000900001087983 */ /* 0x000f280000300800 */
[----:B--2---:R-:W-:Y:S04]  /*1cce0*/  STL.64 [R1+0x1c48], R10 ;  /* 0x001c480a01007387 */ /* 0x004fe80000100a00 */
[----:B----4-:R0:W-:Y:S04]  /*1ccf0*/  STL.64 [R1+0x1c40], R8 ;  /* 0x001c400801007387 */ /* 0x0101e80000100a00 */
[----:B0-----:R-:W2:Y:S04]  /*1cd00*/  LDL.LU R8, [R1+0x1e0] ;  /* 0x0001e00001087983 */ /* 0x001ea80000300800 */
[----:B------:R-:W2:Y:S04]  /*1cd10*/  LDL.LU R9, [R1+0x1e4] ;  /* 0x0001e40001097983 */ /* 0x000ea80000300800 */
[----:B------:R-:W2:Y:S04]  /*1cd20*/  LDL.LU R10, [R1+0x1e8] ;  /* 0x0001e800010a7983 */ /* 0x000ea80000300800 */
[----:B------:R-:W2:Y:S04]  /*1cd30*/  LDL.LU R11, [R1+0x1ec] ;  /* 0x0001ec00010b7983 */ /* 0x000ea80000300800 */
[----:B---3--:R-:W-:Y:S04]  /*1cd40*/  STL.64 [R1+0x1c28], R26 ;  /* 0x001c281a01007387 */ /* 0x008fe80000100a00 */
[----:B------:R0:W-:Y:S04]  /*1cd50*/  STL.64 [R1+0x1c20], R24 ;  /* 0x001c201801007387 */ /* 0x0001e80000100a00 */
[----:B0-----:R-:W3:Y:S04]  /*1cd60*/  LDL.LU R24, [R1+0x220] ;  /* 0x0002200001187983 */ /* 0x001ee80000300800 */
[----:B------:R-:W3:Y:S04]  /*1cd70*/  LDL.LU R25, [R1+0x224] ;  /* 0x0002240001197983 */ /* 0x000ee80000300800 */
[----:B------:R-:W4:Y:S04]  /*1cd80*/  LDL.LU R26, [R1+0x228] ;  /* 0x00022800011a7983 */ /* 0x000f280000300800 */
[----:B------:R-:W4:Y:S01]  /*1cd90*/  LDL.LU R27, [R1+0x22c] ;  /* 0x00022c00011b7983 */ /* 0x000f220000300800 */
[----:B------:R-:W-:-:S02]  /*1cda0*/  F2FP.F16.E4M3.UNPACK_B R18, R0.H1 ;  /* 0x00000000ff12723e */ /* 0x000fc400030006ff */
[----:B------:R-:W-:Y:S01]  /*1cdb0*/  F2FP.F16.E4M3.UNPACK_B R19, R19.H1 ;  /* 0x00000013ff13723e */ /* 0x000fe200030006ff */
[----:B----4-:R-:W-:Y:S04]  /*1cdc0*/  STL.64 [R1+0x1c38], R26 ;  /* 0x001c381a01007387 */ /* 0x010fe80000100a00 */
[----:B---3--:R0:W-:Y:S04]  /*1cdd0*/  STL.64 [R1+0x1c30], R24 ;  /* 0x001c301801007387 */ /* 0x0081e80000100a00 */
[----:B0-----:R-:W3:Y:S04]  /*1cde0*/  LDL.LU R24, [R1+0x200] ;  /* 0x0002000001187983 */ /* 0x001ee80000300800 */
[----:B------:R-:W3:Y:S04]  /*1cdf0*/  LDL.LU R25, [R1+0x204] ;  /* 0x0002040001197983 */ /* 0x000ee80000300800 */
[----:B------:R-:W3:Y:S04]  /*1ce00*/  LDL.LU R26, [R1+0x208] ;  /* 0x00020800011a7983 */ /* 0x000ee80000300800 */
[----:B------:R-:W3:Y:S01]  /*1ce10*/  LDL.LU R27, [R1+0x20c] ;  /* 0x00020c00011b7983 */ /* 0x000ee20000300800 */
[----:B------:R-:W-:-:S02]  /*1ce20*/  F2FP.F16.E4M3.UNPACK_B R16, R16.H1 ;  /* 0x00000010ff10723e */ /* 0x000fc400030006ff */
[----:B------:R-:W-:Y:S01]  /*1ce30*/  F2FP.F16.E4M3.UNPACK_B R17, R17.H1 ;  /* 0x00000011ff11723e */ /* 0x000fe200030006ff */
[C---:B--2---:R-:W-:Y:S01]  /*1ce40*/  HMMA.16816.F32 R8, R12.reuse, R18, R8 ;  /* 0x000000120c08723c */ /* 0x044fe20000001808 */
[----:B------:R-:W2:Y:S04]  /*1ce50*/  LDL.LU R7, [R1+0x9c] ;  /* 0x00009c0001077983 */ /* 0x000ea80000300800 */
[----:B------:R-:W4:Y:S04]  /*1ce60*/  LDL.LU R4, [R1+0xb0] ;  /* 0x0000b00001047983 */ /* 0x000f280000300800 */
[----:B------:R-:W2:Y:S04]  /*1ce70*/  LDL.LU R5, [R1+0xb4] ;  /* 0x0000b40001057983 */ /* 0x000ea80000300800 */
[----:B------:R-:W2:Y:S04]  /*1ce80*/  LDL.LU R2, [R1+0xb8] ;  /* 0x0000b80001027983 */ /* 0x000ea80000300800 */
[----:B------:R-:W2:Y:S04]  /*1ce90*/  LDL.LU R3, [R1+0xbc] ;  /* 0x0000bc0001037983 */ /* 0x000ea80000300800 */
[----:B------:R-:W2:Y:S04]  /*1cea0*/  LDL.LU R28, [R1+0x1000] ;  /* 0x00100000011c7983 */ /* 0x000ea80000300800 */
[----:B------:R-:W2:Y:S04]  /*1ceb0*/  LDL.LU R29, [R1+0x100c] ;  /* 0x00100c00011d7983 */ /* 0x000ea80000300800 */
[----:B------:R-:W2:Y:S04]  /*1cec0*/  LDL.LU R0, [R1+0x1008] ;  /* 0x0010080001007983 */ /* 0x000ea80000300800 */
[----:B------:R0:W-:Y:S04]  /*1ced0*/  STL.64 [R1+0x1b80], R22 ;  /* 0x001b801601007387 */ /* 0x0001e80000100a00 */
[----:B0-----:R-:W2:Y:S04]  /*1cee0*/  LDL.LU R22, [R1+0xff8] ;  /* 0x000ff80001167983 */ /* 0x001ea80000300800 */
[----:B------:R-:W2:Y:S04]  /*1cef0*/  LDL.LU R23, [R1+0x1004] ;  /* 0x0010040001177983 */ /* 0x000ea80000300800 */
[----:B------:R0:W-:Y:S04]  /*1cf00*/  STL.64 [R1+0x1b78], R20 ;  /* 0x001b781401007387 */ /* 0x0001e80000100a00 */
[----:B0-----:R-:W2:Y:S04]  /*1cf10*/  LDL.LU R20, [R1+0xff0] ;  /* 0x000ff00001147983 */ /* 0x001ea80000300800 */
[----:B------:R-:W2:Y:S04]  /*1cf20*/  LDL.LU R21, [R1+0xffc] ;  /* 0x000ffc0001157983 */ /* 0x000ea80000300800 */
[----:B------:R-:W-:Y:S04]  /*1cf30*/  STL.64 [R1+0x1e0], R8 ;  /* 0x0001e00801007387 */ /* 0x000fe80000100a00 */
[----:B------:R0:W-:Y:S04]  /*1cf40*/  STL.64 [R1+0x1e8], R10 ;  /* 0x0001e80a01007387 */ /* 0x0001e80000100a00 */
[----:B0-----:R-:W2:Y:S04]  /*1cf50*/  LDL.LU.64 R10, [R1+0x1c48] ;  /* 0x001c4800010a7983 */ /* 0x001ea80000300a00 */
[----:B------:R-:W4:Y:S01]  /*1cf60*/  LDL.LU.64 R8, [R1+0x1c40] ;  /* 0x001c400001087983 */ /* 0x000f220000300a00 */
[----:B---3--:R-:W-:-:S15]  /*1cf70*/  HMMA.16816.F32 R24, R12, R16, R24 ;  /* 0x000000100c18723c */ /* 0x008fde0000001818 */
[----:B------:R-:W-:-:S04]  /*1cf80*/  NOP ;  /* 0x0000000000007918 */ /* 0x000fc80000000000 */
[----:B------:R-:W-:Y:S04]  /*1cf90*/  STL.64 [R1+0x200], R24 ;  /* 0x0002001801007387 */ /* 0x000fe80000100a00 */
[----:B------:R0:W-:Y:S04]  /*1cfa0*/  STL.64 [R1+0x208], R26 ;  /* 0x0002081a01007387 */ /* 0x0001e80000100a00 */
[----:B0-----:R-:W3:Y:S04]  /*1cfb0*/  LDL.LU.64 R26, [R1+0x1c38] ;  /* 0x001c3800011a7983 */ /* 0x001ee80000300a00 */
[----:B------:R-:W3:Y:S01]  /*1cfc0*/  LDL.LU.64 R24, [R1+0x1c30] ;  /* 0x001c300001187983 */ /* 0x000ee20000300a00 */
[----:B--2---:R-:W-:-:S02]  /*1cfd0*/  F2FP.F16.E4M3.UNPACK_B R10, R10.H1 ;  /* 0x0000000aff0a723e */ /* 0x004fc400030006ff */
[----:B------:R-:W-:Y:S01]  /*1cfe0*/  F2FP.F16.E4M3.UNPACK_B R11, R11.H1 ;  /* 0x0000000bff0b723e */ /* 0x000fe200030006ff */
[----:B------:R0:W-:Y:S04]  /*1cff0*/  STL.64 [R1+0x1b60], R18 ;  /* 0x001b601201007387 */ /* 0x0001e80000100a00 */
[----:B0-----:R-:W2:Y:S04]  /*1d000*/  LDL.LU R19, [R1+0xff4] ;  /* 0x000ff40001137983 */ /* 0x001ea80000300800 */
[----:B------:R-:W-:Y:S01]  /*1d010*/  STL.64 [R1+0x1b58], R16 ;  /* 0x001b581001007387 */ /* 0x000fe20000100a00 */
[----:B---3--:R-:W-:-:S15]  /*1d020*/  HMMA.16816.F32 R24, R12, R10, R24 ;  /* 0x0000000a0c18723c */ /* 0x008fde0000001818 */
[----:B------:R-:W-:-:S04]  /*1d030*/  NOP ;  /* 0x0000000000007918 */ /* 0x000fc80000000000 */
[----:B------:R-:W-:Y:S04]  /*1d040*/  STL.64 [R1+0x220], R24 ;  /* 0x0002201801007387 */ /* 0x000fe80000100a00 */
[----:B------:R0:W-:Y:S04]  /*1d050*/  STL.64 [R1+0x228], R26 ;  /* 0x0002281a01007387 */ /* 0x0001e80000100a00 */
[----:B0-----:R-:W3:Y:S04]  /*1d060*/  LDL.LU.64 R26, [R1+0x1c28] ;  /* 0x001c2800011a7983 */ /* 0x001ee80000300a00 */
[----:B------:R-:W3:Y:S01]  /*1d070*/  LDL.LU.64 R24, [R1+0x1c20] ;  /* 0x001c200001187983 */ /* 0x000ee20000300a00 */
[----:B----4-:R-:W-:-:S02]  /*1d080*/  F2FP.F16.E4M3.UNPACK_B R8, R8.H1 ;  /* 0x00000008ff08723e */ /* 0x010fc400030006ff */
[----:B------:R-:W-:-:S07]  /*1d090*/  F2FP.F16.E4M3.UNPACK_B R9, R9.H1 ;  /* 0x00000009ff09723e */ /* 0x000fce00030006ff */
[----:B---3--:R-:W-:-:S15]  /*1d0a0*/  HMMA.16816.F32 R24, R12, R8, R24 ;  /* 0x000000080c18723c */ /* 0x008fde0000001818 */
[----:B------:R-:W-:-:S04]  /*1d0b0*/  NOP ;  /* 0x0000000000007918 */ /* 0x000fc80000000000 */
[----:B------:R-:W-:Y:S04]  /*1d0c0*/  STL.64 [R1+0x240], R24 ;  /* 0x0002401801007387 */ /* 0x000fe80000100a00 */
[----:B------:R0:W-:Y:S04]  /*1d0d0*/  STL.64 [R1+0x248], R26 ;  /* 0x0002481a01007387 */ /* 0x0001e80000100a00 */
[----:B0-----:R-:W3:Y:S04]  /*1d0e0*/  LDL.LU.64 R26, [R1+0x1c18] ;  /* 0x001c1800011a7983 */ /* 0x001ee80000300a00 */
[----:B------:R-:W3:Y:S01]  /*1d0f0*/  LDL.LU.64 R24, [R1+0x1c10] ;  /* 0x001c100001187983 */ /* 0x000ee20000300a00 */
[----:B------:R-:W-:-:S02]  /*1d100*/  F2FP.F16.E4M3.UNPACK_B R6, R6.H1 ;  /* 0x00000006ff06723e */ /* 0x000fc400030006ff */
[----:B------:R-:W-:Y:S01]  /*1d110*/  F2FP.F16.E4M3.UNPACK_B R7, R7.H1 ;  /* 0x00000007ff07723e */ /* 0x000fe200030006ff */
[----:B------:R-:W-:Y:S04]  /*1d120*/  STL.64 [R1+0x1b40], R10 ;  /* 0x001b400a01007387 */ /* 0x000fe80000100a00 */
[----:B------:R0:W-:Y:S04]  /*1d130*/  STL.64 [R1+0x1b38], R8 ;  /* 0x001b380801007387 */ /* 0x0001e80000100a00 */
[----:B0-----:R-:W4:Y:S04]  /*1d140*/  LDL.LU R8, [R1+0x2f0] ;  /* 0x0002f00001087983 */ /* 0x001f280000300800 */
[----:B------:R-:W4:Y:S04]  /*1d150*/  LDL.LU R9, [R1+0x2f4] ;  /* 0x0002f40001097983 */ /* 0x000f280000300800 */
[----:B------:R-:W4:Y:S04]  /*1d160*/  LDL.LU R10, [R1+0x2f8] ;  /* 0x0002f800010a7983 */ /* 0x000f280000300800 */
[----:B------:R-:W4:Y:S01]  /*1d170*/  LDL.LU R11, [R1+0x2fc] ;  /* 0x0002fc00010b7983 */ /* 0x000f220000300800 */
[----:B---3--:R-:W-:-:S15]  /*1d180*/  HMMA.16816.F32 R24, R12, R6, R24 ;  /* 0x000000060c18723c */ /* 0x008fde0000001818 */
[----:B------:R-:W-:-:S04]  /*1d190*/  NOP ;  /* 0x0000000000007918 */ /* 0x000fc80000000000 */
[----:B------:R-:W-:Y:S04]  /*1d1a0*/  STL.64 [R1+0x260], R24 ;  /* 0x0002601801007387 */ /* 0x000fe80000100a00 */
[----:B------:R0:W-:Y:S04]  /*1d1b0*/  STL.64 [R1+0x268], R26 ;  /* 0x0002681a01007387 */ /* 0x0001e80000100a00 */
[----:B0-----:R-:W3:Y:S04]  /*1d1c0*/  LDL.LU.64 R26, [R1+0x1c08] ;  /* 0x001c0800011a7983 */ /* 0x001ee80000300a00 */
[----:B------:R-:W3:Y:S01]  /*1d1d0*/  LDL.LU.64 R24, [R1+0x1c00] ;  /* 0x001c000001187983 */ /* 0x000ee20000300a00 */
[----:B------:R-:W-:-:S02]  /*1d1e0*/  F2FP.F16.E4M3.UNPACK_B R4, R4.H1 ;  /* 0x00000004ff04723e */ /* 0x000fc400030006ff */
[----:B------:R-:W-:-:S07]  /*1d1f0*/  F2FP.F16.E4M3.UNPACK_B R5, R5.H1 ;  /* 0x00000005ff05723e */ /* 0x000fce00030006ff */
[----:B----4-:R-:W-:Y:S01]  /*1d200*/  HMMA.16816.F32 R8, R12, R4, R8 ;  /* 0x000000040c08723c */ /* 0x010fe20000001808 */
[----:B------:R-:W-:Y:S02]  /*1d210*/  F2FP.F16.E4M3.UNPACK_B R2, R2.H1 ;  /* 0x00000002ff02723e */ /* 0x000fe400030006ff */
[----:B------:R-:W-:Y:S01]  /*1d220*/  F2FP.F16.E4M3.UNPACK_B R3, R3.H1 ;  /* 0x00000003ff03723e */ /* 0x000fe200030006ff */
[----:B------:R0:W-:Y:S04]  /*1d230*/  STL [R1+0x1b34], R6 ;  /* 0x001b340601007387 */ /* 0x0001e80000100800 */
[----:B------:R-:W-:Y:S04]  /*1d240*/  STL [R1+0x1b30], R7 ;  /* 0x001b300701007387 */ /* 0x000fe80000100800 */
[----:B------:R1:W-:Y:S07]  /*1d250*/  STL.64 [R1+0x1bc0], R4 ;  /* 0x001bc00401007387 */ /* 0x0003ee0000100a00 */
[----:B------:R-:W-:Y:S04]  /*1d260*/  STL.64 [R1+0x2f0], R8 ;  /* 0x0002f00801007387 */ /* 0x000fe80000100a00 */
[----:B------:R3:W-:Y:S01]  /*1d270*/  STL.64 [R1+0x2f8], R10 ;  /* 0x0002f80a01007387 */ /* 0x0007e20000100a00 */
[----:B0-----:R-:W-:-:S02]  /*1d280*/  IMAD R6, R22, 0x100, R21 ;  /* 0x0000010016067824 */ /* 0x001fc400078e0215 */
[----:B-1----:R-:W-:-:S03]  /*1d290*/  IMAD R5, R28, 0x100, R23 ;  /* 0x000001001c057824 */ /* 0x002fc600078e0217 */
[----:B------:R-:W-:Y:S04]  /*1d2a0*/  STL [R1+0x24], R6 ;  /* 0x0000240601007387 */ /* 0x000fe80000100800 */
[----:B------:R0:W-:Y:S04]  /*1d2b0*/  STL [R1+0x28], R5 ;  /* 0x0000280501007387 */ /* 0x0001e80000100800 */
[----:B------:R-:W-:Y:S04]  /*1d2c0*/  STL [R1+0x1b04], R2 ;  /* 0x001b040201007387 */ /* 0x000fe80000100800 */
[----:B------:R-:W-:Y:S01]  /*1d2d0*/  STL [R1+0x1b00], R3 ;  /* 0x001b000301007387 */ /* 0x000fe20000100800 */
[----:B--2---:R-:W-:Y:S01]  /*1d2e0*/  IMAD R4, R20, 0x100, R19 ;  /* 0x0000010014047824 */ /* 0x004fe200078e0213 */
[----:B---3--:R-:W-:Y:S04]  /*1d2f0*/  HMMA.16816.F32 R8, R12, R2, R24 ;  /* 0x000000020c08723c */ /* 0x008fe80000001818 */
[----:B------:R-:W-:-:S15]  /*1d300*/  F2FP.F16.E4M3.UNPACK_B R12, R4 ;  /* 0x00000004ff0c723e */ /* 0x000fde00020006ff */
[----:B------:R-:W-:Y:S04]  /*1d310*/  STL.64 [R1+0x2e0], R8 ;  /* 0x0002e00801007387 */ /* 0x000fe80000100a00 */
[----:B------:R-:W-:Y:S04]  /*1d320*/  STL.64 [R1+0x2e8], R10 ;  /* 0x0002e80a01007387 */ /* 0x000fe80000100a00 */
[----:B------:R-:W2:Y:S04]  /*1d330*/  LDL.LU R16, [R1+0x810] ;  /* 0x0008100001107983 */ /* 0x000ea80000300800 */
[----:B------:R-:W2:Y:S04]  /*1d340*/  LDL.LU R17, [R1+0x814] ;  /* 0x0008140001117983 */ /* 0x000ea80000300800 */
[----:B------:R-:W3:Y:S04]  /*1d350*/  LDL.LU R18, [R1+0x818] ;  /* 0x0008180001127983 */ /* 0x000ee80000300800 */
[----:B------:R-:W3:Y:S04]  /*1d360*/  LDL.LU R19, [R1+0x81c] ;  /* 0x00081c0001137983 */ /* 0x000ee80000300800 */
[----:B------:R-:W4:Y:S04]  /*1d370*/  LDL.LU R20, [R1+0x830] ;  /* 0x0008300001147983 */ /* 0x000f280000300800 */
        /* <DEDUP_REMOVED lines=8> */
[----:B0-----:R-:W2:Y:S04]  /*1d400*/  LDL.LU R5, [R1+0x874] ;  /* 0x0008740001057983 */ /* 0x001ea80000300800 */
[----:B------:R-:W2:Y:S04]  /*1d410*/  LDL.LU R6, [R1+0x878] ;  /* 0x0008780001067983 */ /* 0x000ea80000300800 */
[----:B------:R-:W2:Y:S04]  /*1d420*/  LDL.LU R7, [R1+0x87c] ;  /* 0x00087c0001077983 */ /* 0x000ea80000300800 */
[----:B--2---:R0:W-:Y:S04]  /*1d430*/  STL.64 [R1+0x1bd0], R6 ;  /* 0x001bd00601007387 */ /* 0x0041e80000100a00 */
[----:B0-----:R-:W2:Y:S04]  /*1d440*/  LDL R6, [R1+0x10] ;  /* 0x0000100001067983 */ /* 0x001ea80000100800 */
[----:B------:R-:W2:Y:S04]  /*1d450*/  LDL R7, [R1+0x14] ;  /* 0x0000140001077983 */ /* 0x000ea80000100800 */
[----:B------:R-:W-:Y:S04]  /*1d460*/  STL.64 [R1+0x1bc8], R4 ;  /* 0x001bc80401007387 */ /* 0x000fe80000100a00 */
[----:B--2---:R-:W-:Y:S04]  /*1d470*/  STL.64 [R1+0x1be8], R6 ;  /* 0x001be80601007387 */ /* 0x004fe80000100a00 */
[----:B------:R-:W2:Y:S04]  /*1d480*/  LDL.64 R2, [R1+0x8] ;  /* 0x0000080001027983 */ /* 0x000ea80000100a00 */
[----:B------:R-:W-:Y:S04]  /*1d490*/  STL.64 [R1+0x1bb8], R26 ;  /* 0x001bb81a01007387 */ /* 0x000fe80000100a00 */
[----:B------:R0:W-:Y:S04]  /*1d4a0*/  STL.64 [R1+0x1bb0], R24 ;  /* 0x001bb01801007387 */ /* 0x0001e80000100a00 */
[----:B0-----:R-:W2:Y:S04]  /*1d4b0*/  LDL.LU R24, [R1+0x860] ;  /* 0x0008600001187983 */ /* 0x001ea80000300800 */
[----:B------:R-:W2:Y:S04]  /*1d4c0*/  LDL.LU R25, [R1+0x864] ;  /* 0x0008640001197983 */ /* 0x000ea80000300800 */
[----:B------:R-:W2:Y:S04]  /*1d4d0*/  LDL.LU R26, [R1+0x868] ;  /* 0x00086800011a7983 */ /* 0x000ea80000300800 */
[----:B------:R-:W2:Y:S04]  /*1d4e0*/  LDL.LU R27, [R1+0x86c] ;  /* 0x00086c00011b7983 */ /* 0x000ea80000300800 */
[----:B------:R-:W3:Y:S04]  /*1d4f0*/  LDL R4, [R1+0x18] ;  /* 0x0000180001047983 */ /* 0x000ee80000100800 */
[----:B------:R-:W3:Y:S04]  /*1d500*/  LDL R5, [R1+0x1c] ;  /* 0x00001c0001057983 */ /* 0x000ee80000100800 */
[----:B--2---:R-:W-:Y:S04]  /*1d510*/  STL.64 [R1+0x1be0], R26 ;  /* 0x001be01a01007387 */ /* 0x004fe80000100a00 */
[----:B------:R0:W-:Y:S04]  /*1d520*/  STL.64 [R1+0x1bd8], R24 ;  /* 0x001bd81801007387 */ /* 0x0001e80000100a00 */
[----:B0-----:R-:W2:Y:S04]  /*1d530*/  LDL.LU R24, [R1+0x880] ;  /* 0x0008800001187983 */ /* 0x001ea80000300800 */
[----:B------:R-:W2:Y:S04]  /*1d540*/  LDL.LU R25, [R1+0x884] ;  /* 0x0008840001197983 */ /* 0x000ea80000300800 */
[----:B------:R-:W2:Y:S04]  /*1d550*/  LDL.LU R26, [R1+0x888] ;  /* 0x00088800011a7983 */ /* 0x000ea80000300800 */
[----:B------:R-:W2:Y:S04]  /*1d560*/  LDL.LU R27, [R1+0x88c] ;  /* 0x00088c00011b7983 */ /* 0x000ea80000300800 */
[----:B------:R-:W3:Y:S04]  /*1d570*/  LDL.LU R14, [R1+0x24] ;  /* 0x00002400010e7983 */ /* 0x000ee80000300800 */
[----:B------:R-:W3:Y:S01]  /*1d580*/  LDL.LU R15, [R1+0x28] ;  /* 0x00002800010f7983 */ /* 0x000ee20000300800 */
[----:B------:R-:W-:-:S03]  /*1d590*/  IMAD R0, R0, 0x100, R29 ;  /* 0x0000010000007824 */ /* 0x000fc600078e021d */
[----:B--2---:R-:W-:Y:S04]  /*1d5a0*/  STL.64 [R1+0x1bf8], R26 ;  /* 0x001bf81a01007387 */ /* 0x004fe80000100a00 */
[----:B------:R0:W-:Y:S04]  /*1d5b0*/  STL.64 [R1+0x1bf0], R24 ;  /* 0x001bf01801007387 */ /* 0x0001e80000100a00 */
[----:B0-----:R-:W2:Y:S04]  /*1d5c0*/  LDL.LU R24, [R1+0x890] ;  /* 0x0008900001187983 */ /* 0x001ea80000300800 */
[----:B------:R-:W2:Y:S04]  /*1d5d0*/  LDL.LU R25, [R1+0x894] ;  /* 0x0008940001197983 */ /* 0x000ea80000300800 */
[----:B------:R-:W2:Y:S04]  /*1d5e0*/  LDL.LU R26, [R1+0x898] ;  /* 0x00089800011a7983 */ /* 0x000ea80000300800 */
[----:B------:R-:W2:Y:S04]  /*1d5f0*/  LDL.LU R27, [R1+0x89c] ;  /* 0x00089c00011b7983 */ /* 0x000ea80000300800 */
[----:B------:R-:W2:Y:S04]  /*1d600*/  LDL.64 R28, [R1] ;  /* 0x00000000011c7983 */ /* 0x000ea80000100a00 */
[----:B------:R-:W-:Y:S04]  /*1d610*/  STL.64 [R1+0x1b90], R22 ;  /* 0x001b901601007387 */ /* 0x000fe80000100a00 */
[----:B----4-:R0:W-:Y:S04]  /*1d620*/  STL.64 [R1+0x1b88], R20 ;  /* 0x001b881401007387 */ /* 0x0101e80000100a00 */
[----:B0-----:R-:W4:Y:S04]  /*1d630*/  LDL.LU R20, [R1+0x840] ;  /* 0x0008400001147983 */ /* 0x001f280000300800 */
[----:B------:R-:W4:Y:S04]  /*1d640*/  LDL.LU R21, [R1+0x844] ;  /* 0x0008440001157983 */ /* 0x000f280000300800 */
[----:B------:R-:W4:Y:S04]  /*1d650*/  LDL.LU R22, [R1+0x848] ;  /* 0x0008480001167983 */ /* 0x000f280000300800 */
[----:B------:R-:W4:Y:S04]  /*1d660*/  LDL.LU R23, [R1+0x84c] ;  /* 0x00084c0001177983 */ /* 0x000f280000300800 */
[----:B---3--:R-:W-:Y:S04]  /*1d670*/  STL.64 [R1+0x1b70], R18 ;  /* 0x001b701201007387 */ /* 0x008fe80000100a00 */
[----:B------:R0:W-:Y:S04]  /*1d680*/  STL.64 [R1+0x1b68], R16 ;  /* 0x001b681001007387 */ /* 0x0001e80000100a00 */
[----:B0-----:R-:W3:Y:S04]  /*1d690*/  LDL.LU R16, [R1+0x820] ;  /* 0x0008200001107983 */ /* 0x001ee80000300800 */
[----:B------:R-:W3:Y:S04]  /*1d6a0*/  LDL.LU R17, [R1+0x824] ;  /* 0x0008240001117983 */ /* 0x000ee80000300800 */
[----:B------:R-:W3:Y:S04]  /*1d6b0*/  LDL.LU R18, [R1+0x828] ;  /* 0x0008280001127983 */ /* 0x000ee80000300800 */
[----:B------:R-:W3:Y:S04]  /*1d6c0*/  LDL.LU R19, [R1+0x82c] ;  /* 0x00082c0001137983 */ /* 0x000ee80000300800 */
[----:B------:R-:W3:Y:S04]  /*1d6d0*/  LDL.LU R8, [R1+0x7f0] ;  /* 0x0007f00001087983 */ /* 0x000ee80000300800 */
[----:B------:R-:W3:Y:S04]  /*1d6e0*/  LDL.LU R9, [R1+0x7f4] ;  /* 0x0007f40001097983 */ /* 0x000ee80000300800 */
[----:B------:R-:W3:Y:S04]  /*1d6f0*/  LDL.LU R10, [R1+0x7f8] ;  /* 0x0007f800010a7983 */ /* 0x000ee80000300800 */
[----:B------:R-:W3:Y:S01]  /*1d700*/  LDL.LU R11, [R1+0x7fc] ;  /* 0x0007fc00010b7983 */ /* 0x000ee20000300800 */
[----:B------:R-:W-:-:S02]  /*1d710*/  F2FP.F16.E4M3.UNPACK_B R13, R14 ;  /* 0x0000000eff0d723e */ /* 0x000fc400020006ff */
[----:B------:R-:W-:Y:S02]  /*1d720*/  F2FP.F16.E4M3.UNPACK_B R14, R15 ;  /* 0x0000000fff0e723e */ /* 0x000fe400020006ff */
[----:B------:R-:W-:-:S07]  /*1d730*/  F2FP.F16.E4M3.UNPACK_B R15, R0 ;  /* 0x00000000ff0f723e */ /* 0x000fce00020006ff */
[C---:B--2---:R-:W-:Y:S01]  /*1d740*/  HMMA.16816.F32 R4, R12.reuse, R4, R24 ;  /* 0x000000040c04723c */ /* 0x044fe20000001818 */
[----:B---3--:R-:W-:Y:S04]  /*1d750*/  STL.64 [R1+0x1b50], R10 ;  /* 0x001b500a01007387 */ /* 0x008fe80000100a00 */
[----:B------:R0:W-:Y:S04]  /*1d760*/  STL.64 [R1+0x1b48], R8 ;  /* 0x001b480801007387 */ /* 0x0001e80000100a00 */
[----:B0-----:R-:W2:Y:S04]  /*1d770*/  LDL.LU R8, [R1+0x800] ;  /* 0x0008000001087983 */ /* 0x001ea80000300800 */
[----:B------:R-:W2:Y:S04]  /*1d780*/  LDL.LU R9, [R1+0x804] ;  /* 0x0008040001097983 */ /* 0x000ea80000300800 */
[----:B------:R-:W2:Y:S04]  /*1d790*/  LDL.LU R10, [R1+0x808] ;  /* 0x00080800010a7983 */ /* 0x000ea80000300800 */
[----:B------:R-:W2:Y:S04]  /*1d7a0*/  LDL.LU R11, [R1+0x80c] ;  /* 0x00080c00010b7983 */ /* 0x000ea80000300800 */
[----:B------:R-:W3:Y:S04]  /*1d7b0*/  LDL.LU.64 R26, [R1+0x1bf8] ;  /* 0x001bf800011a7983 */ /* 0x000ee80000300a00 */
[----:B------:R-:W3:Y:S04]  /*1d7c0*/  LDL.LU.64 R24, [R1+0x1bf0] ;  /* 0x001bf00001187983 */ /* 0x000ee80000300a00 */
[----:B------:R-:W-:Y:S04]  /*1d7d0*/  STL.64 [R1+0x890], R4 ;  /* 0x0008900401007387 */ /* 0x000fe80000100a00 */
[----:B------:R0:W-:Y:S04]  /*1d7e0*/  STL.64 [R1+0x898], R6 ;  /* 0x0008980601007387 */ /* 0x0001e80000100a00 */
[----:B0-----:R-:W3:Y:S02]  /*1d7f0*/  LDL.LU.64 R6, [R1+0x1be8] ;  /* 0x001be80001067983 */ /* 0x001ee40000300a00 */
[----:B---3--:R-:W-:Y:S02]  /*1d800*/  HMMA.16816.F32 R4, R12, R6, R24 ;  /* 0x000000060c04723c */ /* 0x008fe40000001818 */
[----:B------:R-:W3:Y:S04]  /*1d810*/  LDL.LU.64 R26, [R1+0x1be0] ;  /* 0x001be000011a7983 */ /* 0x000ee80000300a00 */
[----:B------:R-:W3:-:S13]  /*1d820*/  LDL.LU.64 R24, [R1+0x1bd8] ;  /* 0x001bd80001187983 */ /* 0x000eda0000300a00 */
[----:B------:R-:W-:Y:S04]  /*1d830*/  STL.64 [R1+0x880], R4 ;  /* 0x0008800401007387 */ /* 0x000fe80000100a00 */
[----:B------:R0:W-:Y:S04]  /*1d840*/  STL.64 [R1+0x888], R6 ;  /* 0x0008880601007387 */ /* 0x0001e80000100a00 */
[----:B0-----:R-:W2:Y:S04]  /*1d850*/  LDL.LU.64 R6, [R1+0x1bd0] ;  /* 0x001bd00001067983 */ /* 0x001ea80000300a00 */
[----:B------:R-:W2:Y:S01]  /*1d860*/  LDL.LU.64 R4, [R1+0x1bc8] ;  /* 0x001bc80001047983 */ /* 0x000ea20000300a00 */
[----:B------:R-:W-:Y:S01]  /*1d870*/  IMAD.MOV.U32 R0, RZ, RZ, R29 ;  /* 0x000000ffff007224 */ /* 0x000fe200078e001d */
[C---:B---3--:R-:W-:Y:S08]  /*1d880*/  HMMA.16816.F32 R24, R12.reuse, R28, R24 ;  /* 0x0000001c0c18723c */ /* 0x048ff00000001818 */
[----:B--2---:R-:W-:-:S15]  /*1d890*/  HMMA.16816.F32 R4, R12, R2, R4 ;  /* 0x000000020c04723c */ /* 0x004fde0000001804 */
[----:B------:R-:W-:-:S04]  /*1d8a0*/  NOP ;  /* 0x0000000000007918 */ /* 0x000fc80000000000 */
[----:B------:R0:W-:Y:S04]  /*1d8b0*/  STL.64 [R1+0x870], R4 ;  /* 0x0008700401007387 */ /* 0x0001e80000100a00 */
[----:B------:R1:W-:Y:S04]  /*1d8c0*/  STL.64 [R1+0x878], R6 ;  /* 0x0008780601007387 */ /* 0x0003e80000100a00 */
[----:B0-----:R-:W2:Y:S04]  /*1d8d0*/  LDL.LU.64 R4, [R1+0x1bc0] ;  /* 0x001bc00001047983 */ /* 0x001ea80000300a00 */
[----:B------:R-:W-:Y:S04]  /*1d8e0*/  STL.64 [R1+0x860], R24 ;  /* 0x0008601801007387 */ /* 0x000fe80000100a00 */
[----:B------:R0:W-:Y:S01]  /*1d8f0*/  STL.64 [R1+0x868], R26 ;  /* 0x0008681a01007387 */ /* 0x0001e20000100a00 */
[----:B-1----:R-:W-:-:S02]  /*1d900*/  IMAD.MOV.U32 R6, RZ, RZ, R2 ;  /* 0x000000ffff067224 */ /* 0x002fc400078e0002 */
[----:B------:R-:W-:Y:S01]  /*1d910*/  IMAD.MOV.U32 R2, RZ, RZ, R28 ;  /* 0x000000ffff027224 */ /* 0x000fe200078e001c */
[----:B0-----:R-:W3:Y:S04]  /*1d920*/  LDL.LU.64 R26, [R1+0x1bb8] ;  /* 0x001bb800011a7983 */ /* 0x001ee80000300a00 */
[----:B------:R-:W3:Y:S04]  /*1d930*/  LDL.LU.64 R24, [R1+0x1bb0] ;  /* 0x001bb00001187983 */ /* 0x000ee80000300a00 */
[----:B------:R-:W3:Y:S02]  /*1d940*/  LDL.LU.64 R28, [R1+0x1ba8] ;  /* 0x001ba800011c7983 */ /* 0x000ee40000300a00 */
[----:B---3--:R-:W-:-:S15]  /*1d950*/  HMMA.16816.F32 R24, R12, R28, R24 ;  /* 0x0000001c0c18723c */ /* 0x008fde0000001818 */
[----:B------:R-:W-:-:S04]  /*1d960*/  NOP ;  /* 0x0000000000007918 */ /* 0x000fc80000000000 */
[----:B------:R-:W-:Y:S04]  /*1d970*/  STL.64 [R1+0x850], R24 ;  /* 0x0008501801007387 */ /* 0x000fe80000100a00 */
[----:B------:R0:W-:Y:S04]  /*1d980*/  STL.64 [R1+0x858], R26 ;  /* 0x0008581a01007387 */ /* 0x0001e80000100a00 */
[----:B0-----:R-:W4:Y:S04]  /*1d990*/  LDL.LU.64 R26, [R1+0x1ba0] ;  /* 0x001ba000011a7983 */ /* 0x001f280000300a00 */
[----:B------:R-:W3:Y:S04]  /*1d9a0*/  LDL.LU.64 R24, [R1+0x1b98] ;  /* 0x001b980001187983 */ /* 0x000ee80000300a00 */
[----:B------:R-:W-:Y:S01]  /*1d9b0*/  STL.64 [R1+0x1ac8], R28 ;  /* 0x001ac81c01007387 */ /* 0x000fe20000100a00 */
[----:B----4-:R-:W-:-:S15]  /*1d9c0*/  HMMA.16816.F32 R20, R12, R26, R20 ;  /* 0x0000001a0c14723c */ /* 0x010fde0000001814 */
        /* <DEDUP_REMOVED lines=11> */
[----:B------:R-:W-:Y:S04]  /*1da80*/  STL.64 [R1+0x1a88], R26 ;  /* 0x001a881a01007387 */ /* 0x000fe80000100a00 */
[----:B------:R0:W-:Y:S04]  /*1da90*/  STL.64 [R1+0x1a80], R24 ;  /* 0x001a801801007387 */ /* 0x0001e80000100a00 */
[----:B0-----:R-:W2:Y:S04]  /*1daa0*/  LDL.LU R24, [R1+0x7d0] ;  /* 0x0007d00001187983 */ /* 0x001ea80000300800 */
[----:B------:R-:W2:Y:S04]  /*1dab0*/  LDL.LU R25, [R1+0x7d4] ;  /* 0x0007d40001197983 */ /* 0x000ea80000300800 */
[----:B------:R-:W2:Y:S04]  /*1dac0*/  LDL.LU R26, [R1+0x7d8] ;  /* 0x0007d800011a7983 */ /* 0x000ea80000300800 */
[----:B------:R-:W2:Y:S01]  /*1dad0*/  LDL.LU R27, [R1+0x7dc] ;  /* 0x0007dc00011b7983 */ /* 0x000ea20000300800 */
        /* <DEDUP_REMOVED lines=30> */
[----:B------:R-:W-:Y:S04]  /*1dcc0*/  STL [R1+0x1a58], R17 ;  /* 0x001a581101007387 */ /* 0x000fe80000100800 */
[----:B------:R-:W-:Y:S04]  /*1dcd0*/  STL.64 [R1+0x1ad8], R18 ;  /* 0x001ad81201007387 */ /* 0x000fe80000100a00 */
[----:B------:R3:W-:Y:S01]  /*1dce0*/  STL [R1+0x1ad0], R16 ;  /* 0x001ad01001007387 */ /* 0x0007e20000100800 */
[C---:B--2---:R-:W-:Y:S08]  /*1dcf0*/  HMMA.16816.F32 R20, R12.reuse, R10, R20 ;  /* 0x0000000a0c14723c */ /* 0x044ff00000001814 */
[----:B---3--:R-:W-:Y:S01]  /*1dd00*/  HMMA.16816.F32 R16, R12, R8, R24 ;  /* 0x000000080c10723c */ /* 0x008fe20000001818 */
[----:B------:R-:W2:Y:S10]  /*1dd10*/  LDL.LU R24, [R1+0x760] ;  /* 0x0007600001187983 */ /* 0x000eb40000300800 */
[----:B------:R-:W-:Y:S04]  /*1dd20*/  STL.64 [R1+0x7e0], R20 ;  /* 0x0007e01401007387 */ /* 0x000fe80000100a00 */
[----:B------:R0:W-:Y:S04]  /*1dd30*/  STL.64 [R1+0x7e8], R22 ;  /* 0x0007e81601007387 */ /* 0x0001e80000100a00 */
[----:B------:R-:W-:Y:S04]  /*1dd40*/  STL.64 [R1+0x7d0], R16 ;  /* 0x0007d01001007387 */ /* 0x000fe80000100a00 */
[----:B------:R-:W-:Y:S04]  /*1dd50*/  STL.64 [R1+0x7d8], R18 ;  /* 0x0007d81201007387 */ /* 0x000fe80000100a00 */
[----:B------:R-:W2:Y:S04]  /*1dd60*/  LDL.LU R25, [R1+0x764] ;  /* 0x0007640001197983 */ /* 0x000ea80000300800 */
[----:B------:R-:W3:Y:S04]  /*1dd70*/  LDL.LU R26, [R1+0x768] ;  /* 0x00076800011a7983 */ /* 0x000ee80000300800 */
[----:B------:R-:W3:Y:S01]  /*1dd80*/  LDL.LU R27, [R1+0x76c] ;  /* 0x00076c00011b7983 */ /* 0x000ee20000300800 */
[----:B0-----:R-:W-:-:S02]  /*1dd90*/  IMAD.MOV.U32 R22, RZ, RZ, R2 ;  /* 0x000000ffff167224 */ /* 0x001fc400078e0002 */
[----:B------:R-:W-:Y:S01]  /*1dda0*/  IMAD.MOV.U32 R23, RZ, RZ, R0 ;  /* 0x000000ffff177224 */ /* 0x000fe200078e0000 */
[----:B---3--:R-:W-:Y:S04]  /*1ddb0*/  STL.64 [R1+0x1aa8], R26 ;  /* 0x001aa81a01007387 */ /* 0x008fe80000100a00 */
[----:B--2---:R0:W-:Y:S04]  /*1ddc0*/  STL.64 [R1+0x1aa0], R24 ;  /* 0x001aa01801007387 */ /* 0x0041e80000100a00 */
[----:B------:R-:W-:Y:S04]  /*1ddd0*/  STL.64 [R1+0x1ab0], R22 ;  /* 0x001ab01601007387 */ /* 0x000fe80000100a00 */
[----:B0-----:R-:W2:Y:S04]  /*1dde0*/  LDL.LU R24, [R1+0x770] ;  /* 0x0007700001187983 */ /* 0x001ea80000300800 */
[----:B------:R-:W2:Y:S04]  /*1ddf0*/  LDL.LU R25, [R1+0x774] ;  /* 0x0007740001197983 */ /* 0x000ea80000300800 */
[----:B------:R-:W3:Y:S04]  /*1de00*/  LDL.LU R26, [R1+0x778] ;  /* 0x00077800011a7983 */ /* 0x000ee80000300800 */
[----:B------:R-:W3:Y:S04]  /*1de10*/  LDL.LU R27, [R1+0x77c] ;  /* 0x00077c00011b7983 */ /* 0x000ee80000300800 */
[----:B------:R-:W4:Y:S04]  /*1de20*/  LDL.LU R16, [R1+0x7a0] ;  /* 0x0007a00001107983 */ /* 0x000f280000300800 */
[----:B------:R-:W4:Y:S04]  /*1de30*/  LDL.LU R17, [R1+0x7a4] ;  /* 0x0007a40001117983 */ /* 0x000f280000300800 */
[----:B------:R-:W2:Y:S04]  /*1de40*/  LDL.LU R18, [R1+0x7a8] ;  /* 0x0007a80001127983 */ /* 0x000ea80000300800 */
[----:B------:R-:W2:Y:S04]  /*1de50*/  LDL.LU R19, [R1+0x7ac] ;  /* 0x0007ac0001137983 */ /* 0x000ea80000300800 */
[----:B--2---:R-:W-:Y:S04]  /*1de60*/  STL.64 [R1+0x1af8], R18 ;  /* 0x001af81201007387 */ /* 0x004fe80000100a00 */
[----:B----4-:R0:W-:Y:S04]  /*1de70*/  STL.64 [R1+0x1af0], R16 ;  /* 0x001af01001007387 */ /* 0x0101e80000100a00 */
[----:B0-----:R-:W2:Y:S04]  /*1de80*/  LDL.LU R16, [R1+0x2d0] ;  /* 0x0002d00001107983 */ /* 0x001ea80000300800 */
[----:B--2---:R-:W-:Y:S04]  /*1de90*/  STL [R1+0x1b08], R16 ;  /* 0x001b081001007387 */ /* 0x004fe80000100800 */
[----:B------:R-:W2:Y:S04]  /*1dea0*/  LDL.LU R17, [R1+0x2d4] ;  /* 0x0002d40001117983 */ /* 0x000ea80000300800 */
[----:B--2---:R0:W-:Y:S04]  /*1deb0*/  STL [R1+0x1b0c], R17 ;  /* 0x001b0c1101007387 */ /* 0x0041e80000100800 */
[----:B------:R-:W2:Y:S04]  /*1dec0*/  LDL.LU R18, [R1+0x2d8] ;  /* 0x0002d80001127983 */ /* 0x000ea80000300800 */
[----:B------:R-:W2:Y:S04]  /*1ded0*/  LDL.LU R19, [R1+0x2dc] ;  /* 0x0002dc0001137983 */ /* 0x000ea80000300800 */
[----:B0-----:R-:W4:Y:S04]  /*1dee0*/  LDL.LU R17, [R1+0x1014] ;  /* 0x0010140001117983 */ /* 0x001f280000300800 */
[----:B------:R-:W4:Y:S04]  /*1def0*/  LDL.LU R16, [R1+0x101c] ;  /* 0x00101c0001107983 */ /* 0x000f280000300800 */
[----:B--2---:R-:W-:Y:S04]  /*1df00*/  STL.64 [R1+0x1b18], R18 ;  /* 0x001b181201007387 */ /* 0x004fe80000100a00 */
[----:B----4-:R0:W-:Y:S04]  /*1df10*/  STL.64 [R1+0x1b10], R16 ;  /* 0x001b101001007387 */ /* 0x0101e80000100a00 */
[----:B0-----:R-:W2:Y:S04]  /*1df20*/  LDL.LU R16, [R1+0x7b0] ;  /* 0x0007b00001107983 */ /* 0x001ea80000300800 */
[----:B------:R-:W2:Y:S04]  /*1df30*/  LDL.LU R17, [R1+0x7b4] ;  /* 0x0007b40001117983 */ /* 0x000ea80000300800 */
[----:B------:R-:W4:Y:S04]  /*1df40*/  LDL.LU R18, [R1+0x7b8] ;  /* 0x0007b80001127983 */ /* 0x000f280000300800 */
[----:B------:R-:W4:Y:S01]  /*1df50*/  LDL.LU R19, [R1+0x7bc] ;  /* 0x0007bc0001137983 */ /* 0x000f220000300800 */
[----:B------:R-:W-:-:S02]  /*1df60*/  IMAD.MOV.U32 R7, RZ, RZ, R3 ;  /* 0x000000ffff077224 */ /* 0x000fc400078e0003 */
[----:B------:R-:W-:Y:S02]  /*1df70*/  IMAD.MOV.U32 R20, RZ, RZ, R6 ;  /* 0x000000ffff147224 */ /* 0x000fe400078e0006 */
[----:B------:R-:W-:Y:S01]  /*1df80*/  IMAD.MOV.U32 R21, RZ, RZ, R7 ;  /* 0x000000ffff157224 */ /* 0x000fe200078e0007 */
[----:B----4-:R-:W-:Y:S04]  /*1df90*/  STL.64 [R1+0x1b28], R18 ;  /* 0x001b281201007387 */ /* 0x010fe80000100a00 */
[----:B--2---:R0:W-:Y:S04]  /*1dfa0*/  STL.64 [R1+0x1b20], R16 ;  /* 0x001b201001007387 */ /* 0x0041e80000100a00 */
[----:B0-----:R-:W2:Y:S04]  /*1dfb0*/  LDL.LU R16, [R1+0x7c0] ;  /* 0x0007c00001107983 */ /* 0x001ea80000300800 */
[----:B------:R-:W2:Y:S04]  /*1dfc0*/  LDL.LU R17, [R1+0x7c4] ;  /* 0x0007c40001117983 */ /* 0x000ea80000300800 */
[----:B------:R-:W2:Y:S04]  /*1dfd0*/  LDL.LU R18, [R1+0x7c8] ;  /* 0x0007c80001127983 */ /* 0x000ea80000300800 */
[----:B------:R-:W2:Y:S04]  /*1dfe0*/  LDL.LU R19, [R1+0x7cc] ;  /* 0x0007cc0001137983 */ /* 0x000ea80000300800 */
[----:B------:R-:W4:Y:S04]  /*1dff0*/  LDL.LU R2, [R1+0x1024] ;  /* 0x0010240001027983 */ /* 0x000f280000300800 */
[----:B------:R-:W2:Y:S04]  /*1e000*/  LDL.LU R3, [R1+0x102c] ;  /* 0x00102c0001037983 */ /* 0x000ea80000300800 */
[----:B------:R-:W2:Y:S04]  /*1e010*/  LDL.LU R0, [R1+0x1028] ;  /* 0x0010280001007983 */ /* 0x000ea80000300800 */
[----:B------:R-:W2:Y:S04]  /*1e020*/  LDL.64 R28, [R1+0x18] ;  /* 0x00001800011c7983 */ /* 0x000ea80000100a00 */
[----:B---3--:R-:W-:Y:S04]  /*1e030*/  STL.64 [R1+0x1ac0], R26 ;  /* 0x001ac01a01007387 */ /* 0x008fe80000100a00 */
[----:B------:R-:W-:Y:S04]  /*1e040*/  STL.64 [R1+0x1ab8], R24 ;  /* 0x001ab81801007387 */ /* 0x000fe80000100a00 */
[----:B------:R-:W2:Y:S04]  /*1e050*/  LDL.LU R6, [R1+0x1b34] ;  /* 0x001b340001067983 */ /* 0x000ea80000300800 */
[----:B------:R0:W-:Y:S04]  /*1e060*/  STL [R1+0x1ae0], R20 ;  /* 0x001ae01401007387 */ /* 0x0001e80000100800 */
[----:B0-----:R-:W4:Y:S04]  /*1e070*/  LDL.LU R20, [R1+0x1020] ;  /* 0x0010200001147983 */ /* 0x001f280000300800 */
[----:B------:R-:W2:Y:S04]  /*1e080*/  LDL.LU R7, [R1+0x1b30] ;  /* 0x001b300001077983 */ /* 0x000ea80000300800 */
[----:B------:R0:W-:Y:S04]  /*1e090*/  STL [R1+0x1ae4], R21 ;  /* 0x001ae41501007387 */ /* 0x0001e80000100800 */
[----:B0-----:R-:W3:Y:S04]  /*1e0a0*/  LDL.LU R21, [R1+0x1018] ;  /* 0x0010180001157983 */ /* 0x001ee80000300800 */
[----:B------:R-:W3:Y:S01]  /*1e0b0*/  LDL.64 R22, [R1+0x10] ;  /* 0x0000100001167983 */ /* 0x000ee20000100a00 */
[C---:B--2---:R-:W-:Y:S03]  /*1e0c0*/  HMMA.16816.F32 R16, R12.reuse, R6, R16 ;  /* 0x000000060c10723c */ /* 0x044fe60000001810 */
[----:B---3--:R0:W-:Y:S04]  /*1e0d0*/  STL [R1+0x1ae8], R23 ;  /* 0x001ae81701007387 */ /* 0x0081e80000100800 */
[----:B0-----:R-:W2:Y:S04]  /*1e0e0*/  LDL.LU R23, [R1+0x1010] ;  /* 0x0010100001177983 */ /* 0x001ea80000300800 */
[----:B------:R-:W3:Y:S04]  /*1e0f0*/  LDL.LU R24, [R1+0x780] ;  /* 0x0007800001187983 */ /* 0x000ee80000300800 */
[----:B------:R-:W3:Y:S04]  /*1e100*/  LDL.LU R25, [R1+0x784] ;  /* 0x0007840001197983 */ /* 0x000ee80000300800 */
[----:B------:R-:W3:Y:S04]  /*1e110*/  LDL.LU R26, [R1+0x788] ;  /* 0x00078800011a7983 */ /* 0x000ee80000300800 */
[----:B------:R-:W3:Y:S04]  /*1e120*/  LDL.LU R27, [R1+0x78c] ;  /* 0x00078c00011b7983 */ /* 0x000ee80000300800 */
[----:B------:R-:W-:Y:S04]  /*1e130*/  STL.64 [R1+0x1a40], R10 ;  /* 0x001a400a01007387 */ /* 0x000fe80000100a00 */
[----:B------:R0:W-:Y:S04]  /*1e140*/  STL.64 [R1+0x1a38], R8 ;  /* 0x001a380801007387 */ /* 0x0001e80000100a00 */
[----:B0-----:R-:W2:Y:S04]  /*1e150*/  LDL.LU R8, [R1+0x740] ;  /* 0x0007400001087983 */ /* 0x001ea80000300800 */
[----:B------:R-:W2:Y:S04]  /*1e160*/  LDL.LU R9, [R1+0x744] ;  /* 0x0007440001097983 */ /* 0x000ea80000300800 */
[----:B------:R-:W2:Y:S04]  /*1e170*/  LDL.LU R10, [R1+0x748] ;  /* 0x00074800010a7983 */ /* 0x000ea80000300800 */
[----:B------:R-:W2:Y:S04]  /*1e180*/  LDL.LU R11, [R1+0x74c] ;  /* 0x00074c00010b7983 */ /* 0x000ea80000300800 */
        /* <DEDUP_REMOVED lines=9> */
[----:B------:R-:W2:Y:S04]  /*1e220*/  LDL.LU.64 R16, [R1+0x1b10] ;  /* 0x001b100001107983 */ /* 0x000ea80000300a00 */
[----:B------:R-:W-:Y:S04]  /*1e230*/  STL.64 [R1+0x1a20], R6 ;  /* 0x001a200601007387 */ /* 0x000fe80000100a00 */
[----:B------:R0:W-:Y:S01]  /*1e240*/  STL.64 [R1+0x1a18], R4 ;  /* 0x001a180401007387 */ /* 0x0001e20000100a00 */
[----:B----4-:R-:W-:-:S02]  /*1e250*/  IMAD R20, R20, 0x100, R2 ;  /* 0x0000010014147824 */ /* 0x010fc400078e0202 */
[----:B------:R-:W-:Y:S01]  /*1e260*/  IMAD R0, R0, 0x100, R3 ;  /* 0x0000010000007824 */ /* 0x000fe200078e0203 */
[----:B0-----:R-:W4:Y:S04]  /*1e270*/  LDL.LU R4, [R1+0x790] ;  /* 0x0007900001047983 */ /* 0x001f280000300800 */
[----:B------:R-:W4:Y:S04]  /*1e280*/  LDL.LU R5, [R1+0x794] ;  /* 0x0007940001057983 */ /* 0x000f280000300800 */
[----:B------:R-:W4:Y:S04]  /*1e290*/  LDL.LU R6, [R1+0x798] ;  /* 0x0007980001067983 */ /* 0x000f280000300800 */
[----:B------:R-:W4:Y:S01]  /*1e2a0*/  LDL.LU R7, [R1+0x79c] ;  /* 0x00079c0001077983 */ /* 0x000f220000300800 */
[----:B--2---:R-:W-:-:S02]  /*1e2b0*/  IMAD R23, R23, 0x100, R17 ;  /* 0x0000010017177824 */ /* 0x004fc400078e0211 */
[----:B------:R-:W-:Y:S01]  /*1e2c0*/  IMAD R21, R21, 0x100, R16 ;  /* 0x0000010015157824 */ /* 0x000fe200078e0210 */
[----:B------:R-:W2:Y:S04]  /*1e2d0*/  LDL.LU R17, [R1+0x1b0c] ;  /* 0x001b0c0001117983 */ /* 0x000ea80000300800 */
[----:B------:R-:W2:Y:S04]  /*1e2e0*/  LDL.LU R16, [R1+0x1b08] ;  /* 0x001b080001107983 */ /* 0x000ea80000300800 */
[----:B------:R-:W2:Y:S04]  /*1e2f0*/  LDL.LU R2, [R1+0x1b04] ;  /* 0x001b040001027983 */ /* 0x000ea80000300800 */
[----:B------:R-:W2:Y:S02]  /*1e300*/  LDL.LU R3, [R1+0x1b00] ;  /* 0x001b000001037983 */ /* 0x000ea40000300800 */
[----:B--2---:R-:W-:Y:S02]  /*1e310*/  HMMA.16816.F32 R12, R12, R2, R16 ;  /* 0x000000020c0c723c */ /* 0x004fe40000001810 */
[----:B------:R-:W2:Y:S04]  /*1e320*/  LDL.LU.64 R18, [R1+0x1af8] ;  /* 0x001af80001127983 */ /* 0x000ea80000300a00 */
[----:B------:R-:W2:-:S13]  /*1e330*/  LDL.LU.64 R16, [R1+0x1af0] ;  /* 0x001af00001107983 */ /* 0x000e9a0000300a00 */
[----:B------:R0:W-:Y:S04]  /*1e340*/  STL.64 [R1+0x2d0], R12 ;  /* 0x0002d00c01007387 */ /* 0x0001e80000100a00 */
[----:B------:R1:W-:Y:S01]  /*1e350*/  STL.64 [R1+0x2d8], R14 ;  /* 0x0002d80e01007387 */ /* 0x0003e20000100a00 */
[----:B0-----:R-:W-:Y:S02]  /*1e360*/  F2FP.F16.E4M3.UNPACK_B R12, R23 ;  /* 0x00000017ff0c723e */ /* 0x001fe400020006ff */
[----:B------:R-:W-:Y:S02]  /*1e370*/  F2FP.F16.E4M3.UNPACK_B R13, R21 ;  /* 0x00000015ff0d723e */ /* 0x000fe400020006ff */
[----:B-1----:R-:W-:Y:S02]  /*1e380*/  F2FP.F16.E4M3.UNPACK_B R14, R20 ;  /* 0x00000014ff0e723e */ /* 0x002fe400020006ff */
[----:B------:R-:W-:Y:S01]  /*1e390*/  F2FP.F16.E4M3.UNPACK_B R15, R0 ;  /* 0x00000000ff0f723e */ /* 0x000fe200020006ff */
[----:B------:R-:W4:Y:S04]  /*1e3a0*/  LDL.LU R23, [R1+0x1ae8] ;  /* 0x001ae80001177983 */ /* 0x000f280000300800 */
[----:B------:R-:W3:Y:S04]  /*1e3b0*/  LDL.LU R21, [R1+0x1ae4] ;  /* 0x001ae40001157983 */ /* 0x000ee80000300800 */
[----:B------:R-:W3:Y:S01]  /*1e3c0*/  LDL.LU R20, [R1+0x1ae0] ;  /* 0x001ae00001147983 */ /* 0x000ee20000300800 */
[----:B--2---:R-:W-:-:S15]  /*1e3d0*/  HMMA.16816.F32 R16, R12, R28, R16 ;  /* 0x0000001c0c10723c */ /* 0x004fde0000001810 */
[----:B------:R-:W-:-:S04]  /*1e3e0*/  NOP ;  /* 0x0000000000007918 */ /* 0x000fc80000000000 */
[----:B------:R-:W-:Y:S04]  /*1e3f0*/  STL.64 [R1+0x7a0], R16 ;  /* 0x0007a01001007387 */ /* 0x000fe80000100a00 */
[----:B------:R0:W-:Y:S04]  /*1e400*/  STL.64 [R1+0x7a8], R18 ;  /* 0x0007a81201007387 */ /* 0x0001e80000100a00 */
[----:B0-----:R-:W2:Y:S04]  /*1e410*/  LDL.LU.64 R18, [R1+0x1ad8] ;  /* 0x001ad80001127983 */ /* 0x001ea80000300a00 */
[----:B------:R-:W3:Y:S01]  /*1e420*/  LDL.LU R16, [R1+0x1ad0] ;  /* 0x001ad00001107983 */ /* 0x000ee20000300800 */
[----:B----4-:R-:W-:Y:S01]  /*1e430*/  HMMA.16816.F32 R4, R12, R22, R4 ;  /* 0x000000160c04723c */ /* 0x010fe20000001804 */
[----:B------:R-:W-:-:S02]  /*1e440*/  IMAD.MOV.U32 R17, RZ, RZ, R28 ;  /* 0x000000ffff117224 */ /* 0x000fc400078e001c */
[----:B------:R-:W4:Y:S01]  /*1e450*/  LDL.LU.64 R28, [R1+0x1ac8] ;  /* 0x001ac800011c7983 */ /* 0x000f220000300a00 */
[----:B------:R-:W-:-:S03]  /*1e460*/  IMAD.MOV.U32 R0, RZ, RZ, R23 ;  /* 0x000000ffff007224 */ /* 0x000fc600078e0017 */
[----:B--2---:R-:W-:Y:S04]  /*1e470*/  STL.64 [R1+0x1a68], R18 ;  /* 0x001a681201007387 */ /* 0x004fe80000100a00 */
[----:B---3--:R0:W-:Y:S04]  /*1e480*/  STL.64 [R1+0x1a60], R16 ;  /* 0x001a601001007387 */ /* 0x0081e80000100a00 */
[----:B0-----:R-:W2:Y:S04]  /*1e490*/  LDL.LU R16, [R1+0x750] ;  /* 0x0007500001107983 */ /* 0x001ea80000300800 */
[----:B------:R-:W2:Y:S04]  /*1e4a0*/  LDL.LU R17, [R1+0x754] ;  /* 0x0007540001117983 */ /* 0x000ea80000300800 */
[----:B------:R-:W2:Y:S04]  /*1e4b0*/  LDL.LU R18, [R1+0x758] ;  /* 0x0007580001127983 */ /* 0x000ea80000300800 */
[----:B------:R-:W2:Y:S04]  /*1e4c0*/  LDL.LU R19, [R1+0x75c] ;  /* 0x00075c0001137983 */ /* 0x000ea80000300800 */
[----:B------:R0:W-:Y:S02]  /*1e4d0*/  STL.64 [R1+0x790], R4 ;  /* 0x0007900401007387 */ /* 0x0001e40000100a00 */
[----:B0-----:R-:W-:-:S02]  /*1e4e0*/  IMAD.MOV.U32 R4, RZ, RZ, R22 ;  /* 0x000000ffff047224 */ /* 0x001fc400078e0016 */
[C---:B------:R-:W-:Y:S01]  /*1e4f0*/  HMMA.16816.F32 R20, R12.reuse, R20, R24 ;  /* 0x000000140c14723c */ /* 0x040fe20000001818 */
[----:B------:R-:W-:Y:S04]  /*1e500*/  STL.64 [R1+0x798], R6 ;  /* 0x0007980601007387 */ /* 0x000fe80000100a00 */
[----:B------:R-:W3:Y:S04]  /*1e510*/  LDL.LU.64 R26, [R1+0x1ac0] ;  /* 0x001ac000011a7983 */ /* 0x000ee80000300a00 */
[----:B------:R-:W3:Y:S10]  /*1e520*/  LDL.LU.64 R24, [R1+0x1ab8] ;  /* 0x001ab80001187983 */ /* 0x000ef40000300a00 */
[----:B------:R-:W-:Y:S04]  /*1e530*/  STL.64 [R1+0x780], R20 ;  /* 0x0007801401007387 */ /* 0x000fe80000100a00 */
[----:B------:R0:W-:Y:S04]  /*1e540*/  STL.64 [R1+0x788], R22 ;  /* 0x0007881601007387 */ /* 0x0001e80000100a00 */
[----:B0-----:R-:W3:Y:S02]  /*1e550*/  LDL.LU.64 R22, [R1+0x1ab0] ;  /* 0x001ab00001167983 */ /* 0x001ee40000300a00 */
[----:B---3--:R-:W-:Y:S02]  /*1e560*/  HMMA.16816.F32 R20, R12, R22, R24 ;  /* 0x000000160c14723c */ /* 0x008fe40000001818 */
[----:B------:R-:W4:Y:S04]  /*1e570*/  LDL.LU.64 R26, [R1+0x1aa8] ;  /* 0x001aa800011a7983 */ /* 0x000f280000300a00 */
[----:B------:R-:W4:-:S13]  /*1e580*/  LDL.LU.64 R24, [R1+0x1aa0] ;  /* 0x001aa00001187983 */ /* 0x000f1a0000300a00 */
[----:B------:R-:W-:Y:S04]  /*1e590*/  STL.64 [R1+0x770], R20 ;  /* 0x0007701401007387 */ /* 0x000fe80000100a00 */
[----:B------:R0:W-:Y:S04]  /*1e5a0*/  STL.64 [R1+0x778], R22 ;  /* 0x0007781601007387 */ /* 0x0001e80000100a00 */
[----:B0-----:R-:W3:Y:S04]  /*1e5b0*/  LDL.LU.64 R22, [R1+0x1a98] ;  /* 0x001a980001167983 */ /* 0x001ee80000300a00 */
[----:B------:R-:W2:Y:S01]  /*1e5c0*/  LDL.LU.64 R20, [R1+0x1a90] ;  /* 0x001a900001147983 */ /* 0x000ea20000300a00 */
[----:B----4-:R-:W-:-:S15]  /*1e5d0*/  HMMA.16816.F32 R24, R12, R28, R24 ;  /* 0x0000001c0c18723c */ /* 0x010fde0000001818 */
[----:B------:R-:W-:-:S04]  /*1e5e0*/  NOP ;  /* 0x0000000000007918 */ /* 0x000fc80000000000 */
[----:B------:R-:W-:Y:S04]  /*1e5f0*/  STL.64 [R1+0x760], R24 ;  /* 0x0007601801007387 */ /* 0x000fe80000100a00 */
[----:B------:R0:W-:Y:S04]  /*1e600*/  STL.64 [R1+0x768], R26 ;  /* 0x0007681a01007387 */ /* 0x0001e80000100a00 */
[----:B0-----:R-:W2:Y:S04]  /*1e610*/  LDL.LU.64 R26, [R1+0x1a88] ;  /* 0x001a8800011a7983 */ /* 0x001ea80000300a00 */
[----:B------:R-:W4:Y:S04]  /*1e620*/  LDL.LU.64 R24, [R1+0x1a80] ;  /* 0x001a800001187983 */ /* 0x000f280000300a00 */
[----:B------:R0:W-:Y:S02]  /*1e630*/  STL.64 [R1+0x19c0], R28 ;  /* 0x0019c01c01007387 */ /* 0x0001e40000100a00 */
[----:B0-----:R-:W-:Y:S01]  /*1e640*/  IMAD.MOV.U32 R28, RZ, RZ, R4 ;  /* 0x000000ffff1c7224 */ /* 0x001fe200078e0004 */
[C---:B--2---:R-:W-:Y:S08]  /*1e650*/  HMMA.16816.F32 R16, R12.reuse, R26, R16 ;  /* 0x0000001a0c10723c */ /* 0x044ff00000001810 */
[----:B----4-:R-:W-:Y:S11]  /*1e660*/  HMMA.16816.F32 R8, R12, R24, R8 ;  /* 0x000000180c08723c */ /* 0x010ff60000001808 */
[----:B------:R-:W-:Y:S04]  /*1e670*/  STL.64 [R1+0x750], R16 ;  /* 0x0007501001007387 */ /* 0x000fe80000100a00 */
[----:B------:R-:W-:Y:S04]  /*1e680*/  STL.64 [R1+0x758], R18 ;  /* 0x0007581201007387 */ /* 0x000fe80000100a00 */
[----:B------:R-:W-:Y:S04]  /*1e690*/  STL.64 [R1+0x740], R8 ;  /* 0x0007400801007387 */ /* 0x000fe80000100a00 */
[----:B------:R-:W-:Y:S04]  /*1e6a0*/  STL.64 [R1+0x748], R10 ;  /* 0x0007480a01007387 */ /* 0x000fe80000100a00 */
[----:B------:R-:W-:Y:S04]  /*1e6b0*/  STL.64 [R1+0x19b8], R26 ;  /* 0x0019b81a01007387 */ /* 0x000fe80000100a00 */
[----:B------:R0:W-:Y:S04]  /*1e6c0*/  STL.64 [R1+0x19b0], R24 ;  /* 0x0019b01801007387 */ /* 0x0001e80000100a00 */
[----:B0-----:R-:W2:Y:S04]  /*1e6d0*/  LDL.LU R24, [R1+0x6a0] ;  /* 0x0006a00001187983 */ /* 0x001ea80000300800 */
[----:B------:R-:W2:Y:S04]  /*1e6e0*/  LDL.LU R25, [R1+0x6a4] ;  /* 0x0006a40001197983 */ /* 0x000ea80000300800 */
        /* <DEDUP_REMOVED lines=13> */
[----:B------:R-:W2:Y:S01]  /*1e7c0*/  LDL.LU R19, [R1+0x72c] ;  /* 0x00072c0001137983 */ /* 0x000ea20000300800 */
[----:B------:R-:W-:-:S03]  /*1e7d0*/  IMAD.MOV.U32 R29, RZ, RZ, R0 ;  /* 0x000000ffff1d7224 */ /* 0x000fc600078e0000 */
[----:B--2---:R-:W-:Y:S04]  /*1e7e0*/  STL.64 [R1+0x1a78], R18 ;  /* 0x001a781201007387 */ /* 0x004fe80000100a00 */
[----:B------:R0:W-:Y:S04]  /*1e7f0*/  STL.64 [R1+0x1a70], R16 ;  /* 0x001a701001007387 */ /* 0x0001e80000100a00 */
[----:B0-----:R-:W3:Y:S04]  /*1e800*/  LDL.LU R16, [R1+0x730] ;  /* 0x0007300001107983 */ /* 0x001ee80000300800 */
        /* <DEDUP_REMOVED lines=11> */
[----:B0-----:R-:W2:Y:S04]  /*1e8c0*/  LDL.LU R4, [R1+0x6f0] ;  /* 0x0006f00001047983 */ /* 0x001ea80000300800 */
[----:B------:R-:W2:Y:S04]  /*1e8d0*/  LDL.LU R5, [R1+0x6f4] ;  /* 0x0006f40001057983 */ /* 0x000ea80000300800 */
[----:B------:R-:W2:Y:S04]  /*1e8e0*/  LDL.LU R6, [R1+0x6f8] ;  /* 0x0006f80001067983 */ /* 0x000ea80000300800 */
[----:B------:R-:W2:Y:S04]  /*1e8f0*/  LDL.LU R7, [R1+0x6fc] ;  /* 0x0006fc0001077983 */ /* 0x000ea80000300800 */
[----:B------:R-:W2:Y:S04]  /*1e900*/  LDL.LU R0, [R1+0x1048] ;  /* 0x0010480001007983 */ /* 0x000ea80000300800 */
[----:B----4-:R-:W-:Y:S04]  /*1e910*/  STL.64 [R1+0x19f0], R26 ;  /* 0x0019f01a01007387 */ /* 0x010fe80000100a00 */
[----:B------:R0:W-:Y:S04]  /*1e920*/  STL.64 [R1+0x19e8], R24 ;  /* 0x0019e81801007387 */ /* 0x0001e80000100a00 */
[----:B0-----:R-:W4:Y:S04]  /*1e930*/  LDL.LU R24, [R1+0x2c0] ;  /* 0x0002c00001187983 */ /* 0x001f280000300800 */
[----:B------:R-:W4:Y:S04]  /*1e940*/  LDL.LU R25, [R1+0x2c4] ;  /* 0x0002c40001197983 */ /* 0x000f280000300800 */
[----:B------:R-:W2:Y:S04]  /*1e950*/  LDL.LU R26, [R1+0x2c8] ;  /* 0x0002c800011a7983 */ /* 0x000ea80000300800 */
[----:B------:R-:W2:Y:S04]  /*1e960*/  LDL.LU R27, [R1+0x2cc] ;  /* 0x0002cc00011b7983 */ /* 0x000ea80000300800 */
[----:B--2---:R-:W-:Y:S04]  /*1e970*/  STL.64 [R1+0x1a00], R26 ;  /* 0x001a001a01007387 */ /* 0x004fe80000100a00 */
[----:B----4-:R0:W-:Y:S04]  /*1e980*/  STL.64 [R1+0x19f8], R24 ;  /* 0x0019f81801007387 */ /* 0x0101e80000100a00 */
[----:B0-----:R-:W2:Y:S04]  /*1e990*/  LDL.LU R24, [R1+0x6c0] ;  /* 0x0006c00001187983 */ /* 0x001ea80000300800 */
[----:B------:R-:W2:Y:S04]  /*1e9a0*/  LDL.LU R25, [R1+0x6c4] ;  /* 0x0006c40001197983 */ /* 0x000ea80000300800 */
[----:B------:R-:W4:Y:S04]  /*1e9b0*/  LDL.LU R26, [R1+0x6c8] ;  /* 0x0006c800011a7983 */ /* 0x000f280000300800 */
[----:B------:R-:W4:Y:S01]  /*1e9c0*/  LDL.LU R27, [R1+0x6cc] ;  /* 0x0006cc00011b7983 */ /* 0x000f220000300800 */
[C---:B---3--:R-:W-:Y:S03]  /*1e9d0*/  HMMA.16816.F32 R16, R12.reuse, R22, R16 ;  /* 0x000000160c10723c */ /* 0x048fe60000001810 */
[----:B----4-:R-:W-:Y:S04]  /*1e9e0*/  STL.64 [R1+0x1a10], R26 ;  /* 0x001a101a01007387 */ /* 0x010fe80000100a00 */
[----:B--2---:R0:W-:Y:S04]  /*1e9f0*/  STL.64 [R1+0x1a08], R24 ;  /* 0x001a081801007387 */ /* 0x0041e80000100a00 */
[----:B0-----:R-:W2:Y:S04]  /*1ea00*/  LDL.LU R24, [R1+0x6d0] ;  /* 0x0006d00001187983 */ /* 0x001ea80000300800 */
[----:B------:R-:W2:Y:S04]  /*1ea10*/  LDL.LU R25, [R1+0x6d4] ;  /* 0x0006d40001197983 */ /* 0x000ea80000300800 */
[----:B------:R-:W2:Y:S04]  /*1ea20*/  LDL.LU R26, [R1+0x6d8] ;  /* 0x0006d800011a7983 */ /* 0x000ea80000300800 */
[----:B------:R-:W2:Y:S04]  /*1ea30*/  LDL.LU R27, [R1+0x6dc] ;  /* 0x0006dc00011b7983 */ /* 0x000ea80000300800 */
        /* <DEDUP_REMOVED lines=10> */
[----:B------:R4:W-:Y:S01]  /*1eae0*/  STL.64 [R1+0x1998], R22 ;  /* 0x0019981601007387 */ /* 0x0009e20000100a00 */
[----:B---3--:R-:W-:Y:S01]  /*1eaf0*/  HMMA.16816.F32 R8, R12, R18, R8 ;  /* 0x000000120c08723c */ /* 0x008fe20000001808 */
[----:B----4-:R-:W-:-:S02]  /*1eb00*/  IMAD.MOV.U32 R22, RZ, RZ, R17 ;  /* 0x000000ffff167224 */ /* 0x010fc400078e0011 */
[----:B------:R-:W3:Y:S04]  /*1eb10*/  LDL.LU R17, [R1+0x1a58] ;  /* 0x001a580001117983 */ /* 0x000ee80000300800 */
[----:B------:R-:W4:Y:S04]  /*1eb20*/  LDL R23, [R1+0x1c] ;  /* 0x00001c0001177983 */ /* 0x000f280000100800 */
[----:B------:R0:W-:Y:S04]  /*1eb30*/  STL.64 [R1+0x1990], R20 ;  /* 0x0019901401007387 */ /* 0x0001e80000100a00 */
[----:B0-----:R-:W2:Y:S04]  /*1eb40*/  LDL.LU R20, [R1+0x1040] ;  /* 0x0010400001147983 */ /* 0x001ea80000300800 */
        /* <DEDUP_REMOVED lines=10> */
[----:B------:R-:W2:Y:S04]  /*1ebf0*/  LDL.LU.64 R8, [R1+0x1a38] ;  /* 0x001a380001087983 */ /* 0x000ea80000300a00 */
        /* <DEDUP_REMOVED lines=18> */
[----:B------:R0:W-:Y:S04]  /*1ed20*/  STL.64 [R1+0x1958], R10 ;  /* 0x0019580a01007387 */ /* 0x0001e80000100a00 */
[----:B0-----:R-:W3:Y:S04]  /*1ed30*/  LDL.LU R10, [R1+0x1038] ;  /* 0x00103800010a7983 */ /* 0x001ee80000300800 */
[----:B------:R-:W3:Y:S04]  /*1ed40*/  LDL.LU R11, [R1+0x1044] ;  /* 0x00104400010b7983 */ /* 0x000ee80000300800 */
[----:B------:R0:W-:Y:S04]  /*1ed50*/  STL.64 [R1+0x1950], R8 ;  /* 0x0019500801007387 */ /* 0x0001e80000100a00 */
[----:B0-----:R-:W3:Y:S04]  /*1ed60*/  LDL.LU R8, [R1+0x1030] ;  /* 0x0010300001087983 */ /* 0x001ee80000300800 */
[----:B------:R-:W3:Y:S01]  /*1ed70*/  LDL.LU R9, [R1+0x103c] ;  /* 0x00103c0001097983 */ /* 0x000ee20000300800 */
        /* <DEDUP_REMOVED lines=11> */
[----:B------:R-:W2:Y:S04]  /*1ee30*/  LDL.LU.64 R24, [R1+0x19f8] ;  /* 0x0019f80001187983 */ /* 0x000ea80000300a00 */
[----:B------:R0:W-:Y:S04]  /*1ee40*/  STL.64 [R1+0x1948], R6 ;  /* 0x0019480601007387 */ /* 0x0001e80000100a00 */
[----:B0-----:R-:W3:Y:S04]  /*1ee50*/  LDL.LU R7, [R1+0x1034] ;  /* 0x0010340001077983 */ /* 0x001ee80000300800 */
[----:B------:R0:W-:Y:S01]  /*1ee60*/  STL.64 [R1+0x1940], R4 ;  /* 0x0019400401007387 */ /* 0x0001e20000100a00 */
[----:B--2---:R-:W-:Y:S03]  /*1ee70*/  HMMA.16816.F32 R12, R12, R2, R24 ;  /* 0x000000020c0c723c */ /* 0x004fe60000001818 */
[----:B------:R-:W2:Y:S04]  /*1ee80*/  LDL.LU.64 R26, [R1+0x19f0] ;  /* 0x0019f000011a7983 */ /* 0x000ea80000300a00 */
[----:B------:R-:W2:Y:S01]  /*1ee90*/  LDL.LU.64 R24, [R1+0x19e8] ;  /* 0x0019e80001187983 */ /* 0x000ea20000300a00 */
[----:B0-----:R-:W-:-:S02]  /*1eea0*/  IMAD R5, R10, 0x100, R9 ;  /* 0x000001000a057824 */ /* 0x001fc400078e0209 */
[----:B------:R-:W-:Y:S02]  /*1eeb0*/  IMAD R4, R20, 0x100, R11 ;  /* 0x0000010014047824 */ /* 0x000fe400078e020b */
[----:B------:R-:W-:Y:S01]  /*1eec0*/  IMAD R0, R0, 0x100, R21 ;  /* 0x0000010000007824 */ /* 0x000fe200078e0215 */
[----:B------:R-:W-:Y:S04]  /*1eed0*/  STL [R1+0x1934], R2 ;  /* 0x0019340201007387 */ /* 0x000fe80000100800 */
[----:B------:R-:W-:Y:S01]  /*1eee0*/  STL [R1+0x1930], R3 ;  /* 0x0019300301007387 */ /* 0x000fe20000100800 */
[----:B---3--:R-:W-:-:S03]  /*1eef0*/  IMAD R8, R8, 0x100, R7 ;  /* 0x0000010008087824 */ /* 0x008fc600078e0207 */
[----:B------:R0:W-:Y:S04]  /*1ef00*/  STL.64 [R1+0x2c0], R12 ;  /* 0x0002c00c01007387 */ /* 0x0001e80000100a00 */
[----:B------:R1:W-:Y:S01]  /*1ef10*/  STL.64 [R1+0x2c8], R14 ;  /* 0x0002c80e01007387 */ /* 0x0003e20000100a00 */
[----:B0-----:R-:W-:Y:S02]  /*1ef20*/  F2FP.F16.E4M3.UNPACK_B R12, R8 ;  /* 0x00000008ff0c723e */ /* 0x001fe400020006ff */
[----:B------:R-:W-:Y:S02]  /*1ef30*/  F2FP.F16.E4M3.UNPACK_B R13, R5 ;  /* 0x00000005ff0d723e */ /* 0x000fe400020006ff */
[----:B-1----:R-:W-:Y:S02]  /*1ef40*/  F2FP.F16.E4M3.UNPACK_B R14, R4 ;  /* 0x00000004ff0e723e */ /* 0x002fe400020006ff */
[----:B------:R-:W-:-:S07]  /*1ef50*/  F2FP.F16.E4M3.UNPACK_B R15, R0 ;  /* 0x00000000ff0f723e */ /* 0x000fce00020006ff */
[----:B----4-:R-:W-:Y:S01]  /*1ef60*/  HMMA.16816.F32 R8, R12, R22, R16 ;  /* 0x000000160c08723c */ /* 0x010fe20000001810 */
[----:B------:R-:W3:-:S15]  /*1ef70*/  LDL.LU R16, [R1+0x630] ;  /* 0x0006300001107983 */ /* 0x000ede0000300800 */
[----:B------:R-:W-:-:S03]  /*1ef80*/  NOP ;  /* 0x0000000000007918 */ /* 0x000fc60000000000 */
[----:B------:R-:W-:Y:S04]  /*1ef90*/  STL.64 [R1+0x6b0], R8 ;  /* 0x0006b00801007387 */ /* 0x000fe80000100a00 */
[----:B------:R-:W-:Y:S01]  /*1efa0*/  STL.64 [R1+0x6b8], R10 ;  /* 0x0006b80a01007387 */ /* 0x000fe20000100a00 */
[----:B--2---:R-:W-:-:S15]  /*1efb0*/  HMMA.16816.F32 R4, R12, R28, R24 ;  /* 0x0000001c0c04723c */ /* 0x004fde0000001818 */
[----:B------:R-:W-:-:S04]  /*1efc0*/  NOP ;  /* 0x0000000000007918 */ /* 0x000fc80000000000 */
[----:B------:R-:W-:Y:S04]  /*1efd0*/  STL.64 [R1+0x6a0], R4 ;  /* 0x0006a00401007387 */ /* 0x000fe80000100a00 */
[----:B------:R0:W-:Y:S04]  /*1efe0*/  STL.64 [R1+0x6a8], R6 ;  /* 0x0006a80601007387 */ /* 0x0001e80000100a00 */
[----:B------:R-:W3:Y:S04]  /*1eff0*/  LDL.LU R17, [R1+0x634] ;  /* 0x0006340001117983 */ /* 0x000ee80000300800 */
[----:B------:R-:W2:Y:S04]  /*1f000*/  LDL.LU R18, [R1+0x638] ;  /* 0x0006380001127983 */ /* 0x000ea80000300800 */
[----:B------:R-:W2:Y:S04]  /*1f010*/  LDL.LU R19, [R1+0x63c] ;  /* 0x00063c0001137983 */ /* 0x000ea80000300800 */
[----:B------:R-:W4:Y:S04]  /*1f020*/  LDL.LU R20, [R1+0x650] ;  /* 0x0006500001147983 */ /* 0x000f280000300800 */
[----:B------:R-:W4:Y:S04]  /*1f030*/  LDL.LU R21, [R1+0x654] ;  /* 0x0006540001157983 */ /* 0x000f280000300800 */
[----:B------:R-:W2:Y:S04]  /*1f040*/  LDL.LU R22, [R1+0x658] ;  /* 0x0006580001167983 */ /* 0x000ea80000300800 */
[----:B------:R-:W2:Y:S04]  /*1f050*/  LDL.LU R23, [R1+0x65c] ;  /* 0x00065c0001177983 */ /* 0x000ea80000300800 */
[----:B------:R-:W2:Y:S04]  /*1f060*/  LDL.64 R28, [R1] ;  /* 0x00000000011c7983 */ /* 0x000ea80000100a00 */
[----:B0-----:R-:W2:Y:S04]  /*1f070*/  LDL.64 R6, [R1+0x8] ;  /* 0x0000080001067983 */ /* 0x001ea80000100a00 */
[----:B------:R-:W2:Y:S04]  /*1f080*/  LDL.LU R24, [R1+0x670] ;  /* 0x0006700001187983 */ /* 0x000ea80000300800 */
[----:B------:R-:W2:Y:S04]  /*1f090*/  LDL.LU R25, [R1+0x674] ;  /* 0x0006740001197983 */ /* 0x000ea80000300800 */
[----:B------:R-:W2:Y:S04]  /*1f0a0*/  LDL.LU R26, [R1+0x678] ;  /* 0x00067800011a7983 */ /* 0x000ea80000300800 */
[----:B------:R-:W2:Y:S04]  /*1f0b0*/  LDL.LU R27, [R1+0x67c] ;  /* 0x00067c00011b7983 */ /* 0x000ea80000300800 */
[----:B--2---:R-:W-:Y:S04]  /*1f0c0*/  STL.64 [R1+0x19d0], R26 ;  /* 0x0019d01a01007387 */ /* 0x004fe80000100a00 */
[----:B------:R0:W-:Y:S04]  /*1f0d0*/  STL.64 [R1+0x19c8], R24 ;  /* 0x0019c81801007387 */ /* 0x0001e80000100a00 */
[----:B0-----:R-:W2:Y:S04]  /*1f0e0*/  LDL.LU R24, [R1+0x680] ;  /* 0x0006800001187983 */ /* 0x001ea80000300800 */
        /* <DEDUP_REMOVED lines=9> */
[----:B------:R-:W-:Y:S04]  /*1f180*/  STL.64 [R1+0x19a8], R22 ;  /* 0x0019a81601007387 */ /* 0x000fe80000100a00 */
[----:B----4-:R0:W-:Y:S04]  /*1f190*/  STL.64 [R1+0x19a0], R20 ;  /* 0x0019a01401007387 */ /* 0x0101e80000100a00 */
[----:B0-----:R-:W4:Y:S04]  /*1f1a0*/  LDL.LU R20, [R1+0x660] ;  /* 0x0006600001147983 */ /* 0x001f280000300800 */
[----:B------:R-:W4:Y:S04]  /*1f1b0*/  LDL.LU R21, [R1+0x664] ;  /* 0x0006640001157983 */ /* 0x000f280000300800 */
[----:B------:R-:W4:Y:S04]  /*1f1c0*/  LDL.LU R22, [R1+0x668] ;  /* 0x0006680001167983 */ /* 0x000f280000300800 */
[----:B------:R-:W4:Y:S04]  /*1f1d0*/  LDL.LU R23, [R1+0x66c] ;  /* 0x00066c0001177983 */ /* 0x000f280000300800 */
[----:B------:R-:W-:Y:S04]  /*1f1e0*/  STL.64 [R1+0x1988], R18 ;  /* 0x0019881201007387 */ /* 0x000fe80000100a00 */
[----:B---3--:R0:W-:Y:S04]  /*1f1f0*/  STL.64 [R1+0x1980], R16 ;  /* 0x0019801001007387 */ /* 0x0081e80000100a00 */
        /* <DEDUP_REMOVED lines=8> */
[----:B--2---:R-:W-:Y:S03]  /*1f280*/  HMMA.16816.F32 R24, R12, R6, R24 ;  /* 0x000000060c18723c */ /* 0x004fe60000001818 */
[----:B---3--:R-:W-:Y:S04]  /*1f290*/  STL.64 [R1+0x1968], R10 ;  /* 0x0019680a01007387 */ /* 0x008fe80000100a00 */
[----:B------:R0:W-:Y:S04]  /*1f2a0*/  STL.64 [R1+0x1960], R8 ;  /* 0x0019600801007387 */ /* 0x0001e80000100a00 */
[----:B0-----:R-:W2:Y:S04]  /*1f2b0*/  LDL.LU R8, [R1+0x620] ;  /* 0x0006200001087983 */ /* 0x001ea80000300800 */
[----:B------:R-:W2:Y:S04]  /*1f2c0*/  LDL.LU R9, [R1+0x624] ;  /* 0x0006240001097983 */ /* 0x000ea80000300800 */
[----:B------:R-:W2:Y:S04]  /*1f2d0*/  LDL.LU R10, [R1+0x628] ;  /* 0x00062800010a7983 */ /* 0x000ea80000300800 */
[----:B------:R-:W2:Y:S04]  /*1f2e0*/  LDL.LU R11, [R1+0x62c] ;  /* 0x00062c00010b7983 */ /* 0x000ea80000300800 */
[----:B------:R-:W-:Y:S04]  /*1f2f0*/  STL.64 [R1+0x690], R24 ;  /* 0x0006901801007387 */ /* 0x000fe80000100a00 */
[----:B------:R0:W-:Y:S04]  /*1f300*/  STL.64 [R1+0x698], R26 ;  /* 0x0006981a01007387 */ /* 0x0001e80000100a00 */
[----:B0-----:R-:W3:Y:S04]  /*1f310*/  LDL.LU.64 R26, [R1+0x19e0] ;  /* 0x0019e000011a7983 */ /* 0x001ee80000300a00 */
[----:B------:R-:W3:Y:S04]  /*1f320*/  LDL.LU.64 R24, [R1+0x19d8] ;  /* 0x0019d80001187983 */ /* 0x000ee80000300a00 */
[----:B------:R-:W2:Y:S01]  /*1f330*/  LDL.LU R4, [R1+0x600] ;  /* 0x0006000001047983 */ /* 0x000ea20000300800 */
[----:B------:R-:W-:-:S03]  /*1f340*/  IMAD.MOV.U32 R2, RZ, RZ, R6 ;  /* 0x000000ffff027224 */ /* 0x000fc600078e0006 */
[----:B------:R-:W2:Y:S01]  /*1f350*/  LDL.LU R5, [R1+0x604] ;  /* 0x0006040001057983 */ /* 0x000ea20000300800 */
[----:B------:R-:W-:-:S03]  /*1f360*/  IMAD.MOV.U32 R0, RZ, RZ, R7 ;  /* 0x000000ffff007224 */ /* 0x000fc600078e0007 */
[----:B------:R-:W2:Y:S04]  /*1f370*/  LDL.LU R6, [R1+0x608] ;  /* 0x0006080001067983 */ /* 0x000ea80000300800 */
[----:B------:R-:W2:Y:S01]  /*1f380*/  LDL.LU R7, [R1+0x60c] ;  /* 0x00060c0001077983 */ /* 0x000ea20000300800 */
[----:B------:R-:W-:Y:S01]  /*1f390*/  IMAD.MOV.U32 R3, RZ, RZ, R29 ;  /* 0x000000ffff037224 */ /* 0x000fe200078e001d */
[----:B---3--:R-:W-:-:S15]  /*1f3a0*/  HMMA.16816.F32 R24, R12, R28, R24 ;  /* 0x0000001c0c18723c */ /* 0x008fde0000001818 */
[----:B------:R-:W-:-:S04]  /*1f3b0*/  NOP ;  /* 0x0000000000007918 */ /* 0x000fc80000000000 */
[----:B------:R-:W-:Y:S04]  /*1f3c0*/  STL.64 [R1+0x680], R24 ;  /* 0x0006801801007387 */ /* 0x000fe80000100a00 */
[----:B------:R0:W-:Y:S04]  /*1f3d0*/  STL.64 [R1+0x688], R26 ;  /* 0x0006881a01007387 */ /* 0x0001e80000100a00 */
        /* <DEDUP_REMOVED lines=9> */
[----:B------:R0:W-:Y:S04]  /*1f470*/  STL [R1+0x191c], R28 ;  /* 0x00191c1c01007387 */ /* 0x0001e80000100800 */
[----:B0-----:R-:W2:Y:S04]  /*1f480*/  LDL.LU R28, [R1+0x1050] ;  /* 0x00105000011c7983 */ /* 0x001ea80000300800 */
[----:B------:R0:W-:Y:S04]  /*1f490*/  STL [R1+0x1918], R29 ;  /* 0x0019181d01007387 */ /* 0x0001e80000100800 */
[----:B0-----:R-:W2:Y:S01]  /*1f4a0*/  LDL.LU R29, [R1+0x1054] ;  /* 0x00105400011d7983 */ /* 0x001ea20000300800 */
        /* <DEDUP_REMOVED lines=32> */
[----:B0-----:R-:W4:Y:S04]  /*1f6b0*/  LDL.LU R20, [R1+0x5e0] ;  /* 0x0005e00001147983 */ /* 0x001f280000300800 */
[----:B------:R-:W4:Y:S04]  /*1f6c0*/  LDL.LU R21, [R1+0x5e4] ;  /* 0x0005e40001157983 */ /* 0x000f280000300800 */
[----:B------:R-:W4:Y:S04]  /*1f6d0*/  LDL.LU R22, [R1+0x5e8] ;  /* 0x0005e80001167983 */ /* 0x000f280000300800 */
[----:B------:R-:W4:Y:S01]  /*1f6e0*/  LDL.LU R23, [R1+0x5ec] ;  /* 0x0005ec0001177983 */ /* 0x000f220000300800 */
        /* <DEDUP_REMOVED lines=14> */
[----:B0-----:R-:W3:Y:S04]  /*1f7d0*/  LDL.LU R16, [R1+0x5f0] ;  /* 0x0005f00001107983 */ /* 0x001ee80000300800 */
[----:B------:R-:W3:Y:S04]  /*1f7e0*/  LDL.LU R17, [R1+0x5f4] ;  /* 0x0005f40001117983 */ /* 0x000ee80000300800 */
[----:B------:R-:W3:Y:S04]  /*1f7f0*/  LDL.LU R18, [R1+0x5f8] ;  /* 0x0005f80001127983 */ /* 0x000ee80000300800 */
[----:B------:R-:W3:Y:S01]  /*1f800*/  LDL.LU R19, [R1+0x5fc] ;  /* 0x0005fc0001137983 */ /* 0x000ee20000300800 */
[----:B--2---:R-:W-:-:S15]  /*1f810*/  HMMA.16816.F32 R4, R12, R10, R4 ;  /* 0x0000000a0c04723c */ /* 0x004fde0000001804 */
[----:B------:R-:W-:-:S04]  /*1f820*/  NOP ;  /* 0x0000000000007918 */ /* 0x000fc80000000000 */
[----:B------:R-:W-:Y:S04]  /*1f830*/  STL.64 [R1+0x600], R4 ;  /* 0x0006000401007387 */ /* 0x000fe80000100a00 */
[----:B------:R0:W-:Y:S04]  /*1f840*/  STL.64 [R1+0x608], R6 ;  /* 0x0006080601007387 */ /* 0x0001e80000100a00 */
[----:B0-----:R-:W4:Y:S04]  /*1f850*/  LDL.LU.64 R6, [R1+0x1948] ;  /* 0x0019480001067983 */ /* 0x001f280000300a00 */
[----:B------:R-:W2:Y:S01]  /*1f860*/  LDL.LU.64 R4, [R1+0x1940] ;  /* 0x0019400001047983 */ /* 0x000ea20000300a00 */
[----:B---3--:R-:W-:Y:S03]  /*1f870*/  HMMA.16816.F32 R16, R12, R8, R16 ;  /* 0x000000080c10723c */ /* 0x008fe60000001810 */
[----:B------:R-:W-:Y:S04]  /*1f880*/  STL.64 [R1+0x1878], R10 ;  /* 0x0018780a01007387 */ /* 0x000fe80000100a00 */
[----:B------:R-:W-:-:S12]  /*1f890*/  STL.64 [R1+0x1870], R8 ;  /* 0x0018700801007387 */ /* 0x000fd80000100a00 */
[----:B------:R-:W-:Y:S04]  /*1f8a0*/  STL.64 [R1+0x5f0], R16 ;  /* 0x0005f01001007387 */ /* 0x000fe80000100a00 */
[----:B------:R4:W-:Y:S04]  /*1f8b0*/  STL.64 [R1+0x5f8], R18 ;  /* 0x0005f81201007387 */ /* 0x0009e80000100a00 */
[----:B------:R-:W-:Y:S01]  /*1f8c0*/  STL [R1+0x1938], R15 ;  /* 0x0019380f01007387 */ /* 0x000fe20000100800 */
[C---:B----4-:R-:W-:Y:S08]  /*1f8d0*/  HMMA.16816.F32 R16, R12.reuse, R6, R20 ;  /* 0x000000060c10723c */ /* 0x050ff00000001814 */
[----:B--2---:R-:W-:Y:S11]  /*1f8e0*/  HMMA.16816.F32 R8, R12, R4, R24 ;  /* 0x000000040c08723c */ /* 0x004ff60000001818 */
[----:B------:R-:W-:Y:S04]  /*1f8f0*/  STL.64 [R1+0x5e0], R16 ;  /* 0x0005e01001007387 */ /* 0x000fe80000100a00 */
[----:B------:R-:W-:Y:S04]  /*1f900*/  STL.64 [R1+0x5e8], R18 ;  /* 0x0005e81201007387 */ /* 0x000fe80000100a00 */
[----:B------:R-:W-:Y:S04]  /*1f910*/  STL [R1+0x1848], R5 ;  /* 0x0018480501007387 */ /* 0x000fe80000100800 */
[----:B------:R-:W-:Y:S04]  /*1f920*/  STL.64 [R1+0x5d0], R8 ;  /* 0x0005d00801007387 */ /* 0x000fe80000100a00 */
[----:B------:R-:W-:Y:S04]  /*1f930*/  STL.64 [R1+0x5d8], R10 ;  /* 0x0005d80a01007387 */ /* 0x000fe80000100a00 */
[----:B------:R-:W-:Y:S04]  /*1f940*/  STL.64 [R1+0x1910], R6 ;  /* 0x0019100601007387 */ /* 0x000fe80000100a00 */
[----:B------:R0:W-:Y:S04]  /*1f950*/  STL [R1+0x1908], R4 ;  /* 0x0019080401007387 */ /* 0x0001e80000100800 */
[----:B------:R-:W2:Y:S01]  /*1f960*/  LDL.LU R20, [R1+0x560] ;  /* 0x0005600001147983 */ /* 0x000ea20000300800 */
[----:B0-----:R-:W-:-:S05]  /*1f970*/  IMAD R4, R28, 0x100, R29 ;  /* 0x000001001c047824 */ /* 0x001fca00078e021d */
[----:B------:R-:W-:Y:S04]  /*1f980*/  STL [R1+0x20], R4 ;  /* 0x0000200401007387 */ /* 0x000fe80000100800 */
[----:B------:R-:W2:Y:S04]  /*1f990*/  LDL.LU R21, [R1+0x564] ;  /* 0x0005640001157983 */ /* 0x000ea80000300800 */
[----:B------:R-:W3:Y:S04]  /*1f9a0*/  LDL.LU R22, [R1+0x568] ;  /* 0x0005680001167983 */ /* 0x000ee80000300800 */
[----:B------:R-:W3:Y:S04]  /*1f9b0*/  LDL.LU R23, [R1+0x56c] ;  /* 0x00056c0001177983 */ /* 0x000ee80000300800 */
[----:B---3--:R0:W-:Y:S04]  /*1f9c0*/  STL.64 [R1+0x18c8], R22 ;  /* 0x0018c81601007387 */ /* 0x0081e80000100a00 */
[----:B--2---:R1:W-:Y:S04]  /*1f9d0*/  STL.64 [R1+0x18c0], R20 ;  /* 0x0018c01401007387 */ /* 0x0043e80000100a00 */
[----:B------:R-:W2:Y:S04]  /*1f9e0*/  LDL.LU R24, [R1+0x580] ;  /* 0x0005800001187983 */ /* 0x000ea80000300800 */
[----:B------:R-:W2:Y:S04]  /*1f9f0*/  LDL.LU R25, [R1+0x584] ;  /* 0x0005840001197983 */ /* 0x000ea80000300800 */
[----:B------:R-:W3:Y:S04]  /*1fa00*/  LDL.LU R26, [R1+0x588] ;  /* 0x00058800011a7983 */ /* 0x000ee80000300800 */
[----:B------:R-:W3:Y:S04]  /*1fa10*/  LDL.LU R27, [R1+0x58c] ;  /* 0x00058c00011b7983 */ /* 0x000ee80000300800 */
[----:B---3--:R-:W-:Y:S04]  /*1fa20*/  STL.64 [R1+0x18d8], R26 ;  /* 0x0018d81a01007387 */ /* 0x008fe80000100a00 */
[----:B--2---:R2:W-:Y:S04]  /*1fa30*/  STL.64 [R1+0x18d0], R24 ;  /* 0x0018d01801007387 */ /* 0x0045e80000100a00 */
[----:B0-----:R-:W3:Y:S01]  /*1fa40*/  LDL R22, [R1] ;  /* 0x0000000001167983 */ /* 0x001ee20000100800 */
[----:B------:R-:W-:-:S02]  /*1fa50*/  IMAD.MOV.U32 R23, RZ, RZ, R3 ;  /* 0x000000ffff177224 */ /* 0x000fc400078e0003 */
[----:B-1----:R-:W-:Y:S02]  /*1fa60*/  IMAD.MOV.U32 R20, RZ, RZ, R2 ;  /* 0x000000ffff147224 */ /* 0x002fe400078e0002 */
[----:B------:R-:W-:Y:S01]  /*1fa70*/  IMAD.MOV.U32 R21, RZ, RZ, R0 ;  /* 0x000000ffff157224 */ /* 0x000fe200078e0000 */
[----:B---3--:R-:W-:Y:S04]  /*1fa80*/  STL.64 [R1+0x18e0], R22 ;  /* 0x0018e01601007387 */ /* 0x008fe80000100a00 */
[----:B--2---:R-:W2:Y:S04]  /*1fa90*/  LDL.LU R24, [R1+0x590] ;  /* 0x0005900001187983 */ /* 0x004ea80000300800 */
        /* <DEDUP_REMOVED lines=19> */
[----:B------:R-:W2:Y:S04]  /*1fbd0*/  LDL.64 R22, [R1+0x10] ;  /* 0x0000100001167983 */ /* 0x000ea80000100a00 */
[----:B---3--:R-:W-:Y:S04]  /*1fbe0*/  STL.64 [R1+0x18f0], R26 ;  /* 0x0018f01a01007387 */ /* 0x008fe80000100a00 */
[----:B------:R0:W-:Y:S04]  /*1fbf0*/  STL.64 [R1+0x18e8], R24 ;  /* 0x0018e81801007387 */ /* 0x0001e80000100a00 */
[----:B0-----:R-:W3:Y:S04]  /*1fc00*/  LDL.LU R24, [R1+0x5a0] ;  /* 0x0005a00001187983 */ /* 0x001ee80000300800 */
[----:B------:R-:W3:Y:S04]  /*1fc10*/  LDL.LU R25, [R1+0x5a4] ;  /* 0x0005a40001197983 */ /* 0x000ee80000300800 */
[----:B------:R-:W2:Y:S04]  /*1fc20*/  LDL.LU R26, [R1+0x5a8] ;  /* 0x0005a800011a7983 */ /* 0x000ea80000300800 */
[----:B------:R-:W2:Y:S01]  /*1fc30*/  LDL.LU R27, [R1+0x5ac] ;  /* 0x0005ac00011b7983 */ /* 0x000ea20000300800 */
[----:B----4-:R-:W-:-:S02]  /*1fc40*/  IMAD R28, R28, 0x100, R15 ;  /* 0x000001001c1c7824 */ /* 0x010fc400078e020f */
[----:B------:R-:W-:Y:S02]  /*1fc50*/  IMAD R29, R29, 0x100, R2 ;  /* 0x000001001d1d7824 */ /* 0x000fe400078e0202 */
[----:B------:R-:W-:Y:S01]  /*1fc60*/  IMAD R0, R0, 0x100, R3 ;  /* 0x0000010000007824 */ /* 0x000fe200078e0203 */
[----:B--2---:R-:W-:Y:S04]  /*1fc70*/  STL.64 [R1+0x1900], R26 ;  /* 0x0019001a01007387 */ /* 0x004fe80000100a00 */
[----:B---3--:R0:W-:Y:S04]  /*1fc80*/  STL.64 [R1+0x18f8], R24 ;  /* 0x0018f81801007387 */ /* 0x0081e80000100a00 */
[----:B0-----:R-:W2:Y:S04]  /*1fc90*/  LDL.LU R24, [R1+0x5b0] ;  /* 0x0005b00001187983 */ /* 0x001ea80000300800 */
[----:B------:R-:W2:Y:S04]  /*1fca0*/  LDL.LU R25, [R1+0x5b4] ;  /* 0x0005b40001197983 */ /* 0x000ea80000300800 */
[----:B------:R-:W2:Y:S04]  /*1fcb0*/  LDL.LU R26, [R1+0x5b8] ;  /* 0x0005b800011a7983 */ /* 0x000ea80000300800 */
[----:B------:R-:W2:Y:S04]  /*1fcc0*/  LDL.LU R27, [R1+0x5bc] ;  /* 0x0005bc00011b7983 */ /* 0x000ea80000300800 */
[----:B------:R-:W3:Y:S04]  /*1fcd0*/  LDL.LU R16, [R1+0x570] ;  /* 0x0005700001107983 */ /* 0x000ee80000300800 */
[----:B------:R-:W3:Y:S04]  /*1fce0*/  LDL.LU R17, [R1+0x574] ;  /* 0x0005740001117983 */ /* 0x000ee80000300800 */
[----:B------:R-:W3:Y:S04]  /*1fcf0*/  LDL.LU R18, [R1+0x578] ;  /* 0x0005780001127983 */ /* 0x000ee80000300800 */
[----:B------:R-:W3:Y:S04]  /*1fd00*/  LDL.LU R19, [R1+0x57c] ;  /* 0x00057c0001137983 */ /* 0x000ee80000300800 */
[----:B------:R-:W4:Y:S04]  /*1fd10*/  LDL.LU R8, [R1+0x540] ;  /* 0x0005400001087983 */ /* 0x000f280000300800 */
[----:B------:R-:W4:Y:S04]  /*1fd20*/  LDL.LU R9, [R1+0x544] ;  /* 0x0005440001097983 */ /* 0x000f280000300800 */
[----:B------:R-:W4:Y:S04]  /*1fd30*/  LDL.LU R10, [R1+0x548] ;  /* 0x00054800010a7983 */ /* 0x000f280000300800 */
[----:B------:R-:W4:Y:S04]  /*1fd40*/  LDL.LU R11, [R1+0x54c] ;  /* 0x00054c00010b7983 */ /* 0x000f280000300800 */
[----:B------:R-:W2:Y:S04]  /*1fd50*/  LDL.LU R15, [R1+0x1938] ;  /* 0x00193800010f7983 */ /* 0x000ea80000300800 */
[----:B------:R-:W2:Y:S04]  /*1fd60*/  LDL.LU R2, [R1+0x1934] ;  /* 0x0019340001027983 */ /* 0x000ea80000300800 */
[----:B------:R-:W2:Y:S02]  /*1fd70*/  LDL.LU R3, [R1+0x1930] ;  /* 0x0019300001037983 */ /* 0x000ea40000300800 */
[----:B--2---:R-:W-:Y:S02]  /*1fd80*/  HMMA.16816.F32 R12, R12, R2, R4 ;  /* 0x000000020c0c723c */ /* 0x004fe40000001804 */
[----:B------:R-:W2:Y:S04]  /*1fd90*/  LDL.LU.64 R6, [R1+0x1928] ;  /* 0x0019280001067983 */ /* 0x000ea80000300a00 */
[----:B------:R-:W2:-:S13]  /*1fda0*/  LDL.LU.64 R4, [R1+0x1920] ;  /* 0x0019200001047983 */ /* 0x000e9a0000300a00 */
[----:B------:R-:W-:Y:S04]  /*1fdb0*/  STL.64 [R1+0x2b0], R12 ;  /* 0x0002b00c01007387 */ /* 0x000fe80000100a00 */
[----:B------:R0:W-:Y:S04]  /*1fdc0*/  STL.64 [R1+0x2b8], R14 ;  /* 0x0002b80e01007387 */ /* 0x0001e80000100a00 */
[----:B0-----:R-:W2:Y:S04]  /*1fdd0*/  LDL.LU R15, [R1+0x20] ;  /* 0x00002000010f7983 */ /* 0x001ea80000300800 */
[----:B------:R-:W-:Y:S04]  /*1fde0*/  STL [R1+0x181c], R2 ;  /* 0x00181c0201007387 */ /* 0x000fe80000100800 */
[----:B------:R0:W-:Y:S04]  /*1fdf0*/  STL [R1+0x1818], R3 ;  /* 0x0018180301007387 */ /* 0x0001e80000100800 */
[----:B0-----:R-:W3:Y:S01]  /*1fe00*/  LDL.64 R2, [R1+0x18] ;  /* 0x0000180001027983 */ /* 0x001ee20000100a00 */
[----:B------:R-:W-:-:S02]  /*1fe10*/  F2FP.F16.E4M3.UNPACK_B R13, R28 ;  /* 0x0000001cff0d723e */ /* 0x000fc400020006ff */
[----:B------:R-:W-:Y:S01]  /*1fe20*/  F2FP.F16.E4M3.UNPACK_B R14, R29 ;  /* 0x0000001dff0e723e */ /* 0x000fe200020006ff */
[----:B------:R-:W4:Y:S04]  /*1fe30*/  LDL.LU R28, [R1+0x191c] ;  /* 0x00191c00011c7983 */ /* 0x000f280000300800 */
[----:B------:R-:W4:Y:S01]  /*1fe40*/  LDL.LU R29, [R1+0x1918] ;  /* 0x00191800011d7983 */ /* 0x000f220000300800 */
[----:B--2---:R-:W-:Y:S02]  /*1fe50*/  F2FP.F16.E4M3.UNPACK_B R12, R15 ;  /* 0x0000000fff0c723e */ /* 0x004fe400020006ff */
[----:B------:R-:W-:-:S07]  /*1fe60*/  F2FP.F16.E4M3.UNPACK_B R15, R0 ;  /* 0x00000000ff0f723e */ /* 0x000fce00020006ff */
[----:B---3--:R-:W-:-:S15]  /*1fe70*/  HMMA.16816.F32 R4, R12, R2, R4 ;  /* 0x000000020c04723c */ /* 0x008fde0000001804 */
[----:B------:R-:W-:-:S04]  /*1fe80*/  NOP ;  /* 0x0000000000007918 */ /* 0x000fc80000000000 */
[----:B------:R-:W-:Y:S04]  /*1fe90*/  STL.64 [R1+0x5c0], R4 ;  /* 0x0005c00401007387 */ /* 0x000fe80000100a00 */
[----:B------:R0:W-:Y:S04]  /*1fea0*/  STL.64 [R1+0x5c8], R6 ;  /* 0x0005c80601007387 */ /* 0x0001e80000100a00 */
[----:B0-----:R-:W2:Y:S04]  /*1feb0*/  LDL.LU.64 R6, [R1+0x1910] ;  /* 0x0019100001067983 */ /* 0x001ea80000300a00 */
[----:B------:R-:W3:Y:S01]  /*1fec0*/  LDL.LU R4, [R1+0x1908] ;  /* 0x0019080001047983 */ /* 0x000ee20000300800 */
[----:B------:R-:W-:Y:S01]  /*1fed0*/  HMMA.16816.F32 R24, R12, R22, R24 ;  /* 0x000000160c18723c */ /* 0x000fe20000001818 */
[----:B------:R-:W-:-:S02]  /*1fee0*/  IMAD.MOV.U32 R5, RZ, RZ, R2 ;  /* 0x000000ffff057224 */ /* 0x000fc400078e0002 */
[----:B--2---:R-:W-:Y:S04]  /*1fef0*/  STL.64 [R1+0x1858], R6 ;  /* 0x0018580601007387 */ /* 0x004fe80000100a00 */
[----:B---3--:R0:W-:Y:S04]  /*1ff00*/  STL.64 [R1+0x1850], R4 ;  /* 0x0018500401007387 */ /* 0x0081e80000100a00 */
[----:B0-----:R-:W2:Y:S04]  /*1ff10*/  LDL.LU R4, [R1+0x550] ;  /* 0x0005500001047983 */ /* 0x001ea80000300800 */
[----:B------:R-:W2:Y:S04]  /*1ff20*/  LDL.LU R5, [R1+0x554] ;  /* 0x0005540001057983 */ /* 0x000ea80000300800 */
[----:B------:R-:W2:Y:S04]  /*1ff30*/  LDL.LU R6, [R1+0x558] ;  /* 0x0005580001067983 */ /* 0x000ea80000300800 */
[----:B------:R-:W2:Y:S04]  /*1ff40*/  LDL.LU R7, [R1+0x55c] ;  /* 0x00055c0001077983 */ /* 0x000ea80000300800 */
[----:B------:R-:W-:Y:S04]  /*1ff50*/  STL.64 [R1+0x5b0], R24 ;  /* 0x0005b01801007387 */ /* 0x000fe80000100a00 */
[----:B------:R0:W-:Y:S04]  /*1ff60*/  STL.64 [R1+0x5b8], R26 ;  /* 0x0005b81a01007387 */ /* 0x0001e80000100a00 */
[----:B0-----:R-:W3:Y:S04]  /*1ff70*/  LDL.LU.64 R26, [R1+0x1900] ;  /* 0x00190000011a7983 */ /* 0x001ee80000300a00 */
[----:B------:R-:W3:Y:S01]  /*1ff80*/  LDL.LU.64 R24, [R1+0x18f8] ;  /* 0x0018f80001187983 */ /* 0x000ee20000300a00 */
[----:B------:R-:W-:-:S02]  /*1ff90*/  IMAD.MOV.U32 R2, RZ, RZ, R22 ;  /* 0x000000ffff027224 */ /* 0x000fc400078e0016 */
[----:B------:R-:W-:Y:S02]  /*1ffa0*/  IMAD.MOV.U32 R0, RZ, RZ, R23 ;  /* 0x000000ffff007224 */ /* 0x000fe400078e0017 */
[----:B---3--:R-:W-:Y:S01]  /*1ffb0*/  HMMA.16816.F32 R20, R12, R20, R24 ;  /* 0x000000140c14723c */ /* 0x008fe20000001818 */
[----:B------:R-:W3:Y:S04]  /*1ffc0*/  LDL.LU.64 R26, [R1+0x18f0] ;  /* 0x0018f000011a7983 */ /* 0x000ee80000300a00 */
[----:B------:R-:W3:-:S14]  /*1ffd0*/  LDL.LU.64 R24, [R1+0x18e8] ;  /* 0x0018e80001187983 */ /* 0x000edc0000300a00 */
        /* <DEDUP_REMOVED lines=9> */
[----:B------:R-:W3:Y:S01]  /*20070*/  LDL.LU.64 R20, [R1+0x18c0] ;  /* 0x0018c00001147983 */ /* 0x000ee20000300a00 */
[----:B----4-:R-:W-:-:S15]  /*20080*/  HMMA.16816.F32 R24, R12, R28, R24 ;  /* 0x0000001c0c18723c */ /* 0x010fde0000001818 */
[----:B------:R-:W-:-:S04]  /*20090*/  NOP ;  /* 0x0000000000007918 */ /* 0x000fc80000000000 */
[----:B------:R-:W-:Y:S04]  /*200a0*/  STL.64 [R1+0x580], R24 ;  /* 0x0005801801007387 */ /* 0x000fe80000100a00 */
[----:B------:R0:W-:Y:S04]  /*200b0*/  STL.64 [R1+0x588], R26 ;  /* 0x0005881a01007387 */ /* 0x0001e80000100a00 */
[----:B0-----:R-:W4:Y:S04]  /*200c0*/  LDL.LU.64 R26, [R1+0x18b8] ;  /* 0x0018b800011a7983 */ /* 0x001f280000300a00 */
[----:B------:R-:W3:Y:S04]  /*200d0*/  LDL.LU.64 R24, [R1+0x18b0] ;  /* 0x0018b00001187983 */ /* 0x000ee80000300a00 */
[----:B------:R-:W-:Y:S04]  /*200e0*/  STL [R1+0x1820], R28 ;  /* 0x0018201c01007387 */ /* 0x000fe80000100800 */
[----:B------:R-:W-:Y:S01]  /*200f0*/  STL [R1+0x1800], R29 ;  /* 0x0018001d01007387 */ /* 0x000fe20000100800 */
[C---:B----4-:R-:W-:Y:S08]  /*20100*/  HMMA.16816.F32 R16, R12.reuse, R26, R16 ;  /* 0x0000001a0c10723c */ /* 0x050ff00000001810 */
[----:B---3--:R-:W-:Y:S11]  /*20110*/  HMMA.16816.F32 R20, R12, R24, R20 ;  /* 0x000000180c14723c */ /* 0x008ff60000001814 */
[----:B------:R-:W-:Y:S04]  /*20120*/  STL.64 [R1+0x570], R16 ;  /* 0x0005701001007387 */ /* 0x000fe80000100a00 */
[----:B------:R0:W-:Y:S04]  /*20130*/  STL.64 [R1+0x578], R18 ;  /* 0x0005781201007387 */ /* 0x0001e80000100a00 */
[----:B0-----:R-:W3:Y:S04]  /*20140*/  LDL.LU.64 R18, [R1+0x18a8] ;  /* 0x0018a80001127983 */ /* 0x001ee80000300a00 */
[----:B------:R-:W4:Y:S04]  /*20150*/  LDL.LU.64 R16, [R1+0x18a0] ;  /* 0x0018a00001107983 */ /* 0x000f280000300a00 */
[----:B------:R-:W-:Y:S04]  /*20160*/  STL.64 [R1+0x560], R20 ;  /* 0x0005601401007387 */ /* 0x000fe80000100a00 */
[----:B------:R0:W-:Y:S04]  /*20170*/  STL.64 [R1+0x568], R22 ;  /* 0x0005681601007387 */ /* 0x0001e80000100a00 */
[----:B0-----:R-:W2:Y:S04]  /*20180*/  LDL.LU.64 R22, [R1+0x1898] ;  /* 0x0018980001167983 */ /* 0x001ea80000300a00 */
[----:B------:R-:W3:Y:S04]  /*20190*/  LDL.LU.64 R20, [R1+0x1890] ;  /* 0x0018900001147983 */ /* 0x000ee80000300a00 */
[----:B------:R0:W-:Y:S04]  /*201a0*/  STL.64 [R1+0x17d8], R26 ;  /* 0x0017d81a01007387 */ /* 0x0001e80000100a00 */
[----:B0-----:R-:W3:Y:S04]  /*201b0*/  LDL.64 R26, [R1+0x8] ;  /* 0x00000800011a7983 */ /* 0x001ee80000100a00 */
[----:B------:R0:W-:Y:S02]  /*201c0*/  STL.64 [R1+0x17d0], R24 ;  /* 0x0017d01801007387 */ /* 0x0001e40000100a00 */
[----:B0-----:R-:W-:-:S02]  /*201d0*/  IMAD.MOV.U32 R24, RZ, RZ, R2 ;  /* 0x000000ffff187224 */ /* 0x001fc400078e0002 */
[----:B------:R-:W-:Y:S01]  /*201e0*/  IMAD.MOV.U32 R25, RZ, RZ, R0 ;  /* 0x000000ffff197224 */ /* 0x000fe200078e0000 */
[----:B--2---:R-:W-:-:S15]  /*201f0*/  HMMA.16816.F32 R4, R12, R22, R4 ;  /* 0x000000160c04723c */ /* 0x004fde0000001804 */
[----:B------:R-:W-:-:S04]  /*20200*/  NOP ;  /* 0x0000000000007918 */ /* 0x000fc80000000000 */
[----:B------:R-:W-:Y:S04]  /*20210*/  STL.64 [R1+0x550], R4 ;  /* 0x0005500401007387 */ /* 0x000fe80000100a00 */
[----:B------:R-:W-:Y:S04]  /*20220*/  STL.64 [R1+0x558], R6 ;  /* 0x0005580601007387 */ /* 0x000fe80000100a00 */
[----:B---3--:R-:W-:Y:S04]  /*20230*/  STL.64 [R1+0x1810], R26 ;  /* 0x0018101a01007387 */ /* 0x008fe80000100a00 */
[----:B------:R0:W-:Y:S04]  /*20240*/  STL.64 [R1+0x1808], R24 ;  /* 0x0018081801007387 */ /* 0x0001e80000100a00 */
[----:B0-----:R-:W2:Y:S01]  /*20250*/  LDL.LU R24, [R1+0x2a0] ;  /* 0x0002a00001187983 */ /* 0x001ea20000300800 */
[----:B------:R-:W-:-:S15]  /*20260*/  HMMA.16816.F32 R4, R12, R20, R8 ;  /* 0x000000140c04723c */ /* 0x000fde0000001808 */
[----:B------:R-:W-:-:S04]  /*20270*/  NOP ;  /* 0x0000000000007918 */ /* 0x000fc80000000000 */
[----:B------:R0:W-:Y:S04]  /*20280*/  STL.64 [R1+0x540], R4 ;  /* 0x0005400401007387 */ /* 0x0001e80000100a00 */
[----:B------:R1:W-:Y:S04]  /*20290*/  STL.64 [R1+0x548], R6 ;  /* 0x0005480601007387 */ /* 0x0003e80000100a00 */
[----:B--2---:R-:W-:Y:S04]  /*202a0*/  STL [R1+0x1824], R24 ;  /* 0x0018241801007387 */ /* 0x004fe80000100800 */
[----:B------:R-:W2:Y:S04]  /*202b0*/  LDL.LU R25, [R1+0x2a4] ;  /* 0x0002a40001197983 */ /* 0x000ea80000300800 */
[----:B------:R-:W3:Y:S04]  /*202c0*/  LDL.LU R26, [R1+0x2a8] ;  /* 0x0002a800011a7983 */ /* 0x000ee80000300800 */
[----:B------:R-:W3:Y:S04]  /*202d0*/  LDL.LU R27, [R1+0x2ac] ;  /* 0x0002ac00011b7983 */ /* 0x000ee80000300800 */
[----:B0-----:R-:W2:Y:S04]  /*202e0*/  LDL.LU R4, [R1+0x500] ;  /* 0x0005000001047983 */ /* 0x001ea80000300800 */
[----:B------:R-:W2:Y:S04]  /*202f0*/  LDL.LU R5, [R1+0x504] ;  /* 0x0005040001057983 */ /* 0x000ea80000300800 */
[----:B-1----:R-:W2:Y:S04]  /*20300*/  LDL.LU R6, [R1+0x508] ;  /* 0x0005080001067983 */ /* 0x002ea80000300800 */
        /* <DEDUP_REMOVED lines=18> */
[----:B---3--:R-:W-:Y:S04]  /*20430*/  STL.64 [R1+0x1830], R26 ;  /* 0x0018301a01007387 */ /* 0x008fe80000100a00 */
[----:B--2---:R0:W-:Y:S04]  /*20440*/  STL.64 [R1+0x1828], R24 ;  /* 0x0018281801007387 */ /* 0x0041e80000100a00 */
[----:B0-----:R-:W2:Y:S04]  /*20450*/  LDL.LU R24, [R1+0x4e0] ;  /* 0x0004e00001187983 */ /* 0x001ea80000300800 */
[----:B------:R-:W2:Y:S04]  /*20460*/  LDL.LU R25, [R1+0x4e4] ;  /* 0x0004e40001197983 */ /* 0x000ea80000300800 */
[----:B------:R-:W3:Y:S04]  /*20470*/  LDL.LU R26, [R1+0x4e8] ;  /* 0x0004e800011a7983 */ /* 0x000ee80000300800 */
[----:B------:R-:W3:Y:S01]  /*20480*/  LDL.LU R27, [R1+0x4ec] ;  /* 0x0004ec00011b7983 */ /* 0x000ee20000300800 */
[C---:B------:R-:W-:Y:S03]  /*20490*/  HMMA.16816.F32 R8, R12.reuse, R18, R8 ;  /* 0x000000120c08723c */ /* 0x040fe60000001808 */
[----:B---3--:R-:W-:Y:S04]  /*204a0*/  STL.64 [R1+0x1840], R26 ;  /* 0x0018401a01007387 */ /* 0x008fe80000100a00 */
[----:B--2---:R0:W-:Y:S04]  /*204b0*/  STL.64 [R1+0x1838], R24 ;  /* 0x0018381801007387 */ /* 0x0041e80000100a00 */
[----:B0-----:R-:W2:Y:S04]  /*204c0*/  LDL.LU R24, [R1+0x4f0] ;  /* 0x0004f00001187983 */ /* 0x001ea80000300800 */
[----:B------:R-:W2:Y:S04]  /*204d0*/  LDL.LU R25, [R1+0x4f4] ;  /* 0x0004f40001197983 */ /* 0x000ea80000300800 */
[----:B------:R-:W2:Y:S04]  /*204e0*/  LDL.LU R26, [R1+0x4f8] ;  /* 0x0004f800011a7983 */ /* 0x000ea80000300800 */
[----:B------:R-:W2:Y:S04]  /*204f0*/  LDL.LU R27, [R1+0x4fc] ;  /* 0x0004fc00011b7983 */ /* 0x000ea80000300800 */
[----:B------:R-:W3:Y:S04]  /*20500*/  LDL.LU R29, [R1+0x1070] ;  /* 0x00107000011d7983 */ /* 0x000ee80000300800 */
[----:B------:R-:W2:Y:S04]  /*20510*/  LDL.LU R28, [R1+0x107c] ;  /* 0x00107c00011c7983 */ /* 0x000ea80000300800 */
        /* <DEDUP_REMOVED lines=17> */
[----:B0-----:R-:W4:Y:S04]  /*20630*/  LDL.LU.64 R10, [R1+0x1878] ;  /* 0x00187800010a7983 */ /* 0x001f280000300a00 */
[----:B------:R-:W2:Y:S04]  /*20640*/  LDL.LU.64 R8, [R1+0x1870] ;  /* 0x0018700001087983 */ /* 0x000ea80000300a00 */
[----:B------:R-:W-:Y:S04]  /*20650*/  STL.64 [R1+0x1798], R18 ;  /* 0x0017981201007387 */ /* 0x000fe80000100a00 */
[----:B------:R0:W-:Y:S04]  /*20660*/  STL.64 [R1+0x1790], R16 ;  /* 0x0017901001007387 */ /* 0x0001e80000100a00 */
[----:B0-----:R-:W2:Y:S04]  /*20670*/  LDL.LU R16, [R1+0x4c0] ;  /* 0x0004c00001107983 */ /* 0x001ea80000300800 */
[----:B------:R-:W2:Y:S04]  /*20680*/  LDL.LU R17, [R1+0x4c4] ;  /* 0x0004c40001117983 */ /* 0x000ea80000300800 */
[----:B------:R-:W2:Y:S04]  /*20690*/  LDL.LU R18, [R1+0x4c8] ;  /* 0x0004c80001127983 */ /* 0x000ea80000300800 */
[----:B------:R-:W2:Y:S01]  /*206a0*/  LDL.LU R19, [R1+0x4cc] ;  /* 0x0004cc0001137983 */ /* 0x000ea20000300800 */
[----:B----4-:R-:W-:-:S15]  /*206b0*/  HMMA.16816.F32 R4, R12, R10, R4 ;  /* 0x0000000a0c04723c */ /* 0x010fde0000001804 */
        /* <DEDUP_REMOVED lines=10> */
[----:B------:R-:W4:Y:S04]  /*20760*/  LDL.LU.64 R4, [R1+0x1850] ;  /* 0x0018500001047983 */ /* 0x000f280000300a00 */
[----:B------:R4:W-:Y:S01]  /*20770*/  STL.64 [R1+0x1778], R10 ;  /* 0x0017780a01007387 */ /* 0x0009e20000100a00 */
[----:B--2---:R-:W-:Y:S01]  /*20780*/  HMMA.16816.F32 R24, R12, R6, R24 ;  /* 0x000000060c18723c */ /* 0x004fe20000001818 */
[----:B----4-:R-:W-:-:S02]  /*20790*/  IMAD.MOV.U32 R10, RZ, RZ, R5 ;  /* 0x000000ffff0a7224 */ /* 0x010fc400078e0005 */
[----:B------:R-:W2:Y:S04]  /*207a0*/  LDL.LU R5, [R1+0x1848] ;  /* 0x0018480001057983 */ /* 0x000ea80000300800 */
[----:B------:R-:W4:Y:S04]  /*207b0*/  LDL R11, [R1+0x1c] ;  /* 0x00001c00010b7983 */ /* 0x000f280000100800 */
[----:B------:R0:W-:Y:S04]  /*207c0*/  STL.64 [R1+0x1770], R8 ;  /* 0x0017700801007387 */ /* 0x0001e80000100a00 */
[----:B0-----:R-:W2:Y:S04]  /*207d0*/  LDL.LU R9, [R1+0x1078] ;  /* 0x0010780001097983 */ /* 0x001ea80000300800 */
        /* <DEDUP_REMOVED lines=12> */
[----:B------:R0:W-:Y:S01]  /*208a0*/  STL.64 [R1+0x1750], R4 ;  /* 0x0017500401007387 */ /* 0x0001e20000100a00 */
[----:B------:R-:W-:-:S02]  /*208b0*/  IMAD R9, R9, 0x100, R28 ;  /* 0x0000010009097824 */ /* 0x000fc400078e021c */
[----:B------:R-:W-:Y:S02]  /*208c0*/  IMAD R8, R8, 0x100, R2 ;  /* 0x0000010008087824 */ /* 0x000fe400078e0202 */
[----:B------:R-:W-:Y:S01]  /*208d0*/  IMAD R0, R0, 0x100, R3 ;  /* 0x0000010000007824 */ /* 0x000fe200078e0203 */
[----:B0-----:R-:W4:Y:S04]  /*208e0*/  LDL.LU R4, [R1+0x4d0] ;  /* 0x0004d00001047983 */ /* 0x001f280000300800 */
[----:B------:R-:W4:Y:S04]  /*208f0*/  LDL.LU R5, [R1+0x4d4] ;  /* 0x0004d40001057983 */ /* 0x000f280000300800 */
[----:B------:R-:W4:Y:S04]  /*20900*/  LDL.LU R6, [R1+0x4d8] ;  /* 0x0004d80001067983 */ /* 0x000f280000300800 */
[----:B------:R-:W4:Y:S01]  /*20910*/  LDL.LU R7, [R1+0x4dc] ;  /* 0x0004dc0001077983 */ /* 0x000f220000300800 */
[----:B---3--:R-:W-:-:S03]  /*20920*/  IMAD R29, R29, 0x100, R24 ;  /* 0x000001001d1d7824 */ /* 0x008fc600078e0218 */
[----:B------:R-:W2:Y:S04]  /*20930*/  LDL.LU R24, [R1+0x1824] ;  /* 0x0018240001187983 */ /* 0x000ea80000300800 */
[----:B------:R-:W3:Y:S04]  /*20940*/  LDL.LU R28, [R1+0x1820] ;  /* 0x00182000011c7983 */ /* 0x000ee80000300800 */
[----:B------:R-:W2:Y:S04]  /*20950*/  LDL.LU R2, [R1+0x181c] ;  /* 0x00181c0001027983 */ /* 0x000ea80000300800 */
[----:B------:R-:W2:Y:S02]  /*20960*/  LDL.LU R3, [R1+0x1818] ;  /* 0x0018180001037983 */ /* 0x000ea40000300800 */
[----:B--2---:R-:W-:Y:S02]  /*20970*/  HMMA.16816.F32 R12, R12, R2, R24 ;  /* 0x000000020c0c723c */ /* 0x004fe40000001818 */
[----:B------:R-:W2:Y:S04]  /*20980*/  LDL.LU.64 R26, [R1+0x1810] ;  /* 0x00181000011a7983 */ /* 0x000ea80000300a00 */
[----:B------:R-:W2:Y:S04]  /*20990*/  LDL.LU.64 R24, [R1+0x1808] ;  /* 0x0018080001187983 */ /* 0x000ea80000300a00 */
[----:B------:R-:W-:Y:S09]  /*209a0*/  STL [R1+0x1748], R3 ;  /* 0x0017480301007387 */ /* 0x000ff20000100800 */
[----:B------:R0:W-:Y:S04]  /*209b0*/  STL.64 [R1+0x2a0], R12 ;  /* 0x0002a00c01007387 */ /* 0x0001e80000100a00 */
[----:B------:R1:W-:Y:S01]  /*209c0*/  STL.64 [R1+0x2a8], R14 ;  /* 0x0002a80e01007387 */ /* 0x0003e20000100a00 */
[----:B0-----:R-:W-:-:S02]  /*209d0*/  F2FP.F16.E4M3.UNPACK_B R12, R29 ;  /* 0x0000001dff0c723e */ /* 0x001fc400020006ff */
[----:B------:R-:W-:Y:S02]  /*209e0*/  F2FP.F16.E4M3.UNPACK_B R13, R9 ;  /* 0x00000009ff0d723e */ /* 0x000fe400020006ff */
[----:B-1----:R-:W-:Y:S02]  /*209f0*/  F2FP.F16.E4M3.UNPACK_B R14, R8 ;  /* 0x00000008ff0e723e */ /* 0x002fe400020006ff */
[----:B------:R-:W-:Y:S01]  /*20a00*/  F2FP.F16.E4M3.UNPACK_B R15, R0 ;  /* 0x00000000ff0f723e */ /* 0x000fe200020006ff */
[----:B------:R-:W3:Y:S06]  /*20a10*/  LDL.LU R29, [R1+0x1800] ;  /* 0x00180000011d7983 */ /* 0x000eec0000300800 */
[----:B----4-:R-:W-:-:S15]  /*20a20*/  HMMA.16816.F32 R4, R12, R10, R4 ;  /* 0x0000000a0c04723c */ /* 0x010fde0000001804 */
[----:B------:R-:W-:-:S04]  /*20a30*/  NOP ;  /* 0x0000000000007918 */ /* 0x000fc80000000000 */
[----:B------:R-:W-:Y:S04]  /*20a40*/  STL.64 [R1+0x4d0], R4 ;  /* 0x0004d00401007387 */ /* 0x000fe80000100a00 */
[----:B------:R0:W-:Y:S01]  /*20a50*/  STL.64 [R1+0x4d8], R6 ;  /* 0x0004d80601007387 */ /* 0x0001e20000100a00 */
[C---:B--2---:R-:W-:Y:S08]  /*20a60*/  HMMA.16816.F32 R8, R12.reuse, R24, R16 ;  /* 0x000000180c08723c */ /* 0x044ff00000001810 */
[----:B0-----:R-:W-:Y:S01]  /*20a70*/  HMMA.16816.F32 R4, R12, R26, R20 ;  /* 0x0000001a0c04723c */ /* 0x001fe20000001814 */
[----:B------:R-:W-:-:S02]  /*20a80*/  IMAD.MOV.U32 R3, RZ, RZ, R26 ;  /* 0x000000ffff037224 */ /* 0x000fc400078e001a */
[----:B------:R-:W-:-:S08]  /*20a90*/  IMAD.MOV.U32 R0, RZ, RZ, R27 ;  /* 0x000000ffff007224 */ /* 0x000fd000078e001b */
[----:B------:R0:W-:Y:S04]  /*20aa0*/  STL.64 [R1+0x4c0], R8 ;  /* 0x0004c00801007387 */ /* 0x0001e80000100a00 */
[----:B------:R1:W-:Y:S04]  /*20ab0*/  STL.64 [R1+0x4c8], R10 ;  /* 0x0004c80a01007387 */ /* 0x0003e80000100a00 */
[----:B------:R-:W-:Y:S04]  /*20ac0*/  STL.64 [R1+0x4b0], R4 ;  /* 0x0004b00401007387 */ /* 0x000fe80000100a00 */
[----:B------:R-:W-:Y:S04]  /*20ad0*/  STL.64 [R1+0x4b8], R6 ;  /* 0x0004b80601007387 */ /* 0x000fe80000100a00 */
[----:B0-----:R-:W2:Y:S04]  /*20ae0*/  LDL.LU R8, [R1+0x430] ;  /* 0x0004300001087983 */ /* 0x001ea80000300800 */
[----:B------:R-:W2:Y:S04]  /*20af0*/  LDL.LU R9, [R1+0x434] ;  /* 0x0004340001097983 */ /* 0x000ea80000300800 */
[----:B-1----:R-:W4:Y:S04]  /*20b00*/  LDL.LU R10, [R1+0x438] ;  /* 0x00043800010a7983 */ /* 0x002f280000300800 */
        /* <DEDUP_REMOVED lines=9> */
[----:B--2---:R0:W-:Y:S04]  /*20ba0*/  STL.64 [R1+0x17e8], R26 ;  /* 0x0017e81a01007387 */ /* 0x0041e80000100a00 */
[----:B0-----:R-:W2:Y:S04]  /*20bb0*/  LDL R26, [R1] ;  /* 0x00000000011a7983 */ /* 0x001ea80000100800 */
[----:B------:R-:W2:Y:S04]  /*20bc0*/  LDL R27, [R1+0x4] ;  /* 0x00000400011b7983 */ /* 0x000ea80000100800 */
[----:B------:R-:W-:Y:S04]  /*20bd0*/  STL.64 [R1+0x17e0], R24 ;  /* 0x0017e01801007387 */ /* 0x000fe80000100a00 */
[----:B------:R-:W-:Y:S04]  /*20be0*/  STL.64 [R1+0x17c8], R22 ;  /* 0x0017c81601007387 */ /* 0x000fe80000100a00 */
        /* <DEDUP_REMOVED lines=21> */
[----:B----4-:R-:W-:Y:S04]  /*20d40*/  STL.64 [R1+0x1788], R10 ;  /* 0x0017880a01007387 */ /* 0x010fe80000100a00 */
[----:B------:R0:W-:Y:S04]  /*20d50*/  STL.64 [R1+0x1780], R8 ;  /* 0x0017800801007387 */ /* 0x0001e80000100a00 */
[----:B0-----:R-:W4:Y:S04]  /*20d60*/  LDL.LU R8, [R1+0x440] ;  /* 0x0004400001087983 */ /* 0x001f280000300800 */
[----:B------:R-:W4:Y:S04]  /*20d70*/  LDL.LU R9, [R1+0x444] ;  /* 0x0004440001097983 */ /* 0x000f280000300800 */
[----:B------:R-:W4:Y:S04]  /*20d80*/  LDL.LU R10, [R1+0x448] ;  /* 0x00044800010a7983 */ /* 0x000f280000300800 */
[----:B------:R-:W4:Y:S04]  /*20d90*/  LDL.LU R11, [R1+0x44c] ;  /* 0x00044c00010b7983 */ /* 0x000f280000300800 */
[----:B------:R-:W2:Y:S04]  /*20da0*/  LDL.LU R4, [R1+0x410] ;  /* 0x0004100001047983 */ /* 0x000ea80000300800 */
[----:B------:R-:W2:Y:S04]  /*20db0*/  LDL.LU R5, [R1+0x414] ;  /* 0x0004140001057983 */ /* 0x000ea80000300800 */
[----:B------:R-:W2:Y:S04]  /*20dc0*/  LDL.LU R6, [R1+0x418] ;  /* 0x0004180001067983 */ /* 0x000ea80000300800 */
[----:B------:R-:W2:Y:S01]  /*20dd0*/  LDL.LU R7, [R1+0x41c] ;  /* 0x00041c0001077983 */ /* 0x000ea20000300800 */
[C---:B------:R-:W-:Y:S03]  /*20de0*/  HMMA.16816.F32 R24, R12.reuse, R26, R20 ;  /* 0x0000001a0c18723c */ /* 0x040fe60000001814 */
[----:B--2---:R-:W-:Y:S04]  /*20df0*/  STL.64 [R1+0x1768], R6 ;  /* 0x0017680601007387 */ /* 0x004fe80000100a00 */
[----:B------:R0:W-:Y:S04]  /*20e00*/  STL.64 [R1+0x1760], R4 ;  /* 0x0017600401007387 */ /* 0x0001e80000100a00 */
[----:B0-----:R-:W2:Y:S04]  /*20e10*/  LDL.LU R4, [R1+0x420] ;  /* 0x0004200001047983 */ /* 0x001ea80000300800 */
[----:B------:R-:W2:Y:S04]  /*20e20*/  LDL.LU R5, [R1+0x424] ;  /* 0x0004240001057983 */ /* 0x000ea80000300800 */
[----:B------:R-:W2:Y:S04]  /*20e30*/  LDL.LU R6, [R1+0x428] ;  /* 0x0004280001067983 */ /* 0x000ea80000300800 */
[----:B------:R-:W2:Y:S04]  /*20e40*/  LDL.LU R7, [R1+0x42c] ;  /* 0x00042c0001077983 */ /* 0x000ea80000300800 */
[----:B------:R-:W2:Y:S04]  /*20e50*/  LDL.LU.64 R22, [R1+0x17f8] ;  /* 0x0017f80001167983 */ /* 0x000ea80000300a00 */
[----:B------:R-:W2:Y:S04]  /*20e60*/  LDL.LU.64 R20, [R1+0x17f0] ;  /* 0x0017f00001147983 */ /* 0x000ea80000300a00 */
        /* <DEDUP_REMOVED lines=45> */
[----:B0-----:R-:W3:Y:S04]  /*21140*/  LDL.LU R20, [R1+0x3f0] ;  /* 0x0003f00001147983 */ /* 0x001ee80000300800 */
[----:B------:R-:W3:Y:S04]  /*21150*/  LDL.LU R21, [R1+0x3f4] ;  /* 0x0003f40001157983 */ /* 0x000ee80000300800 */
[----:B------:R-:W3:Y:S04]  /*21160*/  LDL.LU R22, [R1+0x3f8] ;  /* 0x0003f80001167983 */ /* 0x000ee80000300800 */
[----:B------:R-:W3:Y:S01]  /*21170*/  LDL.LU R23, [R1+0x3fc] ;  /* 0x0003fc0001177983 */ /* 0x000ee20000300800 */
        /* <DEDUP_REMOVED lines=29> */
[----:B------:R-:W2:Y:S04]  /*21350*/  LDL.LU.64 R4, [R1+0x1750] ;  /* 0x0017500001047983 */ /* 0x000ea80000300a00 */
[----:B------:R-:W-:Y:S04]  /*21360*/  STL.64 [R1+0x16a8], R10 ;  /* 0x0016a80a01007387 */ /* 0x000fe80000100a00 */
[----:B------:R2:W-:Y:S01]  /*21370*/  STL.64 [R1+0x16a0], R8 ;  /* 0x0016a00801007387 */ /* 0x0005e20000100a00 */
[C---:B---3--:R-:W-:Y:S08]  /*21380*/  HMMA.16816.F32 R16, R12.reuse, R6, R16 ;  /* 0x000000060c10723c */ /* 0x048ff00000001810 */
[----:B--2---:R-:W-:Y:S01]  /*21390*/  HMMA.16816.F32 R8, R12, R4, R20 ;  /* 0x000000040c08723c */ /* 0x004fe20000001814 */
[----:B------:R0:W-:Y:S02]  /*213a0*/  STL.64 [R1+0x1670], R6 ;  /* 0x0016700601007387 */ /* 0x0001e40000100a00 */
[----:B0-----:R-:W-:-:S08]  /*213b0*/  IMAD R6, R25, 0x100, R24 ;  /* 0x0000010019067824 */ /* 0x001fd000078e0218 */
[----:B------:R-:W-:Y:S04]  /*213c0*/  STL.64 [R1+0x400], R16 ;  /* 0x0004001001007387 */ /* 0x000fe80000100a00 */
[----:B------:R-:W-:Y:S04]  /*213d0*/  STL.64 [R1+0x408], R18 ;  /* 0x0004081201007387 */ /* 0x000fe80000100a00 */
[----:B------:R0:W-:Y:S04]  /*213e0*/  STL.64 [R1+0x1668], R4 ;  /* 0x0016680401007387 */ /* 0x0001e80000100a00 */
[----:B------:R-:W-:Y:S04]  /*213f0*/  STL.64 [R1+0x3f0], R8 ;  /* 0x0003f00801007387 */ /* 0x000fe80000100a00 */
[----:B------:R-:W-:Y:S04]  /*21400*/  STL.64 [R1+0x3f8], R10 ;  /* 0x0003f80a01007387 */ /* 0x000fe80000100a00 */
[----:B------:R1:W-:Y:S04]  /*21410*/  STL [R1+0x20], R6 ;  /* 0x0000200601007387 */ /* 0x0003e80000100800 */
[----:B------:R-:W2:Y:S01]  /*21420*/  LDL.LU R20, [R1+0x380] ;  /* 0x0003800001147983 */ /* 0x000ea20000300800 */
[----:B0-----:R-:W-:-:S02]  /*21430*/  IMAD R5, R27, 0x100, R26 ;  /* 0x000001001b057824 */ /* 0x001fc400078e021a */
[----:B------:R-:W-:-:S03]  /*21440*/  IMAD R4, R29, 0x100, R28 ;  /* 0x000001001d047824 */ /* 0x000fc600078e021c */
[----:B------:R-:W-:Y:S04]  /*21450*/  STL [R1+0x24], R5 ;  /* 0x0000240501007387 */ /* 0x000fe80000100800 */
[----:B------:R-:W-:Y:S04]  /*21460*/  STL [R1+0x28], R4 ;  /* 0x0000280401007387 */ /* 0x000fe80000100800 */
[----:B------:R-:W2:Y:S04]  /*21470*/  LDL.LU R21, [R1+0x384] ;  /* 0x0003840001157983 */ /* 0x000ea80000300800 */
[----:B------:R-:W3:Y:S04]  /*21480*/  LDL.LU R22, [R1+0x388] ;  /* 0x0003880001167983 */ /* 0x000ee80000300800 */
[----:B------:R-:W3:Y:S04]  /*21490*/  LDL.LU R23, [R1+0x38c] ;  /* 0x00038c0001177983 */ /* 0x000ee80000300800 */
[----:B------:R-:W4:Y:S04]  /*214a0*/  LDL.LU.64 R28, [R1] ;  /* 0x00000000011c7983 */ /* 0x000f280000300a00 */
[----:B----4-:R-:W-:Y:S04]  /*214b0*/  STL.64 [R1+0x1708], R28 ;  /* 0x0017081c01007387 */ /* 0x010fe80000100a00 */
[----:B------:R-:W4:Y:S04]  /*214c0*/  LDL.LU R24, [R1+0x3a0] ;  /* 0x0003a00001187983 */ /* 0x000f280000300800 */
[----:B------:R-:W4:Y:S04]  /*214d0*/  LDL.LU R25, [R1+0x3a4] ;  /* 0x0003a40001197983 */ /* 0x000f280000300800 */
[----:B------:R-:W2:Y:S04]  /*214e0*/  LDL.LU R26, [R1+0x3a8] ;  /* 0x0003a800011a7983 */ /* 0x000ea80000300800 */
[----:B------:R-:W2:Y:S01]  /*214f0*/  LDL.LU R27, [R1+0x3ac] ;  /* 0x0003ac00011b7983 */ /* 0x000ea20000300800 */
[----:B-1----:R-:W-:-:S02]  /*21500*/  IMAD.MOV.U32 R6, RZ, RZ, R3 ;  /* 0x000000ffff067224 */ /* 0x002fc400078e0003 */
[----:B------:R-:W-:Y:S01]  /*21510*/  IMAD.MOV.U32 R7, RZ, RZ, R0 ;  /* 0x000000ffff077224 */ /* 0x000fe200078e0000 */
[----:B--2---:R-:W-:Y:S04]  /*21520*/  STL.64 [R1+0x16f0], R26 ;  /* 0x0016f01a01007387 */ /* 0x004fe80000100a00 */
[----:B----4-:R0:W-:Y:S04]  /*21530*/  STL.64 [R1+0x16e8], R24 ;  /* 0x0016e81801007387 */ /* 0x0101e80000100a00 */
[----:B0-----:R-:W2:Y:S04]  /*21540*/  LDL.LU R24, [R1+0x3b0] ;  /* 0x0003b00001187983 */ /* 0x001ea80000300800 */
[----:B------:R-:W2:Y:S04]  /*21550*/  LDL.LU R25, [R1+0x3b4] ;  /* 0x0003b40001197983 */ /* 0x000ea80000300800 */
[----:B------:R-:W4:Y:S04]  /*21560*/  LDL.LU R26, [R1+0x3b8] ;  /* 0x0003b800011a7983 */ /* 0x000f280000300800 */
[----:B------:R-:W4:Y:S04]  /*21570*/  LDL.LU R27, [R1+0x3bc] ;  /* 0x0003bc00011b7983 */ /* 0x000f280000300800 */
[----:B------:R-:W-:Y:S04]  /*21580*/  STL.64 [R1+0x1710], R6 ;  /* 0x0017100601007387 */ /* 0x000fe80000100a00 */
[----:B------:R-:W2:Y:S04]  /*21590*/  LDL.LU R4, [R1+0x3d0] ;  /* 0x0003d00001047983 */ /* 0x000ea80000300800 */
[----:B------:R-:W2:Y:S04]  /*215a0*/  LDL.LU R5, [R1+0x3d4] ;  /* 0x0003d40001057983 */ /* 0x000ea80000300800 */
[----:B--2---:R0:W-:Y:S04]  /*215b0*/  STL.64 [R1+0x1718], R4 ;  /* 0x0017180401007387 */ /* 0x0041e80000100a00 */
[----:B0-----:R-:W2:Y:S04]  /*215c0*/  LDL.LU.64 R4, [R1+0x18] ;  /* 0x0000180001047983 */ /* 0x001ea80000300a00 */
[----:B------:R-:W2:Y:S04]  /*215d0*/  LDL.LU R6, [R1+0x3d8] ;  /* 0x0003d80001067983 */ /* 0x000ea80000300800 */
[----:B------:R-:W2:Y:S04]  /*215e0*/  LDL.LU R7, [R1+0x3dc] ;  /* 0x0003dc0001077983 */ /* 0x000ea80000300800 */
[----:B------:R-:W3:Y:S04]  /*215f0*/  LDL.LU R3, [R1+0x10ac] ;  /* 0x0010ac0001037983 */ /* 0x000ee80000300800 */
[----:B------:R-:W3:Y:S04]  /*21600*/  LDL.LU R0, [R1+0x10a8] ;  /* 0x0010a80001007983 */ /* 0x000ee80000300800 */
[----:B--2---:R-:W-:Y:S04]  /*21610*/  STL.64 [R1+0x1740], R6 ;  /* 0x0017400601007387 */ /* 0x004fe80000100a00 */
[----:B------:R0:W-:Y:S04]  /*21620*/  STL.64 [R1+0x1738], R4 ;  /* 0x0017380401007387 */ /* 0x0001e80000100a00 */
[----:B0-----:R-:W2:Y:S04]  /*21630*/  LDL.LU R4, [R1+0x290] ;  /* 0x0002900001047983 */ /* 0x001ea80000300800 */
[----:B------:R-:W2:Y:S04]  /*21640*/  LDL.LU R5, [R1+0x294] ;  /* 0x0002940001057983 */ /* 0x000ea80000300800 */
[----:B------:R-:W2:Y:S04]  /*21650*/  LDL.LU R6, [R1+0x298] ;  /* 0x0002980001067983 */ /* 0x000ea80000300800 */
[----:B------:R-:W2:Y:S04]  /*21660*/  LDL.LU R7, [R1+0x29c] ;  /* 0x00029c0001077983 */ /* 0x000ea80000300800 */
[----:B------:R-:W2:Y:S04]  /*21670*/  LDL.LU.64 R28, [R1+0x10] ;  /* 0x00001000011c7983 */ /* 0x000ea80000300a00 */
[----:B----4-:R-:W-:Y:S04]  /*21680*/  STL.64 [R1+0x1700], R26 ;  /* 0x0017001a01007387 */ /* 0x010fe80000100a00 */
[----:B------:R0:W-:Y:S04]  /*21690*/  STL.64 [R1+0x16f8], R24 ;  /* 0x0016f81801007387 */ /* 0x0001e80000100a00 */
[----:B0-----:R-:W4:Y:S04]  /*216a0*/  LDL.LU R24, [R1+0x3c0] ;  /* 0x0003c00001187983 */ /* 0x001f280000300800 */
[----:B------:R-:W4:Y:S04]  /*216b0*/  LDL.LU R25, [R1+0x3c4] ;  /* 0x0003c40001197983 */ /* 0x000f280000300800 */
[----:B------:R-:W2:Y:S04]  /*216c0*/  LDL.LU R26, [R1+0x3c8] ;  /* 0x0003c800011a7983 */ /* 0x000ea80000300800 */
[----:B------:R-:W2:Y:S01]  /*216d0*/  LDL.LU R27, [R1+0x3cc] ;  /* 0x0003cc00011b7983 */ /* 0x000ea20000300800 */
[----:B---3--:R-:W-:-:S03]  /*216e0*/  IMAD R0, R0, 0x100, R3 ;  /* 0x0000010000007824 */ /* 0x008fc600078e0203 */
[----:B--2---:R-:W-:Y:S04]  /*216f0*/  STL.64 [R1+0x1728], R26 ;  /* 0x0017281a01007387 */ /* 0x004fe80000100a00 */
[----:B----4-:R0:W-:Y:S04]  /*21700*/  STL.64 [R1+0x1720], R24 ;  /* 0x0017201801007387 */ /* 0x0101e80000100a00 */
[----:B0-----:R-:W2:Y:S04]  /*21710*/  LDL.LU R24, [R1+0x3e0] ;  /* 0x0003e00001187983 */ /* 0x001ea80000300800 */
[----:B------:R-:W2:Y:S04]  /*21720*/  LDL.LU R25, [R1+0x3e4] ;  /* 0x0003e40001197983 */ /* 0x000ea80000300800 */
[----:B------:R-:W2:Y:S04]  /*21730*/  LDL.LU R26, [R1+0x3e8] ;  /* 0x0003e800011a7983 */ /* 0x000ea80000300800 */
[----:B------:R-:W2:Y:S04]  /*21740*/  LDL.LU R27, [R1+0x3ec] ;  /* 0x0003ec00011b7983 */ /* 0x000ea80000300800 */
[----:B------:R-:W-:Y:S04]  /*21750*/  STL.64 [R1+0x16c8], R22 ;  /* 0x0016c81601007387 */ /* 0x000fe80000100a00 */
[----:B------:R0:W-:Y:S04]  /*21760*/  STL.64 [R1+0x16c0], R20 ;  /* 0x0016c01401007387 */ /* 0x0001e80000100a00 */
[----:B0-----:R-:W3:Y:S04]  /*21770*/  LDL.LU R20, [R1+0x390] ;  /* 0x0003900001147983 */ /* 0x001ee80000300800 */
        /* <DEDUP_REMOVED lines=16> */
[----:B------:R1:W-:Y:S04]  /*21880*/  STL.64 [R1+0x298], R14 ;  /* 0x0002980e01007387 */ /* 0x0003e80000100a00 */
[----:B0-----:R-:W2:Y:S04]  /*21890*/  LDL.LU R13, [R1+0x20] ;  /* 0x00002000010d7983 */ /* 0x001ea80000300800 */
[----:B-1----:R-:W3:Y:S04]  /*218a0*/  LDL.LU R14, [R1+0x24] ;  /* 0x00002400010e7983 */ /* 0x002ee80000300800 */
[----:B------:R-:W4:Y:S04]  /*218b0*/  LDL.LU R15, [R1+0x28] ;  /* 0x00002800010f7983 */ /* 0x000f280000300800 */
[----:B------:R-:W-:Y:S04]  /*218c0*/  STL [R1+0x163c], R2 ;  /* 0x00163c0201007387 */ /* 0x000fe80000100800 */
[----:B------:R0:W-:Y:S01]  /*218d0*/  STL [R1+0x1638], R3 ;  /* 0x0016380301007387 */ /* 0x0001e20000100800 */
[----:B--2---:R-:W-:-:S02]  /*218e0*/  F2FP.F16.E4M3.UNPACK_B R12, R13 ;  /* 0x0000000dff0c723e */ /* 0x004fc400020006ff */
[----:B---3--:R-:W-:Y:S02]  /*218f0*/  F2FP.F16.E4M3.UNPACK_B R13, R14 ;  /* 0x0000000eff0d723e */ /* 0x008fe400020006ff */
[----:B----4-:R-:W-:Y:S02]  /*21900*/  F2FP.F16.E4M3.UNPACK_B R14, R15 ;  /* 0x0000000fff0e723e */ /* 0x010fe400020006ff */
[----:B------:R-:W-:Y:S02]  /*21910*/  F2FP.F16.E4M3.UNPACK_B R15, R0 ;  /* 0x00000000ff0f723e */ /* 0x000fe400020006ff */
[----:B------:R-:W2:Y:S05]  /*21920*/  LDL.LU R0, [R1+0x1730] ;  /* 0x0017300001007983 */ /* 0x000eaa0000300800 */
[----:B------:R-:W-:Y:S01]  /*21930*/  HMMA.16816.F32 R24, R12, R4, R24 ;  /* 0x000000040c18723c */ /* 0x000fe20000001818 */
[----:B0-----:R-:W-:-:S02]  /*21940*/  IMAD.MOV.U32 R3, RZ, RZ, R4 ;  /* 0x000000ffff037224 */ /* 0x001fc400078e0004 */
[----:B------:R-:W-:-:S15]  /*21950*/  IMAD.MOV.U32 R2, RZ, RZ, R5 ;  /* 0x000000ffff027224 */ /* 0x000fde00078e0005 */
[----:B------:R-:W-:Y:S01]  /*21960*/  NOP ;  /* 0x0000000000007918 */ /* 0x000fe20000000000 */
[----:B------:R-:W-:Y:S04]  /*21970*/  STL.64 [R1+0x3e0], R24 ;  /* 0x0003e01801007387 */ /* 0x000fe80000100a00 */
[----:B------:R0:W-:Y:S04]  /*21980*/  STL.64 [R1+0x3e8], R26 ;  /* 0x0003e81a01007387 */ /* 0x0001e80000100a00 */
[----:B0-----:R-:W3:Y:S04]  /*21990*/  LDL.LU.64 R26, [R1+0x1728] ;  /* 0x00172800011a7983 */ /* 0x001ee80000300a00 */
[----:B------:R-:W3:Y:S04]  /*219a0*/  LDL.LU.64 R24, [R1+0x1720] ;  /* 0x0017200001187983 */ /* 0x000ee80000300a00 */
[----:B------:R-:W4:Y:S02]  /*219b0*/  LDL.LU.64 R4, [R1+0x1718] ;  /* 0x0017180001047983 */ /* 0x000f240000300a00 */
[----:B----4-:R-:W-:-:S15]  /*219c0*/  HMMA.16816.F32 R4, R12, R28, R4 ;  /* 0x0000001c0c04723c */ /* 0x010fde0000001804 */
[----:B------:R-:W-:-:S04]  /*219d0*/  NOP ;  /* 0x0000000000007918 */ /* 0x000fc80000000000 */
[----:B------:R-:W-:Y:S04]  /*219e0*/  STL.64 [R1+0x3d0], R4 ;  /* 0x0003d00401007387 */ /* 0x000fe80000100a00 */
[----:B------:R0:W-:Y:S04]  /*219f0*/  STL.64 [R1+0x3d8], R6 ;  /* 0x0003d80601007387 */ /* 0x0001e80000100a00 */
[----:B0-----:R-:W3:Y:S01]  /*21a00*/  LDL.LU.64 R6, [R1+0x1710] ;  /* 0x0017100001067983 */ /* 0x001ee20000300a00 */
[----:B------:R-:W-:Y:S02]  /*21a10*/  IMAD.MOV.U32 R5, RZ, RZ, R28 ;  /* 0x000000ffff057224 */ /* 0x000fe400078e001c */
[----:B------:R-:W-:-:S02]  /*21a20*/  IMAD.MOV.U32 R4, RZ, RZ, R29 ;  /* 0x000000ffff047224 */ /* 0x000fc400078e001d */
[----:B------:R-:W4:Y:S01]  /*21a30*/  LDL.LU.64 R28, [R1+0x1708] ;  /* 0x00170800011c7983 */ /* 0x000f220000300a00 */
[----:B---3--:R-:W-:-:S15]  /*21a40*/  HMMA.16816.F32 R24, R12, R6, R24 ;  /* 0x000000060c18723c */ /* 0x008fde0000001818 */
[----:B------:R-:W-:-:S04]  /*21a50*/  NOP ;  /* 0x0000000000007918 */ /* 0x000fc80000000000 */
[----:B------:R-:W-:Y:S04]  /*21a60*/  STL.64 [R1+0x3c0], R24 ;  /* 0x0003c01801007387 */ /* 0x000fe80000100a00 */
[----:B------:R0:W-:Y:S04]  /*21a70*/  STL.64 [R1+0x3c8], R26 ;  /* 0x0003c81a01007387 */ /* 0x0001e80000100a00 */
[----:B0-----:R-:W3:Y:S04]  /*21a80*/  LDL.LU.64 R26, [R1+0x1700] ;  /* 0x00170000011a7983 */ /* 0x001ee80000300a00 */
[----:B------:R-:W3:Y:S01]  /*21a90*/  LDL.LU.64 R24, [R1+0x16f8] ;  /* 0x0016f80001187983 */ /* 0x000ee20000300a00 */
[----:B----4-:R-:W-:-:S02]  /*21aa0*/  IMAD.MOV.U32 R7, RZ, RZ, R28 ;  /* 0x000000ffff077224 */ /* 0x010fc400078e001c */
        /* <DEDUP_REMOVED lines=12> */
[----:B0-----:R-:W3:Y:S04]  /*21b70*/  LDL.LU.64 R26, [R1+0x16d8] ;  /* 0x0016d800011a7983 */ /* 0x001ee80000300a00 */
[----:B------:R-:W4:Y:S04]  /*21b80*/  LDL.LU.64 R24, [R1+0x16d0] ;  /* 0x0016d00001187983 */ /* 0x000f280000300a00 */
[----:B------:R-:W-:Y:S04]  /*21b90*/  STL [R1+0x1644], R28 ;  /* 0x0016441c01007387 */ /* 0x000fe80000100800 */
[----:B------:R-:W-:Y:S01]  /*21ba0*/  STL [R1+0x1620], R29 ;  /* 0x0016201d01007387 */ /* 0x000fe20000100800 */
        /* <DEDUP_REMOVED lines=18> */
[C---:B---3--:R-:W-:Y:S08]  /*21cd0*/  HMMA.16816.F32 R8, R12.reuse, R22, R8 ;  /* 0x000000160c08723c */ /* 0x048ff00000001808 */
[----:B----4-:R-:W-:Y:S11]  /*21ce0*/  HMMA.16816.F32 R16, R12, R20, R16 ;  /* 0x000000140c10723c */ /* 0x010ff60000001810 */
[----:B------:R-:W-:Y:S04]  /*21cf0*/  STL.64 [R1+0x370], R8 ;  /* 0x0003700801007387 */ /* 0x000fe80000100a00 */
[----:B------:R0:W-:Y:S04]  /*21d00*/  STL.64 [R1+0x378], R10 ;  /* 0x0003780a01007387 */ /* 0x0001e80000100a00 */
[----:B0-----:R-:W3:Y:S04]  /*21d10*/  LDL.LU.64 R10, [R1+0x16a8] ;  /* 0x0016a800010a7983 */ /* 0x001ee80000300a00 */
[----:B------:R-:W4:Y:S04]  /*21d20*/  LDL.LU.64 R8, [R1+0x16a0] ;  /* 0x0016a00001087983 */ /* 0x000f280000300a00 */
[----:B------:R-:W-:Y:S04]  /*21d30*/  STL.64 [R1+0x360], R16 ;  /* 0x0003601001007387 */ /* 0x000fe80000100a00 */
[----:B------:R0:W-:Y:S04]  /*21d40*/  STL.64 [R1+0x368], R18 ;  /* 0x0003681201007387 */ /* 0x0001e80000100a00 */
[----:B0-----:R-:W3:Y:S04]  /*21d50*/  LDL.LU.64 R18, [R1+0x1698] ;  /* 0x0016980001127983 */ /* 0x001ee80000300a00 */
[----:B------:R-:W3:Y:S04]  /*21d60*/  LDL.LU.64 R16, [R1+0x1690] ;  /* 0x0016900001107983 */ /* 0x000ee80000300a00 */
[----:B------:R-:W-:Y:S04]  /*21d70*/  STL.64 [R1+0x15d0], R22 ;  /* 0x0015d01601007387 */ /* 0x000fe80000100a00 */
[----:B------:R0:W-:Y:S04]  /*21d80*/  STL.64 [R1+0x15c8], R20 ;  /* 0x0015c81401007387 */ /* 0x0001e80000100a00 */
[----:B0-----:R-:W3:Y:S04]  /*21d90*/  LDL.LU R20, [R1+0x1f0] ;  /* 0x0001f00001147983 */ /* 0x001ee80000300800 */
[----:B------:R-:W3:Y:S04]  /*21da0*/  LDL.LU R21, [R1+0x1f4] ;  /* 0x0001f40001157983 */ /* 0x000ee80000300800 */
[----:B------:R-:W3:Y:S01]  /*21db0*/  LDL.LU R22, [R1+0x1f8] ;  /* 0x0001f80001167983 */ /* 0x000ee20000300800 */
[----:B--2---:R-:W-:-:S03]  /*21dc0*/  IMAD.MOV.U32 R23, RZ, RZ, R0 ;  /* 0x000000ffff177224 */ /* 0x004fc600078e0000 */
[----:B------:R-:W2:Y:S04]  /*21dd0*/  LDL.LU R0, [R1+0x168c] ;  /* 0x00168c0001007983 */ /* 0x000ea80000300800 */
[----:B---3--:R-:W-:Y:S04]  /*21de0*/  STL.64 [R1+0x1600], R22 ;  /* 0x0016001601007387 */ /* 0x008fe80000100a00 */
[----:B------:R0:W-:Y:S04]  /*21df0*/  STL.64 [R1+0x15f8], R20 ;  /* 0x0015f81401007387 */ /* 0x0001e80000100a00 */
[----:B0-----:R-:W3:Y:S04]  /*21e00*/  LDL.LU R20, [R1+0x350] ;  /* 0x0003500001147983 */ /* 0x001ee80000300800 */
[----:B------:R-:W3:Y:S04]  /*21e10*/  LDL.LU R21, [R1+0x354] ;  /* 0x0003540001157983 */ /* 0x000ee80000300800 */
[----:B------:R-:W3:Y:S04]  /*21e20*/  LDL.LU R22, [R1+0x358] ;  /* 0x0003580001167983 */ /* 0x000ee80000300800 */
[----:B------:R-:W3:Y:S02]  /*21e30*/  LDL.LU R23, [R1+0x35c] ;  /* 0x00035c0001177983 */ /* 0x000ee40000300800 */
[----:B---3--:R-:W-:-:S15]  /*21e40*/  HMMA.16816.F32 R20, R12, R18, R20 ;  /* 0x000000120c14723c */ /* 0x008fde0000001814 */
[----:B------:R-:W-:-:S04]  /*21e50*/  NOP ;  /* 0x0000000000007918 */ /* 0x000fc80000000000 */
[----:B------:R-:W-:Y:S04]  /*21e60*/  STL.64 [R1+0x350], R20 ;  /* 0x0003501401007387 */ /* 0x000fe80000100a00 */
[----:B------:R0:W-:Y:S02]  /*21e70*/  STL.64 [R1+0x358], R22 ;  /* 0x0003581601007387 */ /* 0x0001e40000100a00 */
[----:B0-----:R-:W-:Y:S01]  /*21e80*/  HMMA.16816.F32 R20, R12, R16, R24 ;  /* 0x000000100c14723c */ /* 0x001fe20000001818 */
[----:B------:R-:W-:Y:S02]  /*21e90*/  IMAD.MOV.U32 R26, RZ, RZ, R5 ;  /* 0x000000ffff1a7224 */ /* 0x000fe400078e0005 */
[----:B------:R-:W-:Y:S01]  /*21ea0*/  IMAD.MOV.U32 R27, RZ, RZ, R4 ;  /* 0x000000ffff1b7224 */ /* 0x000fe200078e0004 */
[----:B------:R0:W-:-:S15]  /*21eb0*/  STL.64 [R1+0x15b0], R18 ;  /* 0x0015b01201007387 */ /* 0x0001de0000100a00 */
[----:B------:R1:W-:Y:S04]  /*21ec0*/  STL.64 [R1+0x340], R20 ;  /* 0x0003401401007387 */ /* 0x0003e80000100a00 */
[----:B------:R3:W-:Y:S04]  /*21ed0*/  STL.64 [R1+0x348], R22 ;  /* 0x0003481601007387 */ /* 0x0007e80000100a00 */
[----:B------:R-:W-:Y:S01]  /*21ee0*/  STL.64 [R1+0x1608], R26 ;  /* 0x0016081a01007387 */ /* 0x000fe20000100a00 */
[----:B0-----:R-:W-:Y:S02]  /*21ef0*/  IMAD.MOV.U32 R19, RZ, RZ, R6 ;  /* 0x000000ffff137224 */ /* 0x001fe400078e0006 */
[----:B------:R-:W-:Y:S01]  /*21f00*/  IMAD.MOV.U32 R18, RZ, RZ, R7 ;  /* 0x000000ffff127224 */ /* 0x000fe200078e0007 */
[----:B-1----:R-:W4:Y:S04]  /*21f10*/  LDL.LU R20, [R1+0x250] ;  /* 0x0002500001147983 */ /* 0x002f280000300800 */
[----:B------:R-:W4:Y:S04]  /*21f20*/  LDL.LU R21, [R1+0x254] ;  /* 0x0002540001157983 */ /* 0x000f280000300800 */
[----:B---3--:R-:W3:Y:S01]  /*21f30*/  LDL.LU R22, [R1+0x258] ;  /* 0x0002580001167983 */ /* 0x008ee20000300800 */
[----:B--2---:R-:W-:-:S03]  /*21f40*/  IMAD.MOV.U32 R23, RZ, RZ, R0 ;  /* 0x000000ffff177224 */ /* 0x004fc600078e0000 */
[----:B------:R-:W2:Y:S04]  /*21f50*/  LDL.LU R0, [R1+0x1688] ;  /* 0x0016880001007983 */ /* 0x000ea80000300800 */
[----:B------:R-:W2:Y:S04]  /*21f60*/  LDL.LU R4, [R1+0x320] ;  /* 0x0003200001047983 */ /* 0x000ea80000300800 */
[----:B------:R-:W2:Y:S04]  /*21f70*/  LDL.LU R5, [R1+0x324] ;  /* 0x0003240001057983 */ /* 0x000ea80000300800 */
[----:B------:R-:W2:Y:S04]  /*21f80*/  LDL.LU R6, [R1+0x328] ;  /* 0x0003280001067983 */ /* 0x000ea80000300800 */
[----:B------:R-:W2:Y:S01]  /*21f90*/  LDL.LU R7, [R1+0x32c] ;  /* 0x00032c0001077983 */ /* 0x000ea20000300800 */
[----:B------:R-:W-:-:S02]  /*21fa0*/  IMAD.MOV.U32 R25, RZ, RZ, R2 ;  /* 0x000000ffff197224 */ /* 0x000fc400078e0002 */
[----:B------:R-:W-:Y:S01]  /*21fb0*/  IMAD.MOV.U32 R24, RZ, RZ, R3 ;  /* 0x000000ffff187224 */ /* 0x000fe200078e0003 */
[----:B--2---:R-:W-:Y:S04]  /*21fc0*/  STL.64 [R1+0x1680], R6 ;  /* 0x0016800601007387 */ /* 0x004fe80000100a00 */
[----:B------:R0:W-:Y:S04]  /*21fd0*/  STL.64 [R1+0x1678], R4 ;  /* 0x0016780401007387 */ /* 0x0001e80000100a00 */
[----:B0-----:R-:W2:Y:S04]  /*21fe0*/  LDL.LU R4, [R1+0x330] ;  /* 0x0003300001047983 */ /* 0x001ea80000300800 */
[----:B------:R-:W2:Y:S04]  /*21ff0*/  LDL.LU R5, [R1+0x334] ;  /* 0x0003340001057983 */ /* 0x000ea80000300800 */
[----:B------:R-:W2:Y:S04]  /*22000*/  LDL.LU R6, [R1+0x338] ;  /* 0x0003380001067983 */ /* 0x000ea80000300800 */
[----:B------:R-:W2:Y:S01]  /*22010*/  LDL.LU R28, [R1+0x10b4] ;  /* 0x0010b400011c7983 */ /* 0x000ea20000300800 */
[----:B------:R-:W-:-:S03]  /*22020*/  IMAD.MOV.U32 R7, RZ, RZ, R0 ;  /* 0x000000ffff077224 */ /* 0x000fc600078e0000 */
        /* <DEDUP_REMOVED lines=18> */
[----:B---3--:R-:W-:Y:S04]  /*22150*/  STL.64 [R1+0x1618], R22 ;  /* 0x0016181601007387 */ /* 0x008fe80000100a00 */
[----:B----4-:R0:W-:Y:S04]  /*22160*/  STL.64 [R1+0x1610], R20 ;  /* 0x0016101401007387 */ /* 0x0101e80000100a00 */
[----:B0-----:R-:W3:Y:S04]  /*22170*/  LDL.LU R20, [R1+0x270] ;  /* 0x0002700001147983 */ /* 0x001ee80000300800 */
[----:B------:R-:W3:Y:S04]  /*22180*/  LDL.LU R21, [R1+0x274] ;  /* 0x0002740001157983 */ /* 0x000ee80000300800 */
[----:B------:R-:W4:Y:S04]  /*22190*/  LDL.LU R22, [R1+0x278] ;  /* 0x0002780001167983 */ /* 0x000f280000300800 */
[----:B------:R-:W4:Y:S01]  /*221a0*/  LDL.LU R23, [R1+0x27c] ;  /* 0x00027c0001177983 */ /* 0x000f220000300800 */
[C---:B------:R-:W-:Y:S03]  /*221b0*/  HMMA.16816.F32 R4, R12.reuse, R10, R4 ;  /* 0x0000000a0c04723c */ /* 0x040fe60000001804 */
[----:B----4-:R-:W-:Y:S04]  /*221c0*/  STL.64 [R1+0x1630], R22 ;  /* 0x0016301601007387 */ /* 0x010fe80000100a00 */
[----:B---3--:R0:W-:Y:S04]  /*221d0*/  STL.64 [R1+0x1628], R20 ;  /* 0x0016281401007387 */ /* 0x0081e80000100a00 */
[----:B0-----:R-:W3:Y:S04]  /*221e0*/  LDL.LU R20, [R1+0x280] ;  /* 0x0002800001147983 */ /* 0x001ee80000300800 */
[----:B------:R-:W3:Y:S04]  /*221f0*/  LDL.LU R21, [R1+0x284] ;  /* 0x0002840001157983 */ /* 0x000ee80000300800 */
[----:B------:R-:W3:Y:S04]  /*22200*/  LDL.LU R22, [R1+0x288] ;  /* 0x0002880001167983 */ /* 0x000ee80000300800 */
[----:B------:R-:W3:Y:S04]  /*22210*/  LDL.LU R23, [R1+0x28c] ;  /* 0x00028c0001177983 */ /* 0x000ee80000300800 */
[----:B------:R0:W-:Y:S04]  /*22220*/  STL.64 [R1+0x15a8], R16 ;  /* 0x0015a81001007387 */ /* 0x0001e80000100a00 */
[----:B0-----:R-:W4:Y:S04]  /*22230*/  LDL.LU R16, [R1+0x8] ;  /* 0x0000080001107983 */ /* 0x001f280000300800 */
[----:B------:R-:W4:Y:S04]  /*22240*/  LDL.LU R17, [R1+0xc] ;  /* 0x00000c0001117983 */ /* 0x000f280000300800 */
        /* <DEDUP_REMOVED lines=29> */
[----:B------:R0:W-:Y:S01]  /*22420*/  STL.64 [R1+0x1568], R4 ;  /* 0x0015680401007387 */ /* 0x0001e20000100a00 */
[----:B------:R-:W-:-:S03]  /*22430*/  IMAD R29, R29, 0x100, R28 ;  /* 0x000001001d1d7824 */ /* 0x000fc600078e021c */
[----:B0-----:R-:W4:Y:S04]  /*22440*/  LDL.LU R4, [R1+0x230] ;  /* 0x0002300001047983 */ /* 0x001f280000300800 */
[----:B------:R-:W4:Y:S04]  /*22450*/  LDL.LU R5, [R1+0x234] ;  /* 0x0002340001057983 */ /* 0x000f280000300800 */
[----:B------:R-:W4:Y:S04]  /*22460*/  LDL.LU R6, [R1+0x238] ;  /* 0x0002380001067983 */ /* 0x000f280000300800 */
[----:B------:R-:W4:Y:S04]  /*22470*/  LDL.LU R7, [R1+0x23c] ;  /* 0x00023c0001077983 */ /* 0x000f280000300800 */
[----:B------:R-:W3:Y:S01]  /*22480*/  LDL.LU R28, [R1+0x1644] ;  /* 0x00164400011c7983 */ /* 0x000ee20000300800 */
[----:B--2---:R-:W-:-:S03]  /*22490*/  IMAD R27, R27, 0x100, R0 ;  /* 0x000001001b1b7824 */ /* 0x004fc600078e0200 */
[----:B------:R-:W2:Y:S01]  /*224a0*/  LDL.LU R0, [R1+0x1640] ;  /* 0x0016400001007983 */ /* 0x000ea20000300800 */
[----:B------:R-:W-:Y:S02]  /*224b0*/  IMAD R26, R26, 0x100, R3 ;  /* 0x000001001a1a7824 */ /* 0x000fe400078e0203 */
[----:B--2---:R-:W-:Y:S02]  /*224c0*/  IMAD R0, R0, 0x100, R2 ;  /* 0x0000010000007824 */ /* 0x004fe400078e0202 */
[----:B------:R-:W2:Y:S04]  /*224d0*/  LDL.LU R2, [R1+0x163c] ;  /* 0x00163c0001027983 */ /* 0x000ea80000300800 */
[----:B------:R-:W2:Y:S02]  /*224e0*/  LDL.LU R3, [R1+0x1638] ;  /* 0x0016380001037983 */ /* 0x000ea40000300800 */
[----:B--2---:R-:W-:Y:S02]  /*224f0*/  HMMA.16816.F32 R12, R12, R2, R20 ;  /* 0x000000020c0c723c */ /* 0x004fe40000001814 */
[----:B------:R-:W3:Y:S04]  /*22500*/  LDL.LU.64 R22, [R1+0x1630] ;  /* 0x0016300001167983 */ /* 0x000ee80000300a00 */
[----:B------:R-:W3:-:S13]  /*22510*/  LDL.LU.64 R20, [R1+0x1628] ;  /* 0x0016280001147983 */ /* 0x000eda0000300a00 */
[----:B------:R0:W-:Y:S04]  /*22520*/  STL.64 [R1+0x280], R12 ;  /* 0x0002800c01007387 */ /* 0x0001e80000100a00 */
[----:B------:R1:W-:Y:S01]  /*22530*/  STL.64 [R1+0x288], R14 ;  /* 0x0002880e01007387 */ /* 0x0003e20000100a00 */
[----:B0-----:R-:W-:Y:S02]  /*22540*/  F2FP.F16.E4M3.UNPACK_B R12, R29 ;  /* 0x0000001dff0c723e */ /* 0x001fe400020006ff */
[----:B------:R-:W-:Y:S02]  /*22550*/  F2FP.F16.E4M3.UNPACK_B R13, R27 ;  /* 0x0000001bff0d723e */ /* 0x000fe400020006ff */
[----:B-1----:R-:W-:Y:S02]  /*22560*/  F2FP.F16.E4M3.UNPACK_B R14, R0 ;  /* 0x00000000ff0e723e */ /* 0x002fe400020006ff */
[----:B------:R-:W-:Y:S01]  /*22570*/  F2FP.F16.E4M3.UNPACK_B R15, R26 ;  /* 0x0000001aff0f723e */ /* 0x000fe200020006ff */
[----:B------:R-:W2:Y:S04]  /*22580*/  LDL.LU R29, [R1+0x1620] ;  /* 0x00162000011d7983 */ /* 0x000ea80000300800 */
[----:B------:R-:W2:Y:S02]  /*22590*/  LDL.LU R0, [R1+0xdb8] ;  /* 0x000db80001007983 */ /* 0x000ea40000300800 */
[----:B---3--:R-:W-:Y:S02]  /*225a0*/  HMMA.16816.F32 R24, R12, R24, R20 ;  /* 0x000000180c18723c */ /* 0x008fe40000001814 */
[----:B------:R-:W3:Y:S04]  /*225b0*/  LDL.LU.64 R22, [R1+0x1618] ;  /* 0x0016180001167983 */ /* 0x000ee80000300a00 */
[----:B------:R-:W3:-:S13]  /*225c0*/  LDL.LU.64 R20, [R1+0x1610] ;  /* 0x0016100001147983 */ /* 0x000eda0000300a00 */
[----:B------:R-:W-:Y:S04]  /*225d0*/  STL.64 [R1+0x270], R24 ;  /* 0x0002701801007387 */ /* 0x000fe80000100a00 */
[----:B------:R0:W-:Y:S04]  /*225e0*/  STL.64 [R1+0x278], R26 ;  /* 0x0002781a01007387 */ /* 0x0001e80000100a00 */
[----:B0-----:R-:W3:Y:S01]  /*225f0*/  LDL.LU.64 R26, [R1+0x1608] ;  /* 0x00160800011a7983 */ /* 0x001ee20000300a00 */
[C---:B----4-:R-:W-:Y:S08]  /*22600*/  HMMA.16816.F32 R4, R12.reuse, R16, R4 ;  /* 0x000000100c04723c */ /* 0x050ff00000001804 */
[C---:B---3--:R-:W-:Y:S01]  /*22610*/  HMMA.16816.F32 R24, R12.reuse, R26, R20 ;  /* 0x0000001a0c18723c */ /* 0x048fe20000001814 */
[----:B------:R-:W2:Y:S04]  /*22620*/  LDL.LU.64 R22, [R1+0x1600] ;  /* 0x0016000001167983 */ /* 0x000ea80000300a00 */
[----:B------:R-:W2:Y:S03]  /*22630*/  LDL.LU.64 R20, [R1+0x15f8] ;  /* 0x0015f80001147983 */ /* 0x000ea60000300a00 */
[C---:B------:R-:W-:Y:S11]  /*22640*/  HMMA.16816.F32 R16, R12.reuse, R18, R8 ;  /* 0x000000120c10723c */ /* 0x040ff60000001808 */
[----:B------:R-:W-:Y:S04]  /*22650*/  STL.64 [R1+0x250], R24 ;  /* 0x0002501801007387 */ /* 0x000fe80000100a00 */
[----:B------:R0:W-:Y:S04]  /*22660*/  STL.64 [R1+0x258], R26 ;  /* 0x0002581a01007387 */ /* 0x0001e80000100a00 */
[----:B0-----:R-:W3:Y:S04]  /*22670*/  LDL.LU.64 R26, [R1+0x15f0] ;  /* 0x0015f000011a7983 */ /* 0x001ee80000300a00 */
[----:B------:R-:W4:Y:S04]  /*22680*/  LDL.LU.64 R24, [R1+0x15e8] ;  /* 0x0015e80001187983 */ /* 0x000f280000300a00 */
[----:B------:R0:W-:Y:S04]  /*22690*/  STL.64 [R1+0x230], R4 ;  /* 0x0002300401007387 */ /* 0x0001e80000100a00 */
[----:B------:R1:W-:Y:S04]  /*226a0*/  STL.64 [R1+0x238], R6 ;  /* 0x0002380601007387 */ /* 0x0003e80000100a00 */
[----:B0-----:R-:W3:Y:S04]  /*226b0*/  LDL.LU R4, [R1+0xf0] ;  /* 0x0000f00001047983 */ /* 0x001ee80000300800 */
[----:B------:R-:W-:Y:S04]  /*226c0*/  STL.64 [R1+0x210], R16 ;  /* 0x0002101001007387 */ /* 0x000fe80000100a00 */
[----:B------:R-:W-:Y:S01]  /*226d0*/  STL.64 [R1+0x218], R18 ;  /* 0x0002181201007387 */ /* 0x000fe20000100a00 */
[----:B--2---:R-:W-:-:S15]  /*226e0*/  HMMA.16816.F32 R8, R12, R28, R20 ;  /* 0x0000001c0c08723c */ /* 0x004fde0000001814 */
[----:B------:R-:W-:-:S04]  /*226f0*/  NOP ;  /* 0x0000000000007918 */ /* 0x000fc80000000000 */
[----:B------:R-:W-:Y:S04]  /*22700*/  STL.64 [R1+0x1f0], R8 ;  /* 0x0001f00801007387 */ /* 0x000fe80000100a00 */
[----:B------:R-:W-:Y:S04]  /*22710*/  STL.64 [R1+0x1f8], R10 ;  /* 0x0001f80a01007387 */ /* 0x000fe80000100a00 */
        /* <DEDUP_REMOVED lines=9> */
[----:B0-----:R-:W3:Y:S04]  /*227b0*/  LDL.LU R20, [R1+0x1d0] ;  /* 0x0001d00001147983 */ /* 0x001ee80000300800 */
[----:B------:R-:W3:Y:S04]  /*227c0*/  LDL.LU R21, [R1+0x1d4] ;  /* 0x0001d40001157983 */ /* 0x000ee80000300800 */
[----:B------:R-:W3:Y:S04]  /*227d0*/  LDL.LU R22, [R1+0x1d8] ;  /* 0x0001d80001167983 */ /* 0x000ee80000300800 */
[----:B------:R-:W3:Y:S04]  /*227e0*/  LDL.LU R23, [R1+0x1dc] ;  /* 0x0001dc0001177983 */ /* 0x000ee80000300800 */
        /* <DEDUP_REMOVED lines=8> */
[C---:B---3--:R-:W-:Y:S03]  /*22870*/  HMMA.16816.F32 R20, R12.reuse, R26, R20 ;  /* 0x0000001a0c14723c */ /* 0x048fe60000001814 */
        /* <DEDUP_REMOVED lines=18> */
[----:B------:R-:W2:Y:S04]  /*229a0*/  LDL.LU R28, [R1+0xdc0] ;  /* 0x000dc000011c7983 */ /* 0x000ea80000300800 */
[----:B------:R-:W2:Y:S04]  /*229b0*/  LDL.LU R29, [R1+0x9d8] ;  /* 0x0009d800011d7983 */ /* 0x000ea80000300800 */
        /* <DEDUP_REMOVED lines=11> */
[----:B------:R-:W3:Y:S04]  /*22a70*/  LDL.LU.64 R20, [R1+0x15c8] ;  /* 0x0015c80001147983 */ /* 0x000ee80000300a00 */
[----:B------:R-:W3:Y:S04]  /*22a80*/  LDL.LU R24, [R1+0xdd0] ;  /* 0x000dd00001187983 */ /* 0x000ee80000300800 */
[----:B------:R-:W3:Y:S04]  /*22a90*/  LDL.LU R25, [R1+0x9e8] ;  /* 0x0009e80001197983 */ /* 0x000ee80000300800 */
[----:B--2---:R-:W-:Y:S04]  /*22aa0*/  STL.64 [R1+0x1550], R26 ;  /* 0x0015501a01007387 */ /* 0x004fe80000100a00 */
[----:B---3--:R0:W-:Y:S04]  /*22ab0*/  STL.64 [R1+0x1548], R24 ;  /* 0x0015481801007387 */ /* 0x0081e80000100a00 */
[----:B0-----:R-:W2:Y:S04]  /*22ac0*/  LDL.LU R24, [R1+0xa0] ;  /* 0x0000a00001187983 */ /* 0x001ea80000300800 */
[----:B------:R-:W2:Y:S04]  /*22ad0*/  LDL.LU R25, [R1+0xa4] ;  /* 0x0000a40001197983 */ /* 0x000ea80000300800 */
[----:B------:R-:W3:Y:S04]  /*22ae0*/  LDL.LU R26, [R1+0xa8] ;  /* 0x0000a800011a7983 */ /* 0x000ee80000300800 */
[----:B------:R-:W3:Y:S01]  /*22af0*/  LDL.LU R27, [R1+0xac] ;  /* 0x0000ac00011b7983 */ /* 0x000ee20000300800 */
[C---:B----4-:R-:W-:Y:S03]  /*22b00*/  HMMA.16816.F32 R16, R12.reuse, R22, R16 ;  /* 0x000000160c10723c */ /* 0x050fe60000001810 */
[----:B---3--:R-:W-:Y:S04]  /*22b10*/  STL.64 [R1+0x1560], R26 ;  /* 0x0015601a01007387 */ /* 0x008fe80000100a00 */
        /* <DEDUP_REMOVED lines=9> */
[----:B------:R-:W4:Y:S04]  /*22bb0*/  LDL.LU R22, [R1+0x9d4] ;  /* 0x0009d40001167983 */ /* 0x000f280000300800 */
[----:B------:R-:W2:Y:S01]  /*22bc0*/  LDL.LU R23, [R1+0xdd8] ;  /* 0x000dd80001177983 */ /* 0x000ea20000300800 */
[----:B---3--:R-:W-:-:S15]  /*22bd0*/  HMMA.16816.F32 R16, R12, R20, R16 ;  /* 0x000000140c10723c */ /* 0x008fde0000001810 */
[----:B------:R-:W-:-:S04]  /*22be0*/  NOP ;  /* 0x0000000000007918 */ /* 0x000fc80000000000 */
[----:B------:R-:W-:Y:S04]  /*22bf0*/  STL.64 [R1+0x170], R16 ;  /* 0x0001701001007387 */ /* 0x000fe80000100a00 */
[----:B------:R0:W-:Y:S04]  /*22c00*/  STL.64 [R1+0x178], R18 ;  /* 0x0001781201007387 */ /* 0x0001e80000100a00 */
[----:B0-----:R-:W3:Y:S04]  /*22c10*/  LDL.LU.64 R18, [R1+0x15b0] ;  /* 0x0015b00001127983 */ /* 0x001ee80000300a00 */
[----:B------:R-:W2:Y:S04]  /*22c20*/  LDL.LU.64 R16, [R1+0x15a8] ;  /* 0x0015a80001107983 */ /* 0x000ea80000300a00 */
[----:B------:R-:W2:Y:S04]  /*22c30*/  LDL.LU R20, [R1+0x9e4] ;  /* 0x0009e40001147983 */ /* 0x000ea80000300800 */
[----:B------:R-:W2:Y:S01]  /*22c40*/  LDL.LU R21, [R1+0x9dc] ;  /* 0x0009dc0001157983 */ /* 0x000ea20000300800 */
[----:B---3--:R-:W-:-:S15]  /*22c50*/  HMMA.16816.F32 R8, R12, R18, R8 ;  /* 0x000000120c08723c */ /* 0x008fde0000001808 */
[----:B------:R-:W-:-:S04]  /*22c60*/  NOP ;  /* 0x0000000000007918 */ /* 0x000fc80000000000 */
[----:B------:R-:W-:Y:S04]  /*22c70*/  STL.64 [R1+0x150], R8 ;  /* 0x0001500801007387 */ /* 0x000fe80000100a00 */
[----:B------:R0:W-:Y:S04]  /*22c80*/  STL.64 [R1+0x158], R10 ;  /* 0x0001580a01007387 */ /* 0x0001e80000100a00 */
[----:B0-----:R-:W2:Y:S04]  /*22c90*/  LDL.LU.64 R10, [R1+0x15a0] ;  /* 0x0015a000010a7983 */ /* 0x001ea80000300a00 */
[----:B------:R-:W2:Y:S04]  /*22ca0*/  LDL.LU.64 R8, [R1+0x1598] ;  /* 0x0015980001087983 */ /* 0x000ea80000300a00 */
[----:B------:R-:W3:Y:S04]  /*22cb0*/  LDL.LU R18, [R1+0x9f4] ;  /* 0x0009f40001127983 */ /* 0x000ee80000300800 */
[----:B------:R-:W3:Y:S01]  /*22cc0*/  LDL.LU R19, [R1+0x9ec] ;  /* 0x0009ec0001137983 */ /* 0x000ee20000300800 */
        /* <DEDUP_REMOVED lines=17> */
[----:B0-----:R-:W3:Y:S04]  /*22de0*/  LDL.LU R8, [R1+0x70] ;  /* 0x0000700001087983 */ /* 0x001ee80000300800 */
[----:B------:R-:W3:Y:S04]  /*22df0*/  LDL.LU R9, [R1+0x74] ;  /* 0x0000740001097983 */ /* 0x000ee80000300800 */
[----:B-1----:R-:W3:Y:S04]  /*22e00*/  LDL.LU R10, [R1+0x78] ;  /* 0x00007800010a7983 */ /* 0x002ee80000300800 */
[----:B------:R-:W3:Y:S01]  /*22e10*/  LDL.LU R11, [R1+0x7c] ;  /* 0x00007c00010b7983 */ /* 0x000ee20000300800 */
[----:B--2---:R-:W-:-:S15]  /*22e20*/  HMMA.16816.F32 R24, R12, R6, R24 ;  /* 0x000000060c18723c */ /* 0x004fde0000001818 */
[----:B------:R-:W-:-:S04]  /*22e30*/  NOP ;  /* 0x0000000000007918 */ /* 0x000fc80000000000 */
[----:B------:R-:W-:Y:S04]  /*22e40*/  STL.64 [R1+0xd0], R24 ;  /* 0x0000d01801007387 */ /* 0x000fe80000100a00 */
[----:B------:R0:W-:Y:S04]  /*22e50*/  STL.64 [R1+0xd8], R26 ;  /* 0x0000d81a01007387 */ /* 0x0001e80000100a00 */
[----:B0-----:R-:W3:Y:S04]  /*22e60*/  LDL.LU.64 R26, [R1+0x1560] ;  /* 0x00156000011a7983 */ /* 0x001ee80000300a00 */
[----:B------:R-:W3:Y:S01]  /*22e70*/  LDL.LU.64 R24, [R1+0x1558] ;  /* 0x0015580001187983 */ /* 0x000ee20000300a00 */
[----:B------:R-:W-:Y:S01]  /*22e80*/  VIADD R18, R18, 0x1 ;  /* 0x0000000112127836 */ /* 0x000fe20000000000 */
[----:B------:R-:W-:Y:S01]  /*22e90*/  IADD3 R19, P4, PT, R19, UR38, RZ ;  /* 0x0000002613137c10 */ /* 0x000fe2000ff9e0ff */
[----:B---3--:R-:W-:Y:S01]  /*22ea0*/  HMMA.16816.F32 R4, R12, R4, R24 ;  /* 0x000000040c04723c */ /* 0x008fe20000001818 */
[----:B------:R-:W2:Y:S04]  /*22eb0*/  LDL.LU.64 R26, [R1+0x1550] ;  /* 0x00155000011a7983 */ /* 0x000ea80000300a00 */
[----:B------:R-:W3:-:S14]  /*22ec0*/  LDL.LU.64 R24, [R1+0x1548] ;  /* 0x0015480001187983 */ /* 0x000edc0000300a00 */
[----:B------:R-:W-:Y:S04]  /*22ed0*/  STL.64 [R1+0xa0], R4 ;  /* 0x0000a00401007387 */ /* 0x000fe80000100a00 */
[----:B------:R0:W-:Y:S02]  /*22ee0*/  STL.64 [R1+0xa8], R6 ;  /* 0x0000a80601007387 */ /* 0x0001e40000100a00 */
[----:B0-----:R-:W-:Y:S01]  /*22ef0*/  HMMA.16816.F32 R4, R12, R2, R8 ;  /* 0x000000020c04723c */ /* 0x001fe20000001808 */
[----:B------:R-:W-:Y:S01]  /*22f00*/  IADD3 R20, P5, PT, R20, UR38, RZ ;  /* 0x0000002614147c10 */ /* 0x000fe2000ffbe0ff */
[----:B------:R-:W-:Y:S01]  /*22f10*/  STL [R1+0x9f4], R18 ;  /* 0x0009f41201007387 */ /* 0x000fe20000100800 */
[----:B------:R-:W-:Y:S02]  /*22f20*/  IADD3 R21, P6, PT, R21, UR38, RZ ;  /* 0x0000002615157c10 */ /* 0x000fe4000ffde0ff */
[----:B----4-:R-:W-:-:S02]  /*22f30*/  IADD3 R22, P1, PT, R22, UR38, RZ ;  /* 0x0000002616167c10 */ /* 0x010fc4000ff3e0ff */
[----:B------:R-:W-:-:S12]  /*22f40*/  IADD3 R23, P2, PT, R23, UR38, RZ ;  /* 0x0000002617177c10 */ /* 0x000fd8000ff5e0ff */
[----:B------:R-:W-:Y:S04]  /*22f50*/  STL.64 [R1+0x70], R4 ;  /* 0x0000700401007387 */ /* 0x000fe80000100a00 */
[----:B------:R-:W-:Y:S04]  /*22f60*/  STL.64 [R1+0x78], R6 ;  /* 0x0000780601007387 */ /* 0x000fe80000100a00 */
[----:B------:R-:W-:Y:S04]  /*22f70*/  STL [R1+0x9ec], R19 ;  /* 0x0009ec1301007387 */ /* 0x000fe80000100800 */
[----:B------:R-:W-:Y:S04]  /*22f80*/  STL [R1+0x9e4], R20 ;  /* 0x0009e41401007387 */ /* 0x000fe80000100800 */
[----:B------:R-:W-:Y:S04]  /*22f90*/  STL [R1+0x9dc], R21 ;  /* 0x0009dc1501007387 */ /* 0x000fe80000100800 */
[----:B------:R-:W-:Y:S04]  /*22fa0*/  STL [R1+0x9d4], R22 ;  /* 0x0009d41601007387 */ /* 0x000fe80000100800 */
[----:B------:R-:W-:Y:S01]  /*22fb0*/  STL [R1+0xdd8], R23 ;  /* 0x000dd81701007387 */ /* 0x000fe20000100800 */
[----:B---3--:R-:W-:-:S02]  /*22fc0*/  IADD3 R24, P3, PT, R24, UR38, RZ ;  /* 0x0000002618187c10 */ /* 0x008fc4000ff7e0ff */
[----:B------:R-:W-:Y:S02]  /*22fd0*/  IADD3.X R25, PT, PT, R25, UR72, RZ, P4, !PT ;  /* 0x0000004819197c10 */ /* 0x000fe4000a7fe4ff */
[----:B--2---:R-:W-:Y:S02]  /*22fe0*/  IADD3 R26, P4, PT, R26, UR38, RZ ;  /* 0x000000261a1a7c10 */ /* 0x004fe4000ff9e0ff */
[----:B------:R-:W-:Y:S01]  /*22ff0*/  IADD3.X R27, PT, PT, R27, UR72, RZ, P5, !PT ;  /* 0x000000481b1b7c10 */ /* 0x000fe2000affe4ff */
[----:B------:R-:W-:Y:S04]  /*23000*/  STL [R1+0xdd0], R24 ;  /* 0x000dd01801007387 */ /* 0x000fe80000100800 */
[----:B------:R-:W-:Y:S04]  /*23010*/  STL [R1+0x9e8], R25 ;  /* 0x0009e81901007387 */ /* 0x000fe80000100800 */
[----:B------:R-:W-:Y:S04]  /*23020*/  STL [R1+0xdc8], R26 ;  /* 0x000dc81a01007387 */ /* 0x000fe80000100800 */
[----:B------:R-:W-:Y:S04]  /*23030*/  STL [R1+0x9e0], R27 ;  /* 0x0009e01b01007387 */ /* 0x000fe80000100800 */
[----:B------:R-:W2:Y:S01]  /*23040*/  LDL.LU R12, [R1+0xdd4] ;  /* 0x000dd400010c7983 */ /* 0x000ea20000300800 */
[----:B------:R-:W-:-:S02]  /*23050*/  IADD3 R28, P5, PT, R28, UR38, RZ ;  /* 0x000000261c1c7c10 */ /* 0x000fc4000ffbe0ff */
[----:B------:R-:W-:-:S03]  /*23060*/  IADD3.X R29, PT, PT, R29, UR72, RZ, P6, !PT ;  /* 0x000000481d1d7c10 */ /* 0x000fc6000b7fe4ff */
[----:B------:R-:W-:Y:S04]  /*23070*/  STL [R1+0xdc0], R28 ;  /* 0x000dc01c01007387 */ /* 0x000fe80000100800 */
[----:B--2---:R0:W-:Y:S04]  /*23080*/  STL [R1+0x1540], R12 ;  /* 0x0015400c01007387 */ /* 0x0041e80000100800 */
[----:B------:R-:W-:Y:S04]  /*23090*/  STL [R1+0x9d8], R29 ;  /* 0x0009d81d01007387 */ /* 0x000fe80000100800 */
[----:B0-----:R-:W2:Y:S01]  /*230a0*/  LDL.LU R12, [R1+0xdb0] ;  /* 0x000db000010c7983 */ /* 0x001ea20000300800 */
[----:B------:R-:W-:-:S05]  /*230b0*/  IADD3 R0, P6, PT, R0, UR38, RZ ;  /* 0x0000002600007c10 */ /* 0x000fca000ffde0ff */
[----:B------:R-:W-:Y:S01]  /*230c0*/  STL [R1+0xdb8], R0 ;  /* 0x000db80001007387 */ /* 0x000fe20000100800 */
[----:B------:R-:W-:-:S03]  /*230d0*/  ISETP.NE.U32.AND P0, PT, R18, UR6, PT ;  /* 0x0000000612007c0c */ /* 0x000fc6000bf05070 */
[----:B--2---:R0:W-:Y:S04]  /*230e0*/  STL [R1+0x1544], R12 ;  /* 0x0015440c01007387 */ /* 0x0041e80000100800 */
[----:B0-----:R-:W2:Y:S04]  /*230f0*/  LDL.LU R12, [R1+0x9d0] ;  /* 0x0009d000010c7983 */ /* 0x001ea80000300800 */
[----:B------:R-:W3:Y:S04]  /*23100*/  LDL.LU R13, [R1+0xda8] ;  /* 0x000da800010d7983 */ /* 0x000ee80000300800 */
[----:B------:R-:W4:Y:S04]  /*23110*/  LDL.LU R14, [R1+0xdcc] ;  /* 0x000dcc00010e7983 */ /* 0x000f280000300800 */
        /* <DEDUP_REMOVED lines=26> */
[----:B--2---:R-:W-:-:S05]  /*232c0*/  IADD3.X R12, PT, PT, R12, UR72, RZ, P1, !PT ;  /* 0x000000480c0c7c10 */ /* 0x004fca0008ffe4ff */
[----:B------:R0:W-:Y:S04]  /*232d0*/  STL [R1+0x9d0], R12 ;  /* 0x0009d00c01007387 */ /* 0x0001e80000100800 */
[----:B0-----:R-:W2:Y:S02]  /*232e0*/  LDL.LU R12, [R1+0x1544] ;  /* 0x00154400010c7983 */ /* 0x001ea40000300800 */
[----:B--2---:R-:W-:-:S05]  /*232f0*/  IADD3 R12, P1, PT, R12, UR38, RZ ;  /* 0x000000260c0c7c10 */ /* 0x004fca000ff3e0ff */
[----:B------:R0:W-:Y:S04]  /*23300*/  STL [R1+0xdb0], R12 ;  /* 0x000db00c01007387 */ /* 0x0001e80000100800 */
[----:B0-----:R-:W2:Y:S01]  /*23310*/  LDL.LU R12, [R1+0x1540] ;  /* 0x00154000010c7983 */ /* 0x001ea20000300800 */
[----:B----4-:R-:W-:Y:S02]  /*23320*/  IADD3.X R14, PT, PT, R14, UR72, RZ, P3, !PT ;  /* 0x000000480e0e7c10 */ /* 0x010fe40009ffe4ff */
[----:B---3--:R-:W-:Y:S02]  /*23330*/  IADD3 R15, P3, PT, R15, UR38, RZ ;  /* 0x000000260f0f7c10 */ /* 0x008fe4000ff7e0ff */
[----:B------:R-:W-:Y:S02]  /*23340*/  IADD3.X R2, PT, PT, R2, UR72, RZ, P4, !PT ;  /* 0x0000004802027c10 */ /* 0x000fe4000a7fe4ff */
[----:B------:R-:W-:-:S02]  /*23350*/  IADD3 R3, P4, PT, R3, UR38, RZ ;  /* 0x0000002603037c10 */ /* 0x000fc4000ff9e0ff */
[----:B------:R-:W-:Y:S02]  /*23360*/  IADD3.X R4, PT, PT, R4, UR72, RZ, P5, !PT ;  /* 0x0000004804047c10 */ /* 0x000fe4000affe4ff */
[----:B------:R-:W-:Y:S02]  /*23370*/  IADD3 R5, P5, PT, R5, UR38, RZ ;  /* 0x0000002605057c10 */ /* 0x000fe4000ffbe0ff */
[----:B------:R-:W-:Y:S02]  /*23380*/  IADD3.X R6, PT, PT, R6, UR72, RZ, P6, !PT ;  /* 0x0000004806067c10 */ /* 0x000fe4000b7fe4ff */
[----:B------:R-:W-:Y:S02]  /*23390*/  IADD3 R7, P6, PT, R7, UR38, RZ ;  /* 0x0000002607077c10 */ /* 0x000fe4000ffde0ff */
        /* <DEDUP_REMOVED lines=12> */
[----:B--2---:R-:W-:Y:S02]  /*23460*/  IADD3.X R12, PT, PT, R12, UR72, RZ, P2, !PT ;  /* 0x000000480c0c7c10 */ /* 0x004fe400097fe4ff */
[----:B------:R-:W-:-:S03]  /*23470*/  IADD3 R13, P2, PT, R13, UR38, RZ ;  /* 0x000000260d0d7c10 */ /* 0x000fc6000ff5e0ff */
[----:B------:R0:W-:Y:S04]  /*23480*/  STL [R1+0xdd4], R12 ;  /* 0x000dd40c01007387 */ /* 0x0001e80000100800 */
[----:B------:R-:W-:Y:S04]  /*23490*/  STL [R1+0xda8], R13 ;  /* 0x000da80d01007387 */ /* 0x000fe80000100800 */
[----:B------:R-:W-:Y:S04]  /*234a0*/  STL [R1+0xdcc], R14 ;  /* 0x000dcc0e01007387 */ /* 0x000fe80000100800 */
[----:B------:R-:W-:Y:S04]  /*234b0*/  STL [R1+0xda0], R15 ;  /* 0x000da00f01007387 */ /* 0x000fe80000100800 */
[----:B------:R-:W-:Y:S04]  /*234c0*/  STL [R1+0xdc4], R2 ;  /* 0x000dc40201007387 */ /* 0x000fe80000100800 */
[----:B------:R-:W-:Y:S04]  /*234d0*/  STL [R1+0xd98], R3 ;  /* 0x000d980301007387 */ /* 0x000fe80000100800 */
[----:B------:R-:W-:Y:S04]  /*234e0*/  STL [R1+0xdbc], R4 ;  /* 0x000dbc0401007387 */ /* 0x000fe80000100800 */
[----:B------:R-:W-:Y:S01]  /*234f0*/  STL [R1+0xd90], R5 ;  /* 0x000d900501007387 */ /* 0x000fe20000100800 */
[----:B------:R-:W-:-:S03]  /*23500*/  IADD3.X R10, PT, PT, R10, UR72, RZ, P2, !PT ;  /* 0x000000480a0a7c10 */ /* 0x000fc600097fe4ff */
[----:B------:R-:W-:Y:S01]  /*23510*/  STL [R1+0xdb4], R6 ;  /* 0x000db40601007387 */ /* 0x000fe20000100800 */
[----:B------:R-:W-:-:S03]  /*23520*/  IADD3 R11, P2, PT, R11, UR38, RZ ;  /* 0x000000260b0b7c10 */ /* 0x000fc6000ff5e0ff */
        /* <DEDUP_REMOVED lines=19> */
[----:B0-----:R-:W2:Y:S01]  /*23660*/  LDL.LU R12, [R1+0xd30] ;  /* 0x000d3000010c7983 */ /* 0x001ea20000300800 */
[----:B------:R-:W-:-:S02]  /*23670*/  IADD3.X R28, PT, PT, R28, UR72, RZ, P3, !PT ;  /* 0x000000481c1c7c10 */ /* 0x000fc40009ffe4ff */
[----:B------:R-:W-:-:S03]  /*23680*/  IADD3 R29, P3, PT, R29, UR38, RZ ;  /* 0x000000261d1d7c10 */ /* 0x000fc6000ff7e0ff */
[----:B------:R-:W-:Y:S04]  /*23690*/  STL [R1+0xd6c], R28 ;  /* 0x000d6c1c01007387 */ /* 0x000fe80000100800 */
[----:B--2---:R0:W-:Y:S04]  /*236a0*/  STL [R1+0x1538], R12 ;  /* 0x0015380c01007387 */ /* 0x0041e80000100800 */
[----:B------:R-:W-:Y:S04]  /*236b0*/  STL [R1+0xd40], R29 ;  /* 0x000d401d01007387 */ /* 0x000fe80000100800 */
[----:B0-----:R-:W2:Y:S01]  /*236c0*/  LDL.LU R12, [R1+0xd5c] ;  /* 0x000d5c00010c7983 */ /* 0x001ea20000300800 */
[----:B------:R-:W-:-:S05]  /*236d0*/  IADD3.X R0, PT, PT, R0, UR72, RZ, P4, !PT ;  /* 0x0000004800007c10 */ /* 0x000fca000a7fe4ff */
[----:B------:R-:W-:Y:S04]  /*236e0*/  STL [R1+0xd64], R0 ;  /* 0x000d640001007387 */ /* 0x000fe80000100800 */
        /* <DEDUP_REMOVED lines=30> */
[----:B--2---:R-:W-:-:S05]  /*238d0*/  IADD3 R12, P4, PT, R12, UR38, RZ ;  /* 0x000000260c0c7c10 */ /* 0x004fca000ff9e0ff */
[----:B------:R0:W-:Y:S04]  /*238e0*/  STL [R1+0xd38], R12 ;  /* 0x000d380c01007387 */ /* 0x0001e80000100800 */
[----:B0-----:R-:W2:Y:S02]  /*238f0*/  LDL.LU R12, [R1+0x153c] ;  /* 0x00153c00010c7983 */ /* 0x001ea40000300800 */
[----:B--2---:R-:W-:-:S05]  /*23900*/  IADD3.X R12, PT, PT, R12, UR72, RZ, P5, !PT ;  /* 0x000000480c0c7c10 */ /* 0x004fca000affe4ff */
[----:B------:R0:W-:Y:S04]  /*23910*/  STL [R1+0xd5c], R12 ;  /* 0x000d5c0c01007387 */ /* 0x0001e80000100800 */
[----:B0-----:R-:W2:Y:S01]  /*23920*/  LDL.LU R12, [R1+0x1538] ;  /* 0x00153800010c7983 */ /* 0x001ea20000300800 */
[----:B---3--:R-:W-:Y:S02]  /*23930*/  IADD3.X R13, PT, PT, R13, UR72, RZ, P6, !PT ;  /* 0x000000480d0d7c10 */ /* 0x008fe4000b7fe4ff */
[----:B----4-:R-:W-:Y:S02]  /*23940*/  IADD3 R14, P6, PT, R14, UR38, RZ ;  /* 0x000000260e0e7c10 */ /* 0x010fe4000ffde0ff */
        /* <DEDUP_REMOVED lines=19> */
[----:B--2---:R-:W-:-:S05]  /*23a80*/  IADD3 R12, P5, PT, R12, UR38, RZ ;  /* 0x000000260c0c7c10 */ /* 0x004fca000ffbe0ff */
[----:B------:R0:W-:Y:S04]  /*23a90*/  STL [R1+0xd30], R12 ;  /* 0x000d300c01007387 */ /* 0x0001e80000100800 */
        /* <DEDUP_REMOVED lines=29> */
[----:B0-----:R-:W2:Y:S01]  /*23c70*/  LDL.LU R12, [R1+0xcdc] ;  /* 0x000cdc00010c7983 */ /* 0x001ea20000300800 */
[----:B------:R-:W-:-:S02]  /*23c80*/  IADD3 R28, P6, PT, R28, UR38, RZ ;  /* 0x000000261c1c7c10 */ /* 0x000fc4000ffde0ff */
[----:B------:R-:W-:-:S03]  /*23c90*/  IADD3.X R29, PT, PT, R29, UR72, RZ, P1, !PT ;  /* 0x000000481d1d7c10 */ /* 0x000fc60008ffe4ff */
[----:B------:R-:W-:Y:S04]  /*23ca0*/  STL [R1+0xcc8], R28 ;  /* 0x000cc81c01007387 */ /* 0x000fe80000100800 */
[----:B--2---:R0:W-:Y:S04]  /*23cb0*/  STL [R1+0x1530], R12 ;  /* 0x0015300c01007387 */ /* 0x0041e80000100800 */
[----:B------:R-:W-:Y:S04]  /*23cc0*/  STL [R1+0xcec], R29 ;  /* 0x000cec1d01007387 */ /* 0x000fe80000100800 */
[----:B0-----:R-:W2:Y:S01]  /*23cd0*/  LDL.LU R12, [R1+0xcb8] ;  /* 0x000cb800010c7983 */ /* 0x001ea20000300800 */
[----:B------:R-:W-:-:S05]  /*23ce0*/  IADD3 R0, P1, PT, R0, UR38, RZ ;  /* 0x0000002600007c10 */ /* 0x000fca000ff3e0ff */
        /* <DEDUP_REMOVED lines=834> */
[----:B------:R-:W-:-:S02]  /*27110*/  IADD3.X R28, PT, PT, R28, UR73, RZ, P2, !PT ;  /* 0x000000491c1c7c10 */ /* 0x000fc400097fe4ff */
[----:B--2---:R-:W-:Y:S02]  /*27120*/  IADD3.X R12, PT, PT, R12, UR73, RZ, P1, !PT ;  /* 0x000000490c0c7c10 */ /* 0x004fe40008ffe4ff */
        /* <DEDUP_REMOVED lines=31> */
[----:B------:R0:W-:Y:S04]  /*27320*/  STL [R1+0xe08], R0 ;  /* 0x000e080001007387 */ /* 0x0001e80000100800 */
[----:B------:R-:W-:Y:S04]  /*27330*/  STL [R1+0xe0c], R28 ;  /* 0x000e0c1c01007387 */ /* 0x000fe80000100800 */
[----:B0-----:R-:W2:Y:S01]  /*27340*/  LDL.LU R0, [R1+0xf98] ;  /* 0x000f980001007983 */ /* 0x001ea20000300800 */
[----:B------:R-:W-:-:S05]  /*27350*/  IADD3 R29, P2, PT, R29, UR5, RZ ;  /* 0x000000051d1d7c10 */ /* 0x000fca000ff5e0ff */
[----:B------:R-:W-:Y:S04]  /*27360*/  STL [R1+0xf88], R29 ;  /* 0x000f881d01007387 */ /* 0x000fe80000100800 */
[----:B--2---:R0:W-:Y:S04]  /*27370*/  STL [R1+0x14e8], R0 ;  /* 0x0014e80001007387 */ /* 0x0041e80000100800 */
[----:B0-----:R-:W2:Y:S04]  /*27380*/  LDL.LU R0, [R1+0xe04] ;  /* 0x000e040001007983 */ /* 0x001ea80000300800 */
        /* <DEDUP_REMOVED lines=58> */
[----:B------:R-:W-:Y:S02]  /*27730*/  IADD3.X R27, PT, PT, R27, UR73, RZ, P1, !PT ;  /* 0x000000491b1b7c10 */ /* 0x000fe40008ffe4ff */
[----:B------:R-:W-:Y:S02]  /*27740*/  IADD3.X R29, PT, PT, R29, UR73, RZ, P3, !PT ;  /* 0x000000491d1d7c10 */ /* 0x000fe40009ffe4ff */
[----:B------:R-:W-:Y:S02]  /*27750*/  IADD3.X R28, PT, PT, R28, UR73, RZ, P2, !PT ;  /* 0x000000491c1c7c10 */ /* 0x000fe400097fe4ff */
[----:B--2---:R-:W-:-:S05]  /*27760*/  IADD3 R0, P4, PT, R0, UR5, RZ ;  /* 0x0000000500007c10 */ /* 0x004fca000ff9e0ff */
[----:B------:R0:W-:Y:S01]  /*27770*/  STL [R1+0xf98], R0 ;  /* 0x000f980001007387 */ /* 0x0001e20000100800 */
[----:B------:R-:W-:Y:S02]  /*27780*/  IADD3.X R8, PT, PT, R8, UR73, RZ, P4, !PT ;  /* 0x0000004908087c10 */ /* 0x000fe4000a7fe4ff */
[----:B------:R-:W-:Y:S01]  /*27790*/  IADD3 R9, P4, PT, R9, UR5, RZ ;  /* 0x0000000509097c10 */ /* 0x000fe2000ff9e0ff */
[----:B0-----:R1:W5:Y:S04]  /*277a0*/  LDL.LU R0, [R1+0x14e4] ;  /* 0x0014e40001007983 */ /* 0x0013680000300800 */
[----:B------:R1:W-:Y:S04]  /*277b0*/  STL [R1+0xe00], R12 ;  /* 0x000e000c01007387 */ /* 0x0003e80000100800 */
        /* <DEDUP_REMOVED lines=16> */
[----:B------:R1:W-:Y:S01]  /*278c0*/  STL [R1+0xfc4], R19 ;  /* 0x000fc41301007387 */ /* 0x0003e20000100800 */
[----:B------:R-:W-:-:S03]  /*278d0*/  IADD3.X R24, PT, PT, R24, UR73, RZ, P4, !PT ;  /* 0x0000004918187c10 */ /* 0x000fc6000a7fe4ff */
        /* <DEDUP_REMOVED lines=10> */
[----:B------:R-:W-:Y:S05]  /*27980*/  @P0 BRA `(.L_x_2) ;  /* 0xfffffe5400dc0947 */ /* 0x000fea000383ffff */
.L_x_1:
[----:B------:R2:W-:Y:S01]  /*27990*/  STL [R1+0x1a4c], R10 ;  /* 0x001a4c0a01007387 */ /* 0x0005e20000100800 */
[----:B------:R-:W3:Y:S01]  /*279a0*/  LDCU UR4, c[0x0][0x39c] ;  /* 0x00007380ff0477ac */ /* 0x000ee20008000800 */
[----:B------:R-:W4:Y:S01]  /*279b0*/  LDCU.64 UR34, c[0x0][0x398] ;  /* 0x00007300ff2277ac */ /* 0x000f220008000a00 */
[----:B------:R-:W0:Y:S01]  /*279c0*/  LDCU.64 UR38, c[0x0][0x398] ;  /* 0x00007300ff2677ac */ /* 0x000e220008000a00 */
[----:B-12---:R-:W2:Y:S01]  /*279d0*/  LDL.LU R10, [R1+0xec] ;  /* 0x0000ec00010a7983 */ /* 0x006ea20000300800 */
[----:B------:R-:W1:Y:S01]  /*279e0*/  LDCU.64 UR36, c[0x0][0x398] ;  /* 0x00007300ff2477ac */ /* 0x000e620008000a00 */
[----:B------:R-:W0:Y:S01]  /*279f0*/  LDCU.64 UR42, c[0x0][0x398] ;  /* 0x00007300ff2a77ac */ /* 0x000e220008000a00 */
[----:B------:R-:W0:Y:S01]  /*27a00*/  LDCU UR48, c[0x0][0x3b4] ;  /* 0x00007680ff3077ac */ /* 0x000e220008000800 */
[----:B------:R-:W0:Y:S01]  /*27a10*/  LDCU.64 UR44, c[0x0][0x390] ;  /* 0x00007200ff2c77ac */ /* 0x000e220008000a00 */
[----:B------:R-:W0:Y:S01]  /*27a20*/  LDCU UR76, c[0x0][0x3b8] ;  /* 0x00007700ff4c77ac */ /* 0x000e220008000800 */
        /* <DEDUP_REMOVED lines=56> */
[----:B--2---:R2:W-:Y:S04]  /*27db0*/  STL [R1+0x1a54], R10 ;  /* 0x001a540a01007387 */ /* 0x0045e80000100800 */
[----:B--2---:R-:W2:Y:S01]  /*27dc0*/  LDL.LU R10, [R1+0xe4] ;  /* 0x0000e400010a7983 */ /* 0x004ea20000300800 */
[----:B------:R-:W-:Y:S06]  /*27dd0*/  BAR.SYNC.DEFER_BLOCKING 0x0 ;  /* 0x0000000000007b1d */ /* 0x000fec0000010000 */
[----:B--2---:R2:W-:Y:S04]  /*27de0*/  STL [R1+0x1a5c], R10 ;  /* 0x001a5c0a01007387 */ /* 0x0045e80000100800 */
[----:B--2---:R-:W2:Y:S04]  /*27df0*/  LDL.LU R10, [R1+0xcc] ;  /* 0x0000cc00010a7983 */ /* 0x004ea80000300800 */
[----:B--2---:R2:W-:Y:S04]  /*27e00*/  STL [R1+0x1a64], R10 ;  /* 0x001a640a01007387 */ /* 0x0045e80000100800 */
[----:B--2---:R-:W2:Y:S04]  /*27e10*/  LDL.LU R10, [R1+0xc4] ;  /* 0x0000c400010a7983 */ /* 0x004ea80000300800 */
[----:B------:R-:W2:Y:S04]  /*27e20*/  LDL.LU R24, [R1+0x1a4] ;  /* 0x0001a40001187983 */ /* 0x000ea80000300800 */
[----:B--2---:R2:W-:Y:S04]  /*27e30*/  STL [R1+0x1a50], R24 ;  /* 0x001a501801007387 */ /* 0x0045e80000100800 */
[----:B--2---:R-:W2:Y:S04]  /*27e40*/  LDL.LU R24, [R1+0xe8] ;  /* 0x0000e80001187983 */ /* 0x004ea80000300800 */
[----:B--2---:R2:W-:Y:S04]  /*27e50*/  STL [R1+0x1a58], R24 ;  /* 0x001a581801007387 */ /* 0x0045e80000100800 */
[----:B--2---:R-:W2:Y:S04]  /*27e60*/  LDL.LU R24, [R1+0xe0] ;  /* 0x0000e00001187983 */ /* 0x004ea80000300800 */
[----:B--2---:R2:W-:Y:S04]  /*27e70*/  STL [R1+0x1a60], R24 ;  /* 0x001a601801007387 */ /* 0x0045e80000100800 */
[----:B--2---:R-:W2:Y:S04]  /*27e80*/  LDL.LU R24, [R1+0xc8] ;  /* 0x0000c80001187983 */ /* 0x004ea80000300800 */
[----:B--2---:R2:W-:Y:S04]  /*27e90*/  STL [R1+0x1a68], R24 ;  /* 0x001a681801007387 */ /* 0x0045e80000100800 */
[----:B--2---:R-:W2:Y:S04]  /*27ea0*/  LDL.LU R24, [R1+0xc0] ;  /* 0x0000c00001187983 */ /* 0x004ea80000300800 */
[----:B------:R-:W3:Y:S04]  /*27eb0*/  LDL.LU R23, [R1+0x1a8] ;  /* 0x0001a80001177983 */ /* 0x000ee80000300800 */
[----:B------:R-:W3:Y:S04]  /*27ec0*/  LDL.LU R22, [R1+0x1ac] ;  /* 0x0001ac0001167983 */ /* 0x000ee80000300800 */
[----:B------:R-:W3:Y:S04]  /*27ed0*/  LDL.LU R21, [R1+0x1c0] ;  /* 0x0001c00001157983 */ /* 0x000ee80000300800 */
[----:B------:R-:W3:Y:S04]  /*27ee0*/  LDL.LU R20, [R1+0x1c4] ;  /* 0x0001c40001147983 */ /* 0x000ee80000300800 */
[----:B------:R-:W3:Y:S04]  /*27ef0*/  LDL.LU R5, [R1+0x1c8] ;  /* 0x0001c80001057983 */ /* 0x000ee80000300800 */
[----:B------:R-:W3:Y:S04]  /*27f00*/  LDL.LU R3, [R1+0x1cc] ;  /* 0x0001cc0001037983 */ /* 0x000ee80000300800 */
[----:B-----5:R0:W-:Y:S04]  /*27f10*/  STL [R1+0x16f8], R0 ;  /* 0x0016f80001007387 */ /* 0x0201e80000100800 */
[----:B0-----:R-:W3:Y:S04]  /*27f20*/  LDL.LU R0, [R1+0x1a0] ;  /* 0x0001a00001007983 */ /* 0x001ee80000300800 */
[----:B------:R0:W-:Y:S04]  /*27f30*/  STL [R1+0x1670], R17 ;  /* 0x0016701101007387 */ /* 0x0001e80000100800 */
[----:B0-----:R-:W3:Y:S04]  /*27f40*/  LDL.LU R17, [R1+0x18c] ;  /* 0x00018c0001117983 */ /* 0x001ee80000300800 */
[----:B------:R0:W-:Y:S04]  /*27f50*/  STL [R1+0x1628], R25 ;  /* 0x0016281901007387 */ /* 0x0001e80000100800 */
[----:B0-----:R-:W3:Y:S04]  /*27f60*/  LDL.LU R25, [R1+0x188] ;  /* 0x0001880001197983 */ /* 0x001ee80000300800 */
[----:B------:R0:W-:Y:S04]  /*27f70*/  STL.64 [R1+0x15e0], R6 ;  /* 0x0015e00601007387 */ /* 0x0001e80000100a00 */
[----:B0-----:R-:W3:Y:S04]  /*27f80*/  LDL.LU R6, [R1+0x180] ;  /* 0x0001800001067983 */ /* 0x001ee80000300800 */
[----:B------:R-:W3:Y:S04]  /*27f90*/  LDL.LU R7, [R1+0x184] ;  /* 0x0001840001077983 */ /* 0x000ee80000300800 */
[----:B------:R0:W-:Y:S04]  /*27fa0*/  STL.64 [R1+0x15d8], R14 ;  /* 0x0015d80e01007387 */ /* 0x0001e80000100a00 */
[----:B0-----:R-:W3:Y:S04]  /*27fb0*/  LDL.LU R14, [R1+0x168] ;  /* 0x00016800010e7983 */ /* 0x001ee80000300800 */
[----:B------:R-:W3:Y:S04]  /*27fc0*/  LDL.LU R15, [R1+0x16c] ;  /* 0x00016c00010f7983 */ /* 0x000ee80000300800 */
        /* <DEDUP_REMOVED lines=16> */
[----:B------:R0:W-:Y:S04]  /*280d0*/  STL [R1+0x15a4], R4 ;  /* 0x0015a40401007387 */ /* 0x0001e80000100800 */
[----:B0-----:R-:W3:Y:S04]  /*280e0*/  LDL.LU R4, [R1+0x10c] ;  /* 0x00010c0001047983 */ /* 0x001ee80000300800 */
[----:B------:R0:W-:Y:S04]  /*280f0*/  STL [R1+0x15a0], R11 ;  /* 0x0015a00b01007387 */ /* 0x0001e80000100800 */
[----:B0-----:R-:W3:Y:S04]  /*28100*/  LDL.LU R11, [R1+0x108] ;  /* 0x00010800010b7983 */ /* 0x001ee80000300800 */
[----:B------:R0:W-:Y:S04]  /*28110*/  STL [R1+0x159c], R28 ;  /* 0x00159c1c01007387 */ /* 0x0001e80000100800 */
[----:B0-----:R-:W3:Y:S04]  /*28120*/  LDL.LU R28, [R1+0x104] ;  /* 0x00010400011c7983 */ /* 0x001ee80000300800 */
[----:B------:R0:W-:Y:S04]  /*28130*/  STL [R1+0x1598], R29 ;  /* 0x0015981d01007387 */ /* 0x0001e80000100800 */
[----:B0-----:R-:W3:Y:S01]  /*28140*/  LDL.LU R29, [R1+0x100] ;  /* 0x00010000011d7983 */ /* 0x001ee20000300800 */
[----:B--2---:R-:W-:-:S03]  /*28150*/  F2FP.SATFINITE.E4M3.F32.PACK_AB_MERGE_C R10, R10, R24, RZ ;  /* 0x000000180a0a723e */ /* 0x004fc600048070ff */
[----:B------:R-:W2:Y:S04]  /*28160*/  LDL.LU R24, [R1+0x1a68] ;  /* 0x001a680001187983 */ /* 0x000ea80000300800 */
[----:B------:R0:W-:Y:S04]  /*28170*/  STL [R1+0x8bc], R10 ;  /* 0x0008bc0a01007387 */ /* 0x0001e80000100800 */
[----:B0-----:R-:W2:Y:S02]  /*28180*/  LDL.LU R10, [R1+0x1a64] ;  /* 0x001a6400010a7983 */ /* 0x001ea40000300800 */
[----:B--2---:R-:W-:-:S02]  /*28190*/  F2FP.SATFINITE.E4M3.F32.PACK_AB_MERGE_C R10, R10, R24, RZ ;  /* 0x000000180a0a723e */ /* 0x004fc400048070ff */
[----:B------:R-:W2:Y:S04]  /*281a0*/  LDL.LU R24, [R1+0x1a60] ;  /* 0x001a600001187983 */ /* 0x000ea80000300800 */
[----:B------:R0:W-:Y:S04]  /*281b0*/  STL [R1+0x8b8], R10 ;  /* 0x0008b80a01007387 */ /* 0x0001e80000100800 */
[----:B0-----:R-:W2:Y:S02]  /*281c0*/  LDL.LU R10, [R1+0x1a5c] ;  /* 0x001a5c00010a7983 */ /* 0x001ea40000300800 */
[----:B--2---:R-:W-:-:S02]  /*281d0*/  F2FP.SATFINITE.E4M3.F32.PACK_AB_MERGE_C R10, R10, R24, RZ ;  /* 0x000000180a0a723e */ /* 0x004fc400048070ff */
[----:B------:R-:W2:Y:S04]  /*281e0*/  LDL.LU R24, [R1+0x1a58] ;  /* 0x001a580001187983 */ /* 0x000ea80000300800 */
[----:B------:R0:W-:Y:S04]  /*281f0*/  STL [R1+0x8d4], R10 ;  /* 0x0008d40a01007387 */ /* 0x0001e80000100800 */
[----:B0-----:R-:W2:Y:S01]  /*28200*/  LDL.LU R10, [R1+0x1a54] ;  /* 0x001a5400010a7983 */ /* 0x001ea20000300800 */
[----:B---3--:R-:W-:Y:S02]  /*28210*/  F2FP.SATFINITE.E4M3.F32.PACK_AB_MERGE_C R28, R28, R29, RZ ;  /* 0x0000001d1c1c723e */ /* 0x008fe400048070ff */
[----:B------:R-:W-:-:S02]  /*28220*/  F2FP.SATFINITE.E4M3.F32.PACK_AB_MERGE_C R11, R4, R11, RZ ;  /* 0x0000000b040b723e */ /* 0x000fc400048070ff */
[----:B------:R-:W-:Y:S02]  /*28230*/  F2FP.SATFINITE.E4M3.F32.PACK_AB_MERGE_C R4, R27, R26, RZ ;  /* 0x0000001a1b04723e */ /* 0x000fe400048070ff */
[----:B------:R-:W-:Y:S02]  /*28240*/  F2FP.SATFINITE.E4M3.F32.PACK_AB_MERGE_C R12, R12, R16, RZ ;  /* 0x000000100c0c723e */ /* 0x000fe400048070ff */
[----:B--2---:R-:W-:Y:S02]  /*28250*/  F2FP.SATFINITE.E4M3.F32.PACK_AB_MERGE_C R10, R10, R24, RZ ;  /* 0x000000180a0a723e */ /* 0x004fe400048070ff */
[----:B------:R-:W2:Y:S04]  /*28260*/  LDL.LU R24, [R1+0x1a50] ;  /* 0x001a500001187983 */ /* 0x000ea80000300800 */
[----:B------:R0:W-:Y:S04]  /*28270*/  STL [R1+0x8cc], R10 ;  /* 0x0008cc0a01007387 */ /* 0x0001e80000100800 */
[----:B0-----:R-:W3:Y:S01]  /*28280*/  LDL.LU R10, [R1+0x1a4c] ;  /* 0x001a4c00010a7983 */ /* 0x001ee20000300800 */
[----:B------:R-:W-:-:S03]  /*28290*/  F2FP.SATFINITE.E4M3.F32.PACK_AB_MERGE_C R2, R2, R9, RZ ;  /* 0x000000090202723e */ /* 0x000fc600048070ff */
[----:B------:R-:W-:Y:S04]  /*282a0*/  STL [R1+0x8d8], R28 ;  /* 0x0008d81c01007387 */ /* 0x000fe80000100800 */
[----:B------:R0:W-:Y:S04]  /*282b0*/  STL [R1+0x8dc], R11 ;  /* 0x0008dc0b01007387 */ /* 0x0001e80000100800 */
[----:B------:R1:W-:Y:S04]  /*282c0*/  STL [R1+0x1448], R4 ;  /* 0x0014480401007387 */ /* 0x0003e80000100800 */
[----:B------:R-:W-:Y:S01]  /*282d0*/  STL [R1+0x143c], R12 ;  /* 0x00143c0c01007387 */ /* 0x000fe20000100800 */
[----:B0-----:R-:W-:-:S02]  /*282e0*/  F2FP.SATFINITE.E4M3.F32.PACK_AB_MERGE_C R11, R18, R13, RZ ;  /* 0x0000000d120b723e */ /* 0x001fc400048070ff */
[----:B-1----:R-:W-:-:S03]  /*282f0*/  F2FP.SATFINITE.E4M3.F32.PACK_AB_MERGE_C R4, R8, R19, RZ ;  /* 0x000000130804723e */ /* 0x002fc600048070ff */
[----:B------:R-:W-:Y:S01]  /*28300*/  STL [R1+0x147c], R11 ;  /* 0x00147c0b01007387 */ /* 0x000fe20000100800 */
[----:B------:R-:W-:-:S03]  /*28310*/  F2FP.SATFINITE.E4M3.F32.PACK_AB_MERGE_C R8, R15, R14, RZ ;  /* 0x0000000e0f08723e */ /* 0x000fc600048070ff */
[----:B------:R0:W-:Y:S04]  /*28320*/  STL [R1+0x1478], R4 ;  /* 0x0014780401007387 */ /* 0x0001e80000100800 */
[----:B------:R1:W-:Y:S04]  /*28330*/  STL [R1+0x1468], R2 ;  /* 0x0014680201007387 */ /* 0x0003e80000100800 */
[----:B------:R-:W-:Y:S01]  /*28340*/  STL [R1+0x146c], R8 ;  /* 0x00146c0801007387 */ /* 0x000fe20000100800 */
[----:B0-----:R-:W-:Y:S02]  /*28350*/  F2FP.SATFINITE.E4M3.F32.PACK_AB_MERGE_C R4, R7, R6, RZ ;  /* 0x000000060704723e */ /* 0x001fe400048070ff */
[----:B-1----:R-:W-:-:S03]  /*28360*/  F2FP.SATFINITE.E4M3.F32.PACK_AB_MERGE_C R2, R17, R25, RZ ;  /* 0x000000191102723e */ /* 0x002fc600048070ff */
[----:B------:R0:W-:Y:S02]  /*28370*/  STL [R1+0x13d4], R4 ;  /* 0x0013d40401007387 */ /* 0x0001e40000100800 */
[----:B0-----:R-:W-:Y:S02]  /*28380*/  F2FP.SATFINITE.E4M3.F32.PACK_AB_MERGE_C R4, R22, R23, RZ ;  /* 0x000000171604723e */ /* 0x001fe400048070ff */
[----:B--2---:R-:W-:Y:S02]  /*28390*/  F2FP.SATFINITE.E4M3.F32.PACK_AB_MERGE_C R9, R24, R0, RZ ;  /* 0x000000001809723e */ /* 0x004fe400048070ff */
[----:B------:R-:W-:Y:S01]  /*283a0*/  F2FP.SATFINITE.E4M3.F32.PACK_AB_MERGE_C R0, R3, R5, RZ ;  /* 0x000000050300723e */ /* 0x000fe200048070ff */
[----:B---3--:R-:W-:Y:S04]  /*283b0*/  STL [R1+0x15f4], R10 ;  /* 0x0015f40a01007387 */ /* 0x008fe80000100800 */
[----:B------:R0:W-:Y:S04]  /*283c0*/  STL [R1+0x13e8], R2 ;  /* 0x0013e80201007387 */ /* 0x0001e80000100800 */
[----:B------:R-:W-:Y:S04]  /*283d0*/  STL [R1+0x15f0], R9 ;  /* 0x0015f00901007387 */ /* 0x000fe80000100800 */
[----:B------:R-:W-:Y:S01]  /*283e0*/  STL [R1+0x1358], R4 ;  /* 0x0013580401007387 */ /* 0x000fe20000100800 */
[----:B0-----:R-:W-:-:S03]  /*283f0*/  F2FP.SATFINITE.E4M3.F32.PACK_AB_MERGE_C R2, R20, R21, RZ ;  /* 0x000000151402723e */ /* 0x001fc600048070ff */
[----:B------:R-:W2:Y:S04]  /*28400*/  LDL.LU R15, [R1+0x2ec] ;  /* 0x0002ec00010f7983 */ /* 0x000ea80000300800 */
        /* <DEDUP_REMOVED lines=28> */
[----:B------:R-:W3:Y:S04]  /*285d0*/  LDL.LU R9, [R1+0x890] ;  /* 0x0008900001097983 */ /* 0x000ee80000300800 */
[----:B---3--:R0:W-:Y:S04]  /*285e0*/  STL [R1+0x19e0], R9 ;  /* 0x0019e00901007387 */ /* 0x0081e80000100800 */
[----:B0-----:R-:W3:Y:S04]  /*285f0*/  LDL.LU R9, [R1+0x2e8] ;  /* 0x0002e80001097983 */ /* 0x001ee80000300800 */
        /* <DEDUP_REMOVED lines=25> */
[----:B0-----:R-:W2:Y:S04]  /*28790*/  LDL.LU R9, [R1+0x1e0] ;  /* 0x0001e00001097983 */ /* 0x001ea80000300800 */
        /* <DEDUP_REMOVED lines=80> */
[----:B------:R-:W2:Y:S01]  /*28ca0*/  LDL.LU R9, [R1+0x19e0] ;  /* 0x0019e00001097983 */ /* 0x000ea20000300800 */
[----:B---3--:R-:W-:Y:S02]  /*28cb0*/  F2FP.SATFINITE.E4M3.F32.PACK_AB_MERGE_C R25, R25, R11, RZ ;  /* 0x0000000b1919723e */ /* 0x008fe400048070ff */
[----:B------:R-:W-:Y:S01]  /*28cc0*/  F2FP.SATFINITE.E4M3.F32.PACK_AB_MERGE_C R8, R8, R12, RZ ;  /* 0x0000000c0808723e */ /* 0x000fe200048070ff */
[----:B------:R-:W-:Y:S01]  /*28cd0*/  STL [R1+0x16fc], R15 ;  /* 0x0016fc0f01007387 */ /* 0x000fe20000100800 */
[----:B------:R-:W-:Y:S02]  /*28ce0*/  F2FP.SATFINITE.E4M3.F32.PACK_AB_MERGE_C R0, R24, R0, RZ ;  /* 0x000000001800723e */ /* 0x000fe400048070ff */
[----:B--2---:R-:W-:Y:S02]  /*28cf0*/  F2FP.SATFINITE.E4M3.F32.PACK_AB_MERGE_C R10, R10, R9, RZ ;  /* 0x000000090a0a723e */ /* 0x004fe400048070ff */
[----:B------:R-:W-:-:S03]  /*28d00*/  F2FP.SATFINITE.E4M3.F32.PACK_AB_MERGE_C R9, R28, R29, RZ ;  /* 0x0000001d1c09723e */ /* 0x000fc600048070ff */
[----:B------:R-:W-:Y:S04]  /*28d10*/  STL [R1+0x2e0], R10 ;  /* 0x0002e00a01007387 */ /* 0x000fe80000100800 */
[----:B------:R-:W-:Y:S04]  /*28d20*/  STL [R1+0x16b8], R25 ;  /* 0x0016b81901007387 */ /* 0x000fe80000100800 */
[----:B------:R0:W-:Y:S02]  /*28d30*/  STL [R1+0x264], R9 ;  /* 0x0002640901007387 */ /* 0x0001e40000100800 */
[----:B0-----:R-:W-:-:S02]  /*28d40*/  F2FP.SATFINITE.E4M3.F32.PACK_AB_MERGE_C R9, R26, R4, RZ ;  /* 0x000000041a09723e */ /* 0x001fc400048070ff */
[----:B------:R-:W-:-:S03]  /*28d50*/  F2FP.SATFINITE.E4M3.F32.PACK_AB_MERGE_C R4, R16, R27, RZ ;  /* 0x0000001b1004723e */ /* 0x000fc600048070ff */
[----:B------:R0:W-:Y:S04]  /*28d60*/  STL [R1+0x2e8], R9 ;  /* 0x0002e80901007387 */ /* 0x0001e80000100800 */
[----:B------:R1:W-:Y:S04]  /*28d70*/  STL [R1+0x16a8], R8 ;  /* 0x0016a80801007387 */ /* 0x0003e80000100800 */
[----:B------:R2:W-:Y:S01]  /*28d80*/  STL [R1+0x2f4], R4 ;  /* 0x0002f40401007387 */ /* 0x0005e20000100800 */
[----:B0-----:R-:W-:Y:S02]  /*28d90*/  F2FP.SATFINITE.E4M3.F32.PACK_AB_MERGE_C R9, R18, R13, RZ ;  /* 0x0000000d1209723e */ /* 0x001fe400048070ff */
[----:B-1----:R-:W-:-:S03]  /*28da0*/  F2FP.SATFINITE.E4M3.F32.PACK_AB_MERGE_C R8, R2, R19, RZ ;  /* 0x000000130208723e */ /* 0x002fc600048070ff */
[----:B------:R-:W-:Y:S01]  /*28db0*/  STL [R1+0x142c], R9 ;  /* 0x00142c0901007387 */ /* 0x000fe20000100800 */
[----:B------:R-:W-:Y:S02]  /*28dc0*/  F2FP.SATFINITE.E4M3.F32.PACK_AB_MERGE_C R2, R17, R7, RZ ;  /* 0x000000071102723e */ /* 0x000fe400048070ff */
[----:B--2---:R-:W-:Y:S01]  /*28dd0*/  F2FP.SATFINITE.E4M3.F32.PACK_AB_MERGE_C R4, R6, R14, RZ ;  /* 0x0000000e0604723e */ /* 0x004fe200048070ff */
[----:B------:R-:W-:Y:S04]  /*28de0*/  STL [R1+0x13f8], R8 ;  /* 0x0013f80801007387 */ /* 0x000fe80000100800 */
[----:B------:R0:W-:Y:S04]  /*28df0*/  STL [R1+0x1474], R4 ;  /* 0x0014740401007387 */ /* 0x0001e80000100800 */
[----:B------:R1:W-:Y:S04]  /*28e00*/  STL [R1+0x1470], R2 ;  /* 0x0014700201007387 */ /* 0x0003e80000100800 */
[----:B------:R2:W-:Y:S01]  /*28e10*/  STL [R1+0x1450], R0 ;  /* 0x0014500001007387 */ /* 0x0005e20000100800 */
[----:B0-----:R-:W-:-:S02]  /*28e20*/  F2FP.SATFINITE.E4M3.F32.PACK_AB_MERGE_C R4, R22, R23, RZ ;  /* 0x000000171604723e */ /* 0x001fc400048070ff */
[----:B-1----:R-:W-:-:S03]  /*28e30*/  F2FP.SATFINITE.E4M3.F32.PACK_AB_MERGE_C R2, R20, R21, RZ ;  /* 0x000000151402723e */ /* 0x002fc600048070ff */
[----:B------:R-:W-:Y:S01]  /*28e40*/  STL [R1+0x145c], R4 ;  /* 0x00145c0401007387 */ /* 0x000fe20000100800 */
[----:B--2---:R-:W-:-:S03]  /*28e50*/  F2FP.SATFINITE.E4M3.F32.PACK_AB_MERGE_C R0, R3, R5, RZ ;  /* 0x000000050300723e */ /* 0x004fc600048070ff */
        /* <DEDUP_REMOVED lines=149> */
[----:B------:R2:W-:Y:S01]  /*297b0*/  STL [R1+0x60], R8 ;  /* 0x0000600801007387 */ /* 0x0005e20000100800 */
[----:B------:R-:W-:Y:S02]  /*297c0*/  F2FP.SATFINITE.E4M3.F32.PACK_AB_MERGE_C R16, R12, R16, RZ ;  /* 0x000000100c10723e */ /* 0x000fe400048070ff */
[----:B------:R-:W-:Y:S02]  /*297d0*/  F2FP.SATFINITE.E4M3.F32.PACK_AB_MERGE_C R12, R2, R19, RZ ;  /* 0x00000013020c723e */ /* 0x000fe400048070ff */
[----:B------:R-:W-:Y:S02]  /*297e0*/  F2FP.SATFINITE.E4M3.F32.PACK_AB_MERGE_C R2, R17, R7, RZ ;  /* 0x000000071102723e */ /* 0x000fe400048070ff */
[----:B------:R-:W-:-:S02]  /*297f0*/  F2FP.SATFINITE.E4M3.F32.PACK_AB_MERGE_C R0, R24, R0, RZ ;  /* 0x000000001800723e */ /* 0x000fc400048070ff */
[----:B--2---:R-:W-:-:S05]  /*29800*/  F2FP.SATFINITE.E4M3.F32.PACK_AB_MERGE_C R8, R15, R25, RZ ;  /* 0x000000190f08723e */ /* 0x004fca00048070ff */
[----:B------:R0:W-:Y:S04]  /*29810*/  STL [R1+0x2f8], R8 ;  /* 0x0002f80801007387 */ /* 0x0001e80000100800 */
[----:B------:R-:W-:Y:S04]  /*29820*/  STL [R1+0x58], R10 ;  /* 0x0000580a01007387 */ /* 0x000fe80000100800 */
[----:B------:R-:W-:Y:S01]  /*29830*/  STL [R1+0x12c8], R9 ;  /* 0x0012c80901007387 */ /* 0x000fe20000100800 */
[----:B0-----:R-:W-:Y:S02]  /*29840*/  F2FP.SATFINITE.E4M3.F32.PACK_AB_MERGE_C R8, R4, R11, RZ ;  /* 0x0000000b0408723e */ /* 0x001fe400048070ff */
[----:B------:R-:W-:-:S03]  /*29850*/  F2FP.SATFINITE.E4M3.F32.PACK_AB_MERGE_C R4, R27, R26, RZ ;  /* 0x0000001a1b04723e */ /* 0x000fc600048070ff */
[----:B------:R-:W-:Y:S04]  /*29860*/  STL [R1+0x1ec], R8 ;  /* 0x0001ec0801007387 */ /* 0x000fe80000100800 */
[----:B------:R-:W-:Y:S04]  /*29870*/  STL [R1+0x16bc], R16 ;  /* 0x0016bc1001007387 */ /* 0x000fe80000100800 */
[----:B------:R0:W-:Y:S04]  /*29880*/  STL [R1+0x1e4], R4 ;  /* 0x0001e40401007387 */ /* 0x0001e80000100800 */
[----:B------:R-:W-:Y:S01]  /*29890*/  STL [R1+0x16b0], R12 ;  /* 0x0016b00c01007387 */ /* 0x000fe20000100800 */
[----:B0-----:R-:W-:-:S05]  /*298a0*/  F2FP.SATFINITE.E4M3.F32.PACK_AB_MERGE_C R4, R18, R13, RZ ;  /* 0x0000000d1204723e */ /* 0x001fca00048070ff */
[----:B------:R0:W-:Y:S02]  /*298b0*/  STL [R1+0x228], R4 ;  /* 0x0002280401007387 */ /* 0x0001e40000100800 */
[----:B0-----:R-:W-:-:S05]  /*298c0*/  F2FP.SATFINITE.E4M3.F32.PACK_AB_MERGE_C R4, R6, R14, RZ ;  /* 0x0000000e0604723e */ /* 0x001fca00048070ff */
[----:B------:R0:W-:Y:S04]  /*298d0*/  STL [R1+0x26c], R4 ;  /* 0x00026c0401007387 */ /* 0x0001e80000100800 */
[----:B------:R1:W-:Y:S04]  /*298e0*/  STL [R1+0x1398], R2 ;  /* 0x0013980201007387 */ /* 0x0003e80000100800 */
[----:B------:R2:W-:Y:S01]  /*298f0*/  STL [R1+0x1388], R0 ;  /* 0x0013880001007387 */ /* 0x0005e20000100800 */
[----:B0-----:R-:W-:Y:S02]  /*29900*/  F2FP.SATFINITE.E4M3.F32.PACK_AB_MERGE_C R4, R22, R23, RZ ;  /* 0x000000171604723e */ /* 0x001fe400048070ff */
        /* <DEDUP_REMOVED lines=53> */
[----:B0-----:R-:W3:Y:S01]  /*29c60*/  LDL.LU R16, [R1+0x720] ;  /* 0x0007200001107983 */ /* 0x001ee20000300800 */
[----:B--2---:R-:W-:-:S03]  /*29c70*/  F2FP.SATFINITE.E4M3.F32.PACK_AB_MERGE_C R19, R19, R12, RZ ;  /* 0x0000000c1313723e */ /* 0x004fc600048070ff */
[----:B---3--:R0:W-:Y:S04]  /*29c80*/  STL [R1+0x194c], R16 ;  /* 0x00194c1001007387 */ /* 0x0081e80000100800 */
[----:B0-----:R-:W2:Y:S04]  /*29c90*/  LDL.LU R16, [R1+0x738] ;  /* 0x0007380001107983 */ /* 0x001ea80000300800 */
        /* <DEDUP_REMOVED lines=72> */
[----:B0-----:R-:W3:Y:S02]  /*2a120*/  LDL.LU R12, [R1+0x1910] ;  /* 0x00191000010c7983 */ /* 0x001ee40000300800 */
[----:B---3--:R-:W-:-:S02]  /*2a130*/  F2FP.SATFINITE.E4M3.F32.PACK_AB_MERGE_C R19, R19, R12, RZ ;  /* 0x0000000c1313723e */ /* 0x008fc400048070ff */
[----:B------:R-:W2:Y:S01]  /*2a140*/  LDL.LU R12, [R1+0x190c] ;  /* 0x00190c00010c7983 */ /* 0x000ea20000300800 */
[----:B------:R-:W-:Y:S02]  /*2a150*/  F2FP.SATFINITE.E4M3.F32.PACK_AB_MERGE_C R10, R29, R10, RZ ;  /* 0x0000000a1d0a723e */ /* 0x000fe400048070ff */
[----:B------:R-:W-:Y:S01]  /*2a160*/  F2FP.SATFINITE.E4M3.F32.PACK_AB_MERGE_C R23, R23, R18, RZ ;  /* 0x000000121717723e */ /* 0x000fe200048070ff */
[----:B------:R0:W-:Y:S01]  /*2a170*/  STL [R1+0x168], R19 ;  /* 0x0001681301007387 */ /* 0x0001e20000100800 */
[----:B------:R-:W-:Y:S02]  /*2a180*/  F2FP.SATFINITE.E4M3.F32.PACK_AB_MERGE_C R0, R0, R17, RZ ;  /* 0x000000110000723e */ /* 0x000fe400048070ff */
[----:B0-----:R-:W-:Y:S02]  /*2a190*/  F2FP.SATFINITE.E4M3.F32.PACK_AB_MERGE_C R19, R22, R24, RZ ;  /* 0x000000181613723e */ /* 0x001fe400048070ff */
[----:B--2---:R-:W-:Y:S02]  /*2a1a0*/  F2FP.SATFINITE.E4M3.F32.PACK_AB_MERGE_C R16, R16, R12, RZ ;  /* 0x0000000c1010723e */ /* 0x004fe400048070ff */
[----:B------:R-:W-:-:S02]  /*2a1b0*/  F2FP.SATFINITE.E4M3.F32.PACK_AB_MERGE_C R12, R25, R8, RZ ;  /* 0x00000008190c723e */ /* 0x000fc400048070ff */
[----:B------:R-:W-:Y:S01]  /*2a1c0*/  F2FP.SATFINITE.E4M3.F32.PACK_AB_MERGE_C R8, R9, R15, RZ ;  /* 0x0000000f0908723e */ /* 0x000fe200048070ff */
[----:B------:R-:W-:Y:S01]  /*2a1d0*/  STL [R1+0xe8], R16 ;  /* 0x0000e81001007387 */ /* 0x000fe20000100800 */
[----:B------:R-:W-:Y:S02]  /*2a1e0*/  F2FP.SATFINITE.E4M3.F32.PACK_AB_MERGE_C R9, R11, R28, RZ ;  /* 0x0000001c0b09723e */ /* 0x000fe400048070ff */
[----:B------:R-:W-:Y:S01]  /*2a1f0*/  F2FP.SATFINITE.E4M3.F32.PACK_AB_MERGE_C R25, R14, R2, RZ ;  /* 0x000000020e19723e */ /* 0x000fe200048070ff */
[----:B------:R-:W-:Y:S01]  /*2a200*/  STL [R1+0x164], R12 ;  /* 0x0001640c01007387 */ /* 0x000fe20000100800 */
[----:B------:R-:W-:Y:S02]  /*2a210*/  F2FP.SATFINITE.E4M3.F32.PACK_AB_MERGE_C R2, R7, R6, RZ ;  /* 0x000000060702723e */ /* 0x000fe400048070ff */
[----:B------:R-:W-:Y:S01]  /*2a220*/  F2FP.SATFINITE.E4M3.F32.PACK_AB_MERGE_C R6, R3, R5, RZ ;  /* 0x000000050306723e */ /* 0x000fe200048070ff */
[----:B------:R0:W-:Y:S04]  /*2a230*/  STL [R1+0x64], R8 ;  /* 0x0000640801007387 */ /* 0x0001e80000100800 */
[----:B------:R-:W-:Y:S04]  /*2a240*/  STL [R1+0x90], R10 ;  /* 0x0000900a01007387 */ /* 0x000fe80000100800 */
[----:B------:R-:W-:Y:S01]  /*2a250*/  STL [R1+0x50], R9 ;  /* 0x0000500901007387 */ /* 0x000fe20000100800 */
[----:B0-----:R-:W-:-:S02]  /*2a260*/  F2FP.SATFINITE.E4M3.F32.PACK_AB_MERGE_C R8, R26, R4, RZ ;  /* 0x000000041a08723e */ /* 0x001fc400048070ff */
[----:B------:R-:W-:-:S03]  /*2a270*/  F2FP.SATFINITE.E4M3.F32.PACK_AB_MERGE_C R4, R13, R27, RZ ;  /* 0x0000001b0d04723e */ /* 0x000fc600048070ff */
[----:B------:R-:W-:Y:S04]  /*2a280*/  STL [R1+0x44], R8 ;  /* 0x0000440801007387 */ /* 0x000fe80000100800 */
[----:B------:R-:W-:Y:S04]  /*2a290*/  STL [R1+0x1700], R23 ;  /* 0x0017001701007387 */ /* 0x000fe80000100800 */
[----:B------:R-:W-:Y:S04]  /*2a2a0*/  STL [R1+0x10], R4 ;  /* 0x0000100401007387 */ /* 0x000fe80000100800 */
[----:B------:R-:W-:Y:S04]  /*2a2b0*/  STL [R1+0x16c4], R25 ;  /* 0x0016c41901007387 */ /* 0x000fe80000100800 */
[----:B------:R-:W-:Y:S04]  /*2a2c0*/  STL [R1+0x180], R2 ;  /* 0x0001800201007387 */ /* 0x000fe80000100800 */
[----:B------:R0:W-:Y:S04]  /*2a2d0*/  STL [R1+0x16c0], R19 ;  /* 0x0016c01301007387 */ /* 0x0001e80000100800 */
[----:B------:R1:W-:Y:S04]  /*2a2e0*/  STL [R1+0x1ac], R0 ;  /* 0x0001ac0001007387 */ /* 0x0003e80000100800 */
[----:B0-----:R-:W2:Y:S01]  /*2a2f0*/  LDL.LU R19, [R1+0x600] ;  /* 0x0006000001137983 */ /* 0x001ea20000300800 */
[----:B-1----:R-:W-:-:S05]  /*2a300*/  F2FP.SATFINITE.E4M3.F32.PACK_AB_MERGE_C R0, R20, R21, RZ ;  /* 0x000000151400723e */ /* 0x002fca00048070ff */
[----:B------:R-:W-:Y:S04]  /*2a310*/  STL [R1+0x204], R0 ;  /* 0x0002040001007387 */ /* 0x000fe80000100800 */
        /* <DEDUP_REMOVED lines=153> */
[----:B------:R-:W-:-:S03]  /*2acb0*/  F2FP.SATFINITE.E4M3.F32.PACK_AB_MERGE_C R12, R12, R23, RZ ;  /* 0x000000170c0c723e */ /* 0x000fc600048070ff */
[----:B------:R0:W-:Y:S01]  /*2acc0*/  STL [R1+0x2c0], R6 ;  /* 0x0002c00601007387 */ /* 0x0001e20000100800 */
[----:B------:R-:W-:Y:S02]  /*2acd0*/  F2FP.SATFINITE.E4M3.F32.PACK_AB_MERGE_C R9, R9, R15, RZ ;  /* 0x0000000f0909723e */ /* 0x000fe400048070ff */
[----:B------:R-:W-:Y:S02]  /*2ace0*/  F2FP.SATFINITE.E4M3.F32.PACK_AB_MERGE_C R4, R26, R4, RZ ;  /* 0x000000041a04723e */ /* 0x000fe400048070ff */
[----:B0-----:R-:W-:Y:S02]  /*2acf0*/  F2FP.SATFINITE.E4M3.F32.PACK_AB_MERGE_C R6, R8, R16, RZ ;  /* 0x000000100806723e */ /* 0x001fe400048070ff */
[----:B------:R-:W-:Y:S02]  /*2ad00*/  F2FP.SATFINITE.E4M3.F32.PACK_AB_MERGE_C R8, R29, R10, RZ ;  /* 0x0000000a1d08723e */ /* 0x000fe400048070ff */
[----:B------:R-:W-:Y:S02]  /*2ad10*/  F2FP.SATFINITE.E4M3.F32.PACK_AB_MERGE_C R10, R20, R21, RZ ;  /* 0x00000015140a723e */ /* 0x000fe400048070ff */
[----:B--2---:R-:W-:-:S05]  /*2ad20*/  F2FP.SATFINITE.E4M3.F32.PACK_AB_MERGE_C R19, R25, R19, RZ ;  /* 0x000000131913723e */ /* 0x004fca00048070ff */
[----:B------:R-:W-:Y:S04]  /*2ad30*/  STL [R1+0x120], R19 ;  /* 0x0001201301007387 */ /* 0x000fe80000100800 */
[----:B------:R-:W-:Y:S04]  /*2ad40*/  STL [R1+0x1280], R12 ;  /* 0x0012800c01007387 */ /* 0x000fe80000100800 */
[----:B------:R0:W-:Y:S04]  /*2ad50*/  STL [R1+0xec], R6 ;  /* 0x0000ec0601007387 */ /* 0x0001e80000100800 */
[----:B------:R-:W-:Y:S01]  /*2ad60*/  STL [R1+0x268], R9 ;  /* 0x0002680901007387 */ /* 0x000fe20000100800 */
[----:B0-----:R-:W-:-:S03]  /*2ad70*/  F2FP.SATFINITE.E4M3.F32.PACK_AB_MERGE_C R6, R11, R28, RZ ;  /* 0x0000001c0b06723e */ /* 0x001fc600048070ff */
[----:B------:R0:W-:Y:S04]  /*2ad80*/  STL [R1+0x6c], R8 ;  /* 0x00006c0801007387 */ /* 0x0001e80000100800 */
[----:B------:R1:W-:Y:S04]  /*2ad90*/  STL [R1+0x126c], R6 ;  /* 0x00126c0601007387 */ /* 0x0003e80000100800 */
[----:B------:R2:W-:Y:S01]  /*2ada0*/  STL [R1+0x18], R4 ;  /* 0x0000180401007387 */ /* 0x0005e20000100800 */
[----:B0-----:R-:W-:Y:S02]  /*2adb0*/  F2FP.SATFINITE.E4M3.F32.PACK_AB_MERGE_C R8, R13, R27, RZ ;  /* 0x0000001b0d08723e */ /* 0x001fe400048070ff */
[----:B-1----:R-:W-:-:S02]  /*2adc0*/  F2FP.SATFINITE.E4M3.F32.PACK_AB_MERGE_C R6, R2, R18, RZ ;  /* 0x000000120206723e */ /* 0x002fc400048070ff */
[----:B------:R-:W-:Y:S02]  /*2add0*/  F2FP.SATFINITE.E4M3.F32.PACK_AB_MERGE_C R2, R0, R17, RZ ;  /* 0x000000110002723e */ /* 0x000fe400048070ff */
[----:B--2---:R-:W-:Y:S01]  /*2ade0*/  F2FP.SATFINITE.E4M3.F32.PACK_AB_MERGE_C R4, R7, R14, RZ ;  /* 0x0000000e0704723e */ /* 0x004fe200048070ff */
[----:B------:R-:W-:Y:S01]  /*2adf0*/  STL [R1+0x1cc], R8 ;  /* 0x0001cc0801007387 */ /* 0x000fe20000100800 */
[----:B------:R-:W-:-:S03]  /*2ae00*/  F2FP.SATFINITE.E4M3.F32.PACK_AB_MERGE_C R0, R22, R24, RZ ;  /* 0x000000181600723e */ /* 0x000fc600048070ff */
[----:B------:R-:W-:Y:S04]  /*2ae10*/  STL [R1+0xc], R6 ;  /* 0x00000c0601007387 */ /* 0x000fe80000100800 */
[----:B------:R-:W-:Y:S04]  /*2ae20*/  STL [R1+0x123c], R4 ;  /* 0x00123c0401007387 */ /* 0x000fe80000100800 */
[----:B------:R-:W-:Y:S04]  /*2ae30*/  STL [R1+0x10c], R2 ;  /* 0x00010c0201007387 */ /* 0x000fe80000100800 */
[----:B------:R0:W-:Y:S04]  /*2ae40*/  STL [R1+0x16c8], R10 ;  /* 0x0016c80a01007387 */ /* 0x0001e80000100800 */
[----:B------:R1:W-:Y:S04]  /*2ae50*/  STL [R1+0x108], R0 ;  /* 0x0001080001007387 */ /* 0x0003e80000100800 */
[----:B------:R-:W2:Y:S04]  /*2ae60*/  LDL.LU R27, [R1+0x5a4] ;  /* 0x0005a400011b7983 */ /* 0x000ea80000300800 */
[----:B0-----:R-:W3:Y:S01]  /*2ae70*/  LDL.LU R10, [R1+0x540] ;  /* 0x00054000010a7983 */ /* 0x001ee20000300800 */
[----:B-1----:R-:W-:-:S05]  /*2ae80*/  F2FP.SATFINITE.E4M3.F32.PACK_AB_MERGE_C R0, R3, R5, RZ ;  /* 0x000000050300723e */ /* 0x002fca00048070ff */
[----:B------:R-:W-:Y:S04]  /*2ae90*/  STL [R1+0x140], R0 ;  /* 0x0001400001007387 */ /* 0x000fe80000100800 */
        /* <DEDUP_REMOVED lines=118> */
[----:B------:R-:W-:Y:S01]  /*2b600*/  STL [R1+0x122c], R27 ;  /* 0x00122c1b01007387 */ /* 0x000fe20000100800 */
[----:B------:R-:W-:Y:S02]  /*2b610*/  F2FP.SATFINITE.E4M3.F32.PACK_AB_MERGE_C R0, R0, R17, RZ ;  /* 0x000000110000723e */ /* 0x000fe400048070ff */
[----:B--2---:R-:W-:Y:S02]  /*2b620*/  F2FP.SATFINITE.E4M3.F32.PACK_AB_MERGE_C R10, R6, R10, RZ ;  /* 0x0000000a060a723e */ /* 0x004fe400048070ff */
[----:B------:R-:W-:Y:S02]  /*2b630*/  F2FP.SATFINITE.E4M3.F32.PACK_AB_MERGE_C R6, R25, R19, RZ ;  /* 0x000000131906723e */ /* 0x000fe400048070ff */
[----:B------:R-:W-:-:S03]  /*2b640*/  F2FP.SATFINITE.E4M3.F32.PACK_AB_MERGE_C R19, R16, R12, RZ ;  /* 0x0000000c1013723e */ /* 0x000fc600048070ff */
[----:B------:R0:W-:Y:S04]  /*2b650*/  STL [R1+0x16cc], R6 ;  /* 0x0016cc0601007387 */ /* 0x0001e80000100800 */
[----:B------:R-:W-:Y:S04]  /*2b660*/  STL [R1+0x104], R10 ;  /* 0x0001040a01007387 */ /* 0x000fe80000100800 */
[----:B------:R1:W-:Y:S01]  /*2b670*/  STL [R1+0x16d0], R2 ;  /* 0x0016d00201007387 */ /* 0x0003e20000100800 */
[----:B0-----:R-:W-:Y:S02]  /*2b680*/  F2FP.SATFINITE.E4M3.F32.PACK_AB_MERGE_C R6, R15, R8, RZ ;  /* 0x000000080f06723e */ /* 0x001fe400048070ff */
[----:B------:R-:W-:Y:S01]  /*2b690*/  F2FP.SATFINITE.E4M3.F32.PACK_AB_MERGE_C R8, R29, R9, RZ ;  /* 0x000000091d08723e */ /* 0x000fe200048070ff */
[----:B------:R-:W-:Y:S01]  /*2b6a0*/  STL [R1+0x16d4], R19 ;  /* 0x0016d41301007387 */ /* 0x000fe20000100800 */
[----:B-1----:R-:W-:-:S03]  /*2b6b0*/  F2FP.SATFINITE.E4M3.F32.PACK_AB_MERGE_C R2, R11, R28, RZ ;  /* 0x0000001c0b02723e */ /* 0x002fc600048070ff */
[----:B------:R0:W-:Y:S04]  /*2b6c0*/  STL [R1+0xc4], R6 ;  /* 0x0000c40601007387 */ /* 0x0001e80000100800 */
[----:B------:R-:W-:Y:S04]  /*2b6d0*/  STL [R1+0xc0], R8 ;  /* 0x0000c00801007387 */ /* 0x000fe80000100800 */
[----:B------:R1:W-:Y:S01]  /*2b6e0*/  STL [R1+0x9c], R2 ;  /* 0x00009c0201007387 */ /* 0x0003e20000100800 */
[----:B0-----:R-:W-:Y:S02]  /*2b6f0*/  F2FP.SATFINITE.E4M3.F32.PACK_AB_MERGE_C R6, R26, R4, RZ ;  /* 0x000000041a06723e */ /* 0x001fe400048070ff */
[----:B------:R-:W-:-:S02]  /*2b700*/  F2FP.SATFINITE.E4M3.F32.PACK_AB_MERGE_C R4, R18, R13, RZ ;  /* 0x0000000d1204723e */ /* 0x000fc400048070ff */
[----:B------:R-:W-:Y:S02]  /*2b710*/  F2FP.SATFINITE.E4M3.F32.PACK_AB_MERGE_C R19, R22, R24, RZ ;  /* 0x000000181613723e */ /* 0x000fe400048070ff */
[----:B-1----:R-:W-:Y:S01]  /*2b720*/  F2FP.SATFINITE.E4M3.F32.PACK_AB_MERGE_C R2, R7, R14, RZ ;  /* 0x0000000e0702723e */ /* 0x002fe200048070ff */
[----:B------:R-:W-:Y:S04]  /*2b730*/  STL [R1+0x98], R6 ;  /* 0x0000980601007387 */ /* 0x000fe80000100800 */
[----:B------:R0:W-:Y:S04]  /*2b740*/  STL [R1+0x16e4], R2 ;  /* 0x0016e40201007387 */ /* 0x0001e80000100800 */
[----:B------:R-:W-:Y:S01]  /*2b750*/  STL [R1+0x80], R4 ;  /* 0x0000800401007387 */ /* 0x000fe20000100800 */
[----:B0-----:R-:W-:-:S03]  /*2b760*/  F2FP.SATFINITE.E4M3.F32.PACK_AB_MERGE_C R2, R20, R21, RZ ;  /* 0x000000151402723e */ /* 0x001fc600048070ff */
[----:B------:R-:W-:Y:S04]  /*2b770*/  STL [R1+0x16e8], R19 ;  /* 0x0016e81301007387 */ /* 0x000fe80000100800 */
[----:B------:R0:W-:Y:S04]  /*2b780*/  STL [R1+0x5c], R0 ;  /* 0x00005c0001007387 */ /* 0x0001e80000100800 */
[----:B------:R-:W-:Y:S04]  /*2b790*/  STL [R1+0x1704], R2 ;  /* 0x0017040201007387 */ /* 0x000fe80000100800 */
[----:B------:R-:W2:Y:S04]  /*2b7a0*/  LDL.LU R22, [R1+0x2a4] ;  /* 0x0002a40001167983 */ /* 0x000ea80000300800 */
[----:B------:R-:W3:Y:S01]  /*2b7b0*/  LDL.LU R21, [R1+0x2ac] ;  /* 0x0002ac0001157983 */ /* 0x000ee20000300800 */
[----:B0-----:R-:W-:-:S05]  /*2b7c0*/  F2FP.SATFINITE.E4M3.F32.PACK_AB_MERGE_C R0, R3, R5, RZ ;  /* 0x000000050300723e */ /* 0x001fca00048070ff */
[----:B------:R-:W-:Y:S04]  /*2b7d0*/  STL [R1+0x28], R0 ;  /* 0x0000280001007387 */ /* 0x000fe80000100800 */
[----:B---3--:R0:W-:Y:S04]  /*2b7e0*/  STL [R1+0x1834], R21 ;  /* 0x0018341501007387 */ /* 0x0081e80000100800 */
[----:B0-----:R-:W2:Y:S04]  /*2b7f0*/  LDL.LU R21, [R1+0x2a0] ;  /* 0x0002a00001157983 */ /* 0x001ea80000300800 */
[----:B------:R-:W3:Y:S04]  /*2b800*/  LDL.LU R17, [R1+0x4d4] ;  /* 0x0004d40001117983 */ /* 0x000ee80000300800 */
[----:B---3--:R0:W-:Y:S04]  /*2b810*/  STL [R1+0x1830], R17 ;  /* 0x0018301101007387 */ /* 0x0081e80000100800 */
[----:B0-----:R-:W3:Y:S04]  /*2b820*/  LDL.LU R17, [R1+0x2a8] ;  /* 0x0002a80001117983 */ /* 0x001ee80000300800 */
[----:B------:R-:W2:Y:S04]  /*2b830*/  LDL.LU R6, [R1+0x4dc] ;  /* 0x0004dc0001067983 */ /* 0x000ea80000300800 */
[----:B--2---:R0:W-:Y:S04]  /*2b840*/  STL [R1+0x182c], R6 ;  /* 0x00182c0601007387 */ /* 0x0041e80000100800 */
[----:B0-----:R-:W2:Y:S04]  /*2b850*/  LDL.LU R6, [R1+0x4d0] ;  /* 0x0004d00001067983 */ /* 0x001ea80000300800 */
        /* <DEDUP_REMOVED lines=12> */
[----:B------:R-:W2:Y:S01]  /*2b920*/  LDL.LU R2, [R1+0x49c] ;  /* 0x00049c0001027983 */ /* 0x000ea20000300800 */
[----:B------:R-:W-:-:S03]  /*2b930*/  F2FP.SATFINITE.E4M3.F32.PACK_AB_MERGE_C R22, R22, R21, RZ ;  /* 0x000000151616723e */ /* 0x000fc600048070ff */
[----:B--2---:R0:W-:Y:S04]  /*2b940*/  STL [R1+0x1818], R2 ;  /* 0x0018180201007387 */ /* 0x0041e80000100800 */
        /* <DEDUP_REMOVED lines=21> */
[----:B------:R-:W3:Y:S04]  /*2baa0*/  LDL.LU R21, [R1+0x1834] ;  /* 0x0018340001157983 */ /* 0x000ee80000300800 */
[----:B------:R0:W-:Y:S04]  /*2bab0*/  STL [R1+0x1708], R22 ;  /* 0x0017081601007387 */ /* 0x0001e80000100800 */
[----:B0-----:R-:W2:Y:S01]  /*2bac0*/  LDL.LU R22, [R1+0x498] ;  /* 0x0004980001167983 */ /* 0x001ea20000300800 */
[----:B---3--:R-:W-:-:S03]  /*2bad0*/  F2FP.SATFINITE.E4M3.F32.PACK_AB_MERGE_C R21, R21, R17, RZ ;  /* 0x000000111515723e */ /* 0x008fc600048070ff */
        /* <DEDUP_REMOVED lines=20> */
[----:B------:R-:W2:Y:S04]  /*2bc20*/  LDL.LU R14, [R1+0x181c] ;  /* 0x00181c00010e7983 */ /* 0x000ea80000300800 */
[----:B------:R0:W-:Y:S04]  /*2bc30*/  STL [R1+0x16f0], R26 ;  /* 0x0016f01a01007387 */ /* 0x0001e80000100800 */
[----:B0-----:R-:W3:Y:S01]  /*2bc40*/  LDL.LU R26, [R1+0x4a0] ;  /* 0x0004a000011a7983 */ /* 0x001ee20000300800 */
[----:B--2---:R-:W-:-:S03]  /*2bc50*/  F2FP.SATFINITE.E4M3.F32.PACK_AB_MERGE_C R14, R14, R2, RZ ;  /* 0x000000020e0e723e */ /* 0x004fc600048070ff */
[----:B------:R-:W2:Y:S04]  /*2bc60*/  LDL.LU R2, [R1+0x1818] ;  /* 0x0018180001027983 */ /* 0x000ea80000300800 */
[----:B------:R3:W-:Y:S01]  /*2bc70*/  STL [R1+0x16f4], R14 ;  /* 0x0016f40e01007387 */ /* 0x0007e20000100800 */
[----:B------:R-:W-:Y:S02]  /*2bc80*/  F2FP.SATFINITE.E4M3.F32.PACK_AB_MERGE_C R10, R10, R19, RZ ;  /* 0x000000130a0a723e */ /* 0x000fe400048070ff */
[----:B---3--:R-:W-:Y:S02]  /*2bc90*/  F2FP.SATFINITE.E4M3.F32.PACK_AB_MERGE_C R14, R12, R26, RZ ;  /* 0x0000001a0c0e723e */ /* 0x008fe400048070ff */
[----:B------:R-:W-:Y:S02]  /*2bca0*/  F2FP.SATFINITE.E4M3.F32.PACK_AB_MERGE_C R12, R6, R27, RZ ;  /* 0x0000001b060c723e */ /* 0x000fe400048070ff */
[----:B------:R-:W-:Y:S01]  /*2bcb0*/  F2FP.SATFINITE.E4M3.F32.PACK_AB_MERGE_C R6, R21, R17, RZ ;  /* 0x000000111506723e */ /* 0x000fe200048070ff */
[----:B------:R-:W-:Y:S04]  /*2bcc0*/  STL [R1+0x128c], R14 ;  /* 0x00128c0e01007387 */ /* 0x000fe80000100800 */
[----:B------:R-:W-:Y:S04]  /*2bcd0*/  STL [R1+0x127c], R12 ;  /* 0x00127c0c01007387 */ /* 0x000fe80000100800 */
[----:B------:R0:W-:Y:S02]  /*2bce0*/  STL [R1+0x1354], R6 ;  /* 0x0013540601007387 */ /* 0x0001e40000100800 */
[----:B0-----:R-:W-:-:S02]  /*2bcf0*/  F2FP.SATFINITE.E4M3.F32.PACK_AB_MERGE_C R6, R23, R25, RZ ;  /* 0x000000191706723e */ /* 0x001fc400048070ff */
[----:B--2---:R-:W-:-:S05]  /*2bd00*/  F2FP.SATFINITE.E4M3.F32.PACK_AB_MERGE_C R2, R2, R22, RZ ;  /* 0x000000160202723e */ /* 0x004fca00048070ff */
[----:B------:R0:W-:Y:S04]  /*2bd10*/  STL [R1+0x1350], R2 ;  /* 0x0013500201007387 */ /* 0x0001e80000100800 */
[----:B------:R-:W-:Y:S01]  /*2bd20*/  STL [R1+0x12b8], R10 ;  /* 0x0012b80a01007387 */ /* 0x000fe20000100800 */
[----:B0-----:R-:W-:Y:S02]  /*2bd30*/  F2FP.SATFINITE.E4M3.F32.PACK_AB_MERGE_C R2, R8, R16, RZ ;  /* 0x000000100802723e */ /* 0x001fe400048070ff */
[----:B------:R-:W-:Y:S01]  /*2bd40*/  F2FP.SATFINITE.E4M3.F32.PACK_AB_MERGE_C R8, R9, R15, RZ ;  /* 0x0000000f0908723e */ /* 0x000fe200048070ff */
[----:B------:R0:W-:Y:S04]  /*2bd50*/  STL [R1+0x12cc], R6 ;  /* 0x0012cc0601007387 */ /* 0x0001e80000100800 */
[----:B------:R1:W-:Y:S04]  /*2bd60*/  STL [R1+0x1230], R2 ;  /* 0x0012300201007387 */ /* 0x0003e80000100800 */
[----:B------:R2:W-:Y:S01]  /*2bd70*/  STL [R1+0x1268], R8 ;  /* 0x0012680801007387 */ /* 0x0005e20000100800 */
[----:B0-----:R-:W-:-:S02]  /*2bd80*/  F2FP.SATFINITE.E4M3.F32.PACK_AB_MERGE_C R6, R28, R29, RZ ;  /* 0x0000001d1c06723e */ /* 0x001fc400048070ff */
[----:B------:R-:W-:Y:S02]  /*2bd90*/  F2FP.SATFINITE.E4M3.F32.PACK_AB_MERGE_C R16, R20, R24, RZ ;  /* 0x000000181410723e */ /* 0x000fe400048070ff */
[----:B-1----:R-:W-:Y:S02]  /*2bda0*/  F2FP.SATFINITE.E4M3.F32.PACK_AB_MERGE_C R2, R4, R11, RZ ;  /* 0x0000000b0402723e */ /* 0x002fe400048070ff */
[----:B--2---:R-:W-:Y:S02]  /*2bdb0*/  F2FP.SATFINITE.E4M3.F32.PACK_AB_MERGE_C R8, R18, R13, RZ ;  /* 0x0000000d1208723e */ /* 0x004fe400048070ff */
[----:B------:R-:W-:Y:S01]  /*2bdc0*/  F2FP.SATFINITE.E4M3.F32.PACK_AB_MERGE_C R18, R0, R7, RZ ;  /* 0x000000070012723e */ /* 0x000fe200048070ff */
[----:B------:R-:W-:Y:S04]  /*2bdd0*/  STL [R1+0x121c], R6 ;  /* 0x00121c0601007387 */ /* 0x000fe80000100800 */
[----:B------:R-:W-:Y:S04]  /*2bde0*/  STL [R1+0x1710], R8 ;  /* 0x0017100801007387 */ /* 0x000fe80000100800 */
[----:B------:R-:W-:Y:S04]  /*2bdf0*/  STL [R1+0x1264], R2 ;  /* 0x0012640201007387 */ /* 0x000fe80000100800 */
[----:B------:R-:W-:Y:S04]  /*2be00*/  STL [R1+0x1688], R18 ;  /* 0x0016881201007387 */ /* 0x000fe80000100800 */
[----:B------:R-:W-:Y:S04]  /*2be10*/  STL [R1+0x1714], R16 ;  /* 0x0017141001007387 */ /* 0x000fe80000100800 */
[----:B------:R-:W2:Y:S04]  /*2be20*/  LDL.LU R10, [R1+0x434] ;  /* 0x00043400010a7983 */ /* 0x000ea80000300800 */
[----:B------:R-:W3:Y:S01]  /*2be30*/  LDL.LU R25, [R1+0x424] ;  /* 0x0004240001197983 */ /* 0x000ee20000300800 */
[----:B------:R-:W-:-:S05]  /*2be40*/  F2FP.SATFINITE.E4M3.F32.PACK_AB_MERGE_C R0, R3, R5, RZ ;  /* 0x000000050300723e */ /* 0x000fca00048070ff */
[----:B------:R-:W-:Y:S04]  /*2be50*/  STL [R1+0x1224], R0 ;  /* 0x0012240001007387 */ /* 0x000fe80000100800 */
        /* <DEDUP_REMOVED lines=11> */
[----:B------:R-:W2:Y:S04]  /*2bf10*/  LDL.LU R6, [R1+0x404] ;  /* 0x0004040001067983 */ /* 0x000ea80000300800 */
[----:B--2---:R0:W-:Y:S04]  /*2bf20*/  STL [R1+0x17f4], R6 ;  /* 0x0017f40601007387 */ /* 0x0041e80000100800 */
[----:B0-----:R-:W2:Y:S04]  /*2bf30*/  LDL.LU R6, [R1+0x41c] ;  /* 0x00041c0001067983 */ /* 0x001ea80000300800 */
[----:B--2---:R0:W-:Y:S04]  /*2bf40*/  STL [R1+0x17fc], R6 ;  /* 0x0017fc0601007387 */ /* 0x0041e80000100800 */
[----:B0-----:R-:W2:Y:S04]  /*2bf50*/  LDL.LU R6, [R1+0x410] ;  /* 0x0004100001067983 */ /* 0x001ea80000300800 */
[----:B--2---:R0:W-:Y:S04]  /*2bf60*/  STL [R1+0x1804], R6 ;  /* 0x0018040601007387 */ /* 0x0041e80000100800 */
[----:B0-----:R-:W2:Y:S04]  /*2bf70*/  LDL.LU R6, [R1+0x428] ;  /* 0x0004280001067983 */ /* 0x001ea80000300800 */
        /* <DEDUP_REMOVED lines=11> */
[----:B0-----:R-:W2:Y:S01]  /*2c030*/  LDL.LU R24, [R1+0x3f0] ;  /* 0x0003f00001187983 */ /* 0x001ea20000300800 */
        /* <DEDUP_REMOVED lines=32> */
[----:B0-----:R-:W3:Y:S02]  /*2c240*/  LDL.LU R25, [R1+0x180c] ;  /* 0x00180c0001197983 */ /* 0x001ee40000300800 */
[----:B---3--:R-:W-:-:S02]  /*2c250*/  F2FP.SATFINITE.E4M3.F32.PACK_AB_MERGE_C R25, R25, R27, RZ ;  /* 0x0000001b1919723e */ /* 0x008fc400048070ff */
        /* <DEDUP_REMOVED lines=28> */
[----:B------:R-:W3:Y:S01]  /*2c420*/  LDL.LU R24, [R1+0x17e0] ;  /* 0x0017e00001187983 */ /* 0x000ee20000300800 */
[----:B------:R-:W-:Y:S02]  /*2c430*/  F2FP.SATFINITE.E4M3.F32.PACK_AB_MERGE_C R29, R29, R10, RZ ;  /* 0x0000000a1d1d723e */ /* 0x000fe400048070ff */
[----:B------:R-:W-:Y:S02]  /*2c440*/  F2FP.SATFINITE.E4M3.F32.PACK_AB_MERGE_C R10, R18, R16, RZ ;  /* 0x00000010120a723e */ /* 0x000fe400048070ff */
[----:B------:R-:W-:Y:S02]  /*2c450*/  F2FP.SATFINITE.E4M3.F32.PACK_AB_MERGE_C R8, R26, R8, RZ ;  /* 0x000000081a08723e */ /* 0x000fe400048070ff */
[----:B------:R-:W-:Y:S02]  /*2c460*/  F2FP.SATFINITE.E4M3.F32.PACK_AB_MERGE_C R13, R13, R21, RZ ;  /* 0x000000150d0d723e */ /* 0x000fe400048070ff */
[----:B------:R-:W-:Y:S02]  /*2c470*/  F2FP.SATFINITE.E4M3.F32.PACK_AB_MERGE_C R11, R11, R22, RZ ;  /* 0x000000160b0b723e */ /* 0x000fe400048070ff */
[----:B------:R-:W-:-:S02]  /*2c480*/  F2FP.SATFINITE.E4M3.F32.PACK_AB_MERGE_C R4, R7, R4, RZ ;  /* 0x000000040704723e */ /* 0x000fc400048070ff */
[----:B---3--:R-:W-:Y:S02]  /*2c490*/  F2FP.SATFINITE.E4M3.F32.PACK_AB_MERGE_C R24, R24, R6, RZ ;  /* 0x000000061818723e */ /* 0x008fe400048070ff */
[----:B------:R-:W-:-:S03]  /*2c4a0*/  F2FP.SATFINITE.E4M3.F32.PACK_AB_MERGE_C R6, R25, R27, RZ ;  /* 0x0000001b1906723e */ /* 0x000fc600048070ff */
[----:B------:R-:W-:Y:S04]  /*2c4b0*/  STL [R1+0x172c], R24 ;  /* 0x00172c1801007387 */ /* 0x000fe80000100800 */
[----:B------:R-:W-:Y:S04]  /*2c4c0*/  STL [R1+0xbc], R14 ;  /* 0x0000bc0e01007387 */ /* 0x000fe80000100800 */
[----:B------:R-:W-:Y:S04]  /*2c4d0*/  STL [R1+0x167c], R29 ;  /* 0x00167c1d01007387 */ /* 0x000fe80000100800 */
[----:B------:R0:W-:Y:S04]  /*2c4e0*/  STL [R1+0x1234], R6 ;  /* 0x0012340601007387 */ /* 0x0001e80000100800 */
[----:B------:R-:W-:Y:S01]  /*2c4f0*/  STL [R1+0x290], R10 ;  /* 0x0002900a01007387 */ /* 0x000fe20000100800 */
[----:B0-----:R-:W-:-:S03]  /*2c500*/  F2FP.SATFINITE.E4M3.F32.PACK_AB_MERGE_C R6, R17, R12, RZ ;  /* 0x0000000c1106723e */ /* 0x001fc600048070ff */
[----:B------:R0:W-:Y:S04]  /*2c510*/  STL [R1+0x29c], R8 ;  /* 0x00029c0801007387 */ /* 0x0001e80000100800 */
[----:B------:R-:W-:Y:S04]  /*2c520*/  STL [R1+0x1668], R13 ;  /* 0x0016680d01007387 */ /* 0x000fe80000100800 */
[----:B------:R1:W-:Y:S01]  /*2c530*/  STL [R1+0x298], R6 ;  /* 0x0002980601007387 */ /* 0x0003e20000100800 */
[----:B0-----:R-:W-:Y:S02]  /*2c540*/  F2FP.SATFINITE.E4M3.F32.PACK_AB_MERGE_C R8, R19, R2, RZ ;  /* 0x000000021308723e */ /* 0x001fe400048070ff */
[----:B------:R-:W-:Y:S01]  /*2c550*/  F2FP.SATFINITE.E4M3.F32.PACK_AB_MERGE_C R2, R15, R23, RZ ;  /* 0x000000170f02723e */ /* 0x000fe200048070ff */
[----:B------:R0:W-:Y:S01]  /*2c560*/  STL [R1+0x165c], R11 ;  /* 0x00165c0b01007387 */ /* 0x0001e20000100800 */
[----:B-1----:R-:W-:-:S03]  /*2c570*/  F2FP.SATFINITE.E4M3.F32.PACK_AB_MERGE_C R6, R28, R9, RZ ;  /* 0x000000091c06723e */ /* 0x002fc600048070ff */
[----:B------:R-:W-:Y:S04]  /*2c580*/  STL [R1+0x1374], R8 ;  /* 0x0013740801007387 */ /* 0x000fe80000100800 */
[----:B------:R1:W-:Y:S04]  /*2c590*/  STL [R1+0x1370], R2 ;  /* 0x0013700201007387 */ /* 0x0003e80000100800 */
[----:B------:R-:W-:Y:S04]  /*2c5a0*/  STL [R1+0x1390], R6 ;  /* 0x0013900601007387 */ /* 0x000fe80000100800 */
[----:B------:R-:W-:Y:S04]  /*2c5b0*/  STL [R1+0x138c], R4 ;  /* 0x00138c0401007387 */ /* 0x000fe80000100800 */
[----:B0-----:R-:W2:Y:S01]  /*2c5c0*/  LDL.LU R11, [R1+0x32c] ;  /* 0x00032c00010b7983 */ /* 0x001ea20000300800 */
[----:B-1----:R-:W-:-:S02]  /*2c5d0*/  F2FP.SATFINITE.E4M3.F32.PACK_AB_MERGE_C R2, R20, R0, RZ ;  /* 0x000000001402723e */ /* 0x002fc400048070ff */
[----:B------:R-:W-:-:S03]  /*2c5e0*/  F2FP.SATFINITE.E4M3.F32.PACK_AB_MERGE_C R0, R3, R5, RZ ;  /* 0x000000050300723e */ /* 0x000fc600048070ff */
        /* <DEDUP_REMOVED lines=138> */
[----:B------:R2:W-:Y:S01]  /*2ce90*/  STL [R1+0x1430], R11 ;  /* 0x0014300b01007387 */ /* 0x0005e20000100800 */
[----:B---3--:R-:W-:Y:S02]  /*2cea0*/  F2FP.SATFINITE.E4M3.F32.PACK_AB_MERGE_C R6, R27, R6, RZ ;  /* 0x000000061b06723e */ /* 0x008fe400048070ff */
[----:B------:R-:W-:Y:S02]  /*2ceb0*/  F2FP.SATFINITE.E4M3.F32.PACK_AB_MERGE_C R4, R4, R12, RZ ;  /* 0x0000000c0404723e */ /* 0x000fe400048070ff */
[----:B------:R-:W-:Y:S02]  /*2cec0*/  F2FP.SATFINITE.E4M3.F32.PACK_AB_MERGE_C R9, R9, R15, RZ ;  /* 0x0000000f0909723e */ /* 0x000fe400048070ff */
[----:B------:R-:W-:-:S02]  /*2ced0*/  F2FP.SATFINITE.E4M3.F32.PACK_AB_MERGE_C R7, R7, R28, RZ ;  /* 0x0000001c0707723e */ /* 0x000fc400048070ff */
[----:B--2---:R-:W-:Y:S02]  /*2cee0*/  F2FP.SATFINITE.E4M3.F32.PACK_AB_MERGE_C R11, R29, R13, RZ ;  /* 0x0000000d1d0b723e */ /* 0x004fe400048070ff */
[----:B------:R-:W-:-:S03]  /*2cef0*/  F2FP.SATFINITE.E4M3.F32.PACK_AB_MERGE_C R13, R14, R24, RZ ;  /* 0x000000180e0d723e */ /* 0x000fc600048070ff */
[----:B------:R0:W-:Y:S04]  /*2cf00*/  STL [R1+0x144c], R11 ;  /* 0x00144c0b01007387 */ /* 0x0001e80000100800 */
[----:B------:R-:W-:Y:S04]  /*2cf10*/  STL [R1+0x1444], R13 ;  /* 0x0014440d01007387 */ /* 0x000fe80000100800 */
[----:B------:R1:W-:Y:S01]  /*2cf20*/  STL [R1+0x1458], R6 ;  /* 0x0014580601007387 */ /* 0x0003e20000100800 */
[----:B0-----:R-:W-:Y:S02]  /*2cf30*/  F2FP.SATFINITE.E4M3.F32.PACK_AB_MERGE_C R11, R10, R25, RZ ;  /* 0x000000190a0b723e */ /* 0x001fe400048070ff */
[----:B------:R-:W-:-:S03]  /*2cf40*/  F2FP.SATFINITE.E4M3.F32.PACK_AB_MERGE_C R10, R18, R16, RZ ;  /* 0x00000010120a723e */ /* 0x000fc600048070ff */
[----:B------:R-:W-:Y:S01]  /*2cf50*/  STL [R1+0x1454], R11 ;  /* 0x0014540b01007387 */ /* 0x000fe20000100800 */
[----:B-1----:R-:W-:-:S03]  /*2cf60*/  F2FP.SATFINITE.E4M3.F32.PACK_AB_MERGE_C R6, R26, R8, RZ ;  /* 0x000000081a06723e */ /* 0x002fc600048070ff */
[----:B------:R-:W-:Y:S04]  /*2cf70*/  STL [R1+0x1464], R10 ;  /* 0x0014640a01007387 */ /* 0x000fe80000100800 */
[----:B------:R0:W-:Y:S04]  /*2cf80*/  STL [R1+0x1680], R4 ;  /* 0x0016800401007387 */ /* 0x0001e80000100800 */
[----:B------:R1:W-:Y:S01]  /*2cf90*/  STL [R1+0x1460], R6 ;  /* 0x0014600601007387 */ /* 0x0003e20000100800 */
[----:B0-----:R-:W-:Y:S02]  /*2cfa0*/  F2FP.SATFINITE.E4M3.F32.PACK_AB_MERGE_C R4, R2, R22, RZ ;  /* 0x000000160204723e */ /* 0x001fe400048070ff */
[----:B-1----:R-:W-:-:S02]  /*2cfb0*/  F2FP.SATFINITE.E4M3.F32.PACK_AB_MERGE_C R6, R21, R17, RZ ;  /* 0x000000111506723e */ /* 0x002fc400048070ff */
[----:B------:R-:W-:-:S03]  /*2cfc0*/  F2FP.SATFINITE.E4M3.F32.PACK_AB_MERGE_C R2, R23, R19, RZ ;  /* 0x000000131702723e */ /* 0x000fc600048070ff */
[----:B------:R-:W-:Y:S04]  /*2cfd0*/  STL [R1+0x248], R6 ;  /* 0x0002480601007387 */ /* 0x000fe80000100800 */
[----:B------:R-:W-:Y:S04]  /*2cfe0*/  STL [R1+0x254], R4 ;  /* 0x0002540401007387 */ /* 0x000fe80000100800 */
[----:B------:R-:W-:Y:S04]  /*2cff0*/  STL [R1+0x1658], R9 ;  /* 0x0016580901007387 */ /* 0x000fe80000100800 */
[----:B------:R0:W-:Y:S04]  /*2d000*/  STL [R1+0x250], R2 ;  /* 0x0002500201007387 */ /* 0x0001e80000100800 */
[----:B------:R-:W-:Y:S04]  /*2d010*/  STL [R1+0x162c], R7 ;  /* 0x00162c0701007387 */ /* 0x000fe80000100800 */
[----:B------:R-:W2:Y:S01]  /*2d020*/  LDL.LU R12, [R1+0x1d8] ;  /* 0x0001d800010c7983 */ /* 0x000ea20000300800 */
[----:B0-----:R-:W-:-:S02]  /*2d030*/  F2FP.SATFINITE.E4M3.F32.PACK_AB_MERGE_C R2, R20, R0, RZ ;  /* 0x000000001402723e */ /* 0x001fc400048070ff */
        /* <DEDUP_REMOVED lines=37> */
[----:B0-----:R-:W2:Y:S01]  /*2d290*/  LDL.LU R14, [R1+0x1b8] ;  /* 0x0001b800010e7983 */ /* 0x001ea20000300800 */
[----:B------:R-:W-:-:S03]  /*2d2a0*/  F2FP.SATFINITE.E4M3.F32.PACK_AB_MERGE_C R12, R12, R17, RZ ;  /* 0x000000110c0c723e */ /* 0x000fc600048070ff */
[----:B--2---:R0:W-:Y:S04]  /*2d2b0*/  STL [R1+0x1758], R14 ;  /* 0x0017580e01007387 */ /* 0x0041e80000100800 */
[----:B0-----:R-:W3:Y:S04]  /*2d2c0*/  LDL.LU R14, [R1+0x1b0] ;  /* 0x0001b000010e7983 */ /* 0x001ee80000300800 */
        /* <DEDUP_REMOVED lines=37> */
[----:B--2---:R-:W-:-:S02]  /*2d520*/  F2FP.SATFINITE.E4M3.F32.PACK_AB_MERGE_C R17, R17, R12, RZ ;  /* 0x0000000c1111723e */ /* 0x004fc400048070ff */
[----:B------:R-:W2:Y:S04]  /*2d530*/  LDL.LU R12, [R1+0x78] ;  /* 0x00007800010c7983 */ /* 0x000ea80000300800 */
[----:B------:R0:W-:Y:S04]  /*2d540*/  STL [R1+0x1330], R17 ;  /* 0x0013301101007387 */ /* 0x0001e80000100800 */
[----:B0-----:R-:W2:Y:S04]  /*2d550*/  LDL.LU R17, [R1+0x7c] ;  /* 0x00007c0001117983 */ /* 0x001ea80000300800 */
[----:B------:R-:W3:Y:S04]  /*2d560*/  LDL.LU R14, [R1+0x1758] ;  /* 0x00175800010e7983 */ /* 0x000ee80000300800 */
[----:B------:R0:W-:Y:S04]  /*2d570*/  STL [R1+0x1360], R24 ;  /* 0x0013601801007387 */ /* 0x0001e80000100800 */
[----:B0-----:R-:W3:Y:S02]  /*2d580*/  LDL.LU R24, [R1+0x1754] ;  /* 0x0017540001187983 */ /* 0x001ee40000300800 */
[----:B---3--:R-:W-:-:S02]  /*2d590*/  F2FP.SATFINITE.E4M3.F32.PACK_AB_MERGE_C R24, R24, R14, RZ ;  /* 0x0000000e1818723e */ /* 0x008fc400048070ff */
        /* <DEDUP_REMOVED lines=17> */
[----:B------:R0:W-:Y:S01]  /*2d6b0*/  STL [R1+0x1378], R24 ;  /* 0x0013781801007387 */ /* 0x0001e20000100800 */
[----:B------:R-:W-:Y:S02]  /*2d6c0*/  F2FP.SATFINITE.E4M3.F32.PACK_AB_MERGE_C R19, R19, R6, RZ ;  /* 0x000000061313723e */ /* 0x000fe400048070ff */
[----:B------:R-:W-:Y:S02]  /*2d6d0*/  F2FP.SATFINITE.E4M3.F32.PACK_AB_MERGE_C R25, R25, R27, RZ ;  /* 0x0000001b1919723e */ /* 0x000fe400048070ff */
[----:B------:R-:W-:Y:S01]  /*2d6e0*/  F2FP.SATFINITE.E4M3.F32.PACK_AB_MERGE_C R16, R16, R10, RZ ;  /* 0x0000000a1010723e */ /* 0x000fe200048070ff */
[----:B0-----:R-:W2:Y:S01]  /*2d6f0*/  LDL.LU R24, [R1+0x172c] ;  /* 0x00172c0001187983 */ /* 0x001ea20000300800 */
[----:B------:R-:W-:-:S02]  /*2d700*/  F2FP.SATFINITE.E4M3.F32.PACK_AB_MERGE_C R21, R21, R8, RZ ;  /* 0x000000081515723e */ /* 0x000fc400048070ff */
[----:B------:R-:W-:Y:S02]  /*2d710*/  F2FP.SATFINITE.E4M3.F32.PACK_AB_MERGE_C R2, R2, R22, RZ ;  /* 0x000000160202723e */ /* 0x000fe400048070ff */
[----:B------:R-:W-:Y:S02]  /*2d720*/  F2FP.SATFINITE.E4M3.F32.PACK_AB_MERGE_C R15, R15, R23, RZ ;  /* 0x000000170f0f723e */ /* 0x000fe400048070ff */
[----:B------:R-:W-:Y:S02]  /*2d730*/  F2FP.SATFINITE.E4M3.F32.PACK_AB_MERGE_C R7, R7, R0, RZ ;  /* 0x000000000707723e */ /* 0x000fe400048070ff */
[----:B---3--:R-:W-:Y:S02]  /*2d740*/  F2FP.SATFINITE.E4M3.F32.PACK_AB_MERGE_C R28, R28, R14, RZ ;  /* 0x0000000e1c1c723e */ /* 0x008fe400048070ff */
[----:B------:R-:W3:Y:S04]  /*2d750*/  LDL.LU R14, [R1+0x1728] ;  /* 0x00172800010e7983 */ /* 0x000ee80000300800 */
[----:B------:R0:W-:Y:S04]  /*2d760*/  STL [R1+0x139c], R28 ;  /* 0x00139c1c01007387 */ /* 0x0001e80000100800 */
[----:B0-----:R-:W3:Y:S04]  /*2d770*/  LDL.LU R28, [R1+0x8c0] ;  /* 0x0008c000011c7983 */ /* 0x001ee80000300800 */
[----:B------:R-:W4:Y:S04]  /*2d780*/  LDL.LU R6, [R1+0x1724] ;  /* 0x0017240001067983 */ /* 0x000f280000300800 */
[----:B------:R0:W-:Y:S04]  /*2d790*/  STL [R1+0x1394], R19 ;  /* 0x0013941301007387 */ /* 0x0001e80000100800 */
[----:B0-----:R-:W4:Y:S04]  /*2d7a0*/  LDL.LU R19, [R1+0x1c] ;  /* 0x00001c0001137983 */ /* 0x001f280000300800 */
        /* <DEDUP_REMOVED lines=16> */
[----:B------:R0:W-:Y:S02]  /*2d8b0*/  STL [R1+0x13e0], R7 ;  /* 0x0013e00701007387 */ /* 0x0001e40000100800 */
[----:B0-----:R-:W-:-:S05]  /*2d8c0*/  F2FP.SATFINITE.E4M3.F32.PACK_AB_MERGE_C R7, R4, R9, RZ ;  /* 0x000000090407723e */ /* 0x001fca00048070ff */
[----:B------:R0:W-:Y:S04]  /*2d8d0*/  STL [R1+0x1400], R7 ;  /* 0x0014000701007387 */ /* 0x0001e80000100800 */
[----:B0-----:R-:W4:Y:S01]  /*2d8e0*/  LDL.LU R7, [R1+0x10] ;  /* 0x0000100001077983 */ /* 0x001f220000300800 */
[----:B------:R-:W-:Y:S02]  /*2d8f0*/  F2FP.SATFINITE.E4M3.F32.PACK_AB_MERGE_C R4, R13, R11, RZ ;  /* 0x0000000b0d04723e */ /* 0x000fe400048070ff */
[----:B------:R-:W-:-:S03]  /*2d900*/  F2FP.SATFINITE.E4M3.F32.PACK_AB_MERGE_C R9, R18, R29, RZ ;  /* 0x0000001d1209723e */ /* 0x000fc600048070ff */
[----:B------:R0:W-:Y:S01]  /*2d910*/  STL [R1+0x13fc], R4 ;  /* 0x0013fc0401007387 */ /* 0x0001e20000100800 */
[----:B------:R-:W-:-:S03]  /*2d920*/  F2FP.SATFINITE.E4M3.F32.PACK_AB_MERGE_C R3, R3, R5, RZ ;  /* 0x000000050303723e */ /* 0x000fc600048070ff */
[----:B------:R-:W-:Y:S01]  /*2d930*/  STL [R1+0x1410], R9 ;  /* 0x0014100901007387 */ /* 0x000fe20000100800 */
[----:B0-----:R-:W-:-:S05]  /*2d940*/  F2FP.SATFINITE.E4M3.F32.PACK_AB_MERGE_C R4, R20, R26, RZ ;  /* 0x0000001a1404723e */ /* 0x001fca00048070ff */
[----:B------:R2:W-:Y:S04]  /*2d950*/  STL [R1+0x140c], R4 ;  /* 0x00140c0401007387 */ /* 0x0005e80000100800 */
[----:B------:R0:W-:Y:S04]  /*2d960*/  STL [R1+0x1428], R3 ;  /* 0x0014280301007387 */ /* 0x0001e80000100800 */
[----:B------:R-:W4:Y:S04]  /*2d970*/  LDL.LU R13, [R1+0x4c] ;  /* 0x00004c00010d7983 */ /* 0x000f280000300800 */
[----:B------:R-:W4:Y:S01]  /*2d980*/  LDL.LU R29, [R1+0x3c] ;  /* 0x00003c00011d7983 */ /* 0x000f220000300800 */
[----:B--2---:R-:W-:-:S05]  /*2d990*/  F2FP.SATFINITE.E4M3.F32.PACK_AB_MERGE_C R4, R17, R12, RZ ;  /* 0x0000000c1104723e */ /* 0x004fca00048070ff */
[----:B------:R1:W-:Y:S04]  /*2d9a0*/  STL [R1+0x1424], R4 ;  /* 0x0014240401007387 */ /* 0x0003e80000100800 */
[----:B------:R-:W2:Y:S04]  /*2d9b0*/  LDL.LU R18, [R1+0x60] ;  /* 0x0000600001127983 */ /* 0x000ea80000300800 */
[----:B---3--:R3:W-:Y:S04]  /*2d9c0*/  STL [R1+0x1630], R28 ;  /* 0x0016301c01007387 */ /* 0x0087e80000100800 */
[----:B------:R-:W2:Y:S01]  /*2d9d0*/  LDL.LU R11, [R1+0x58] ;  /* 0x00005800010b7983 */ /* 0x000ea20000300800 */
[----:B0-----:R-:W-:-:S02]  /*2d9e0*/  VIADD R3, R28, 0x2 ;  /* 0x000000021c037836 */ /* 0x001fc40000000000 */
[----:B------:R-:W-:Y:S01]  /*2d9f0*/  VIADD R5, R28, 0x7d ;  /* 0x0000007d1c057836 */ /* 0x000fe20000000000 */
[----:B------:R-:W2:Y:S01]  /*2da00*/  LDL.LU R12, [R1+0x50] ;  /* 0x00005000010c7983 */ /* 0x000ea20000300800 */
[----:B----4-:R-:W-:Y:S02]  /*2da10*/  LOP3.LUT R9, R19, 0xffff, RZ, 0xc0, !PT ;  /* 0x0000ffff13097812 */ /* 0x010fe400078ec0ff */
[----:B------:R-:W-:-:S03]  /*2da20*/  ISETP.GE.AND P1, PT, R3, UR4, PT ;  /* 0x0000000403007c0c */ /* 0x000fc6000bf26270 */
[----:B------:R0:W-:Y:S04]  /*2da30*/  STL [R1+0x1c], R9 ;  /* 0x00001c0901007387 */ /* 0x0001e80000100800 */
[----:B------:R-:W4:Y:S01]  /*2da40*/  LDL.LU R19, [R1+0x44] ;  /* 0x0000440001137983 */ /* 0x000f220000300800 */
[----:B------:R-:W-:Y:S01]  /*2da50*/  ISETP.GE.AND P2, PT, R5, UR35, PT ;  /* 0x0000002305007c0c */ /* 0x000fe2000bf46270 */
[C---:B------:R-:W-:Y:S02]  /*2da60*/  VIADD R20, R28.reuse, 0x7f ;  /* 0x0000007f1c147836 */ /* 0x040fe40000000000 */
[C---:B------:R-:W-:Y:S02]  /*2da70*/  VIADD R3, R28.reuse, 0x7e ;  /* 0x0000007e1c037836 */ /* 0x040fe40000000000 */
[----:B------:R-:W-:Y:S01]  /*2da80*/  VIADD R5, R28, 0x7c ;  /* 0x0000007c1c057836 */ /* 0x000fe20000000000 */
[----:B------:R-:W0:Y:S01]  /*2da90*/  LDCU UR4, c[0x0][0x3b8] ;  /* 0x00007700ff0477ac */ /* 0x000e220008000800 */
[----:B------:R-:W0:Y:S01]  /*2daa0*/  LDCU UR35, c[0x0][0x3b8] ;  /* 0x00007700ff2377ac */ /* 0x000e220008000800 */
[----:B------:R-:W-:-:S02]  /*2dab0*/  LOP3.LUT R21, R21, 0xffff, RZ, 0xc0, !PT ;  /* 0x0000ffff15157812 */ /* 0x000fc400078ec0ff */
[----:B-1----:R-:W-:-:S05]  /*2dac0*/  LOP3.LUT R4, R15, 0xffff, RZ, 0xc0, !PT ;  /* 0x0000ffff0f047812 */ /* 0x002fca00078ec0ff */
[----:B------:R-:W-:Y:S04]  /*2dad0*/  STL [R1+0x48], R4 ;  /* 0x0000480401007387 */ /* 0x000fe80000100800 */
[----:B------:R-:W4:Y:S04]  /*2dae0*/  LDL.LU R26, [R1+0x18] ;  /* 0x00001800011a7983 */ /* 0x000f280000300800 */
[----:B------:R-:W4:Y:S04]  /*2daf0*/  LDL.LU R17, [R1+0xc] ;  /* 0x00000c0001117983 */ /* 0x000f280000300800 */
[----:B------:R1:W-:Y:S01]  /*2db00*/  STL [R1+0x30], R21 ;  /* 0x0000301501007387 */ /* 0x0003e20000100800 */
[----:B---3--:R-:W-:-:S02]  /*2db10*/  LOP3.LUT R28, R7, 0xffff, RZ, 0xc0, !PT ;  /* 0x0000ffff071c7812 */ /* 0x008fc400078ec0ff */
[----:B------:R-:W-:Y:S02]  /*2db20*/  LOP3.LUT R7, R23, 0xffff, RZ, 0xc0, !PT ;  /* 0x0000ffff17077812 */ /* 0x000fe400078ec0ff */
[----:B------:R-:W-:Y:S01]  /*2db30*/  PRMT R23, R9, 0x3340, R28 ;  /* 0x0000334009177816 */ /* 0x000fe2000000001c */
[----:B------:R-:W-:Y:S04]  /*2db40*/  STL [R1+0x20], R28 ;  /* 0x0000201c01007387 */ /* 0x000fe80000100800 */
[----:B------:R-:W-:Y:S04]  /*2db50*/  STL [R1+0x38], R7 ;  /* 0x0000380701007387 */ /* 0x000fe80000100800 */
[----:B0-----:R-:W3:Y:S01]  /*2db60*/  LDL.LU R9, [R1+0x28] ;  /* 0x0000280001097983 */ /* 0x001ee20000300800 */
[----:B------:R-:W-:-:S02]  /*2db70*/  ISETP.GE.AND P3, PT, R3, UR39, PT ;  /* 0x0000002703007c0c */ /* 0x000fc4000bf66270 */
[----:B------:R-:W-:Y:S02]  /*2db80*/  LOP3.LUT R0, R0, 0xfff7ffff, RZ, 0xc0, !PT ;  /* 0xfff7ffff00007812 */ /* 0x000fe400078ec0ff */
[----:B------:R-:W-:Y:S02]  /*2db90*/  LOP3.LUT R15, R22, 0xffff, RZ, 0xc0, !PT ;  /* 0x0000ffff160f7812 */ /* 0x000fe400078ec0ff */
[----:B------:R-:W-:Y:S02]  /*2dba0*/  ISETP.GE.AND P0, PT, R20, UR43, PT ;  /* 0x0000002b14007c0c */ /* 0x000fe4000bf06270 */
[----:B-1----:R-:W-:Y:S02]  /*2dbb0*/  PRMT R21, R21, 0x3340, R1 ;  /* 0x0000334015157816 */ /* 0x002fe40000000001 */
[----:B------:R-:W-:Y:S02]  /*2dbc0*/  @P2 LOP3.LUT R0, R0, 0x80000, RZ, 0xfc, !PT ;  /* 0x0008000000002812 */ /* 0x000fe400078efcff */
[----:B------:R-:W-:-:S02]  /*2dbd0*/  ISETP.GE.AND P2, PT, R5, UR37, PT ;  /* 0x0000002505007c0c */ /* 0x000fc4000bf46270 */
[----:B------:R-:W-:Y:S02]  /*2dbe0*/  PRMT R20, R15, 0x3340, R1 ;  /* 0x000033400f147816 */ /* 0x000fe40000000001 */
[----:B------:R-:W-:Y:S02]  /*2dbf0*/  PRMT R22, R4, 0x3340, R7 ;  /* 0x0000334004167816 */ /* 0x000fe40000000007 */
[----:B------:R-:W-:Y:S02]  /*2dc00*/  LOP3.LUT R0, R0, 0xffefffff, RZ, 0xc0, !PT ;  /* 0xffefffff00007812 */ /* 0x000fe400078ec0ff */
[----:B------:R-:W-:Y:S02]  /*2dc10*/  LOP3.LUT R5, R2, 0xffff, RZ, 0xc0, !PT ;  /* 0x0000ffff02057812 */ /* 0x000fe400078ec0ff */
[----:B------:R-:W-:Y:S01]  /*2dc20*/  PRMT R3, R23, 0x5410, R20 ;  /* 0x0000541017037816 */ /* 0x000fe20000000014 */
[----:B------:R-:W0:Y:S01]  /*2dc30*/  LDCU UR37, c[0x0][0x3b8] ;  /* 0x00007700ff2577ac */ /* 0x000e220008000800 */
[----:B------:R-:W-:Y:S01]  /*2dc40*/  @P3 LOP3.LUT R0, R0, 0x100000, RZ, 0xfc, !PT ;  /* 0x0010000000003812 */ /* 0x000fe200078efcff */
[----:B------:R-:W1:Y:S01]  /*2dc50*/  LDCU UR39, c[0x0][0x3b8] ;  /* 0x00007700ff2777ac */ /* 0x000e620008000800 */
[----:B------:R-:W0:Y:S02]  /*2dc60*/  LDCU UR43, c[0x0][0x3b8] ;  /* 0x00007700ff2b77ac */ /* 0x000e240008000800 */
[----:B------:R-:W-:Y:S01]  /*2dc70*/  LOP3.LUT R0, R0, 0xfffbffff, RZ, 0xc0, !PT ;  /* 0xfffbffff00007812 */ /* 0x000fe200078ec0ff */
[----:B------:R1:W-:Y:S01]  /*2dc80*/  STL [R1+0x14e0], R3 ;  /* 0x0014e00301007387 */ /* 0x0003e20000100800 */
[----:B------:R-:W-:-:S02]  /*2dc90*/  LOP3.LUT R23, R13, 0xffff, RZ, 0xc0, !PT ;  /* 0x0000ffff0d177812 */ /* 0x000fc400078ec0ff */
[----:B------:R-:W-:Y:S02]  /*2dca0*/  @P2 LOP3.LUT R0, R0, 0x40000, RZ, 0xfc, !PT ;  /* 0x0004000000002812 */ /* 0x000fe400078efcff */
[----:B-1----:R-:W-:Y:S02]  /*2dcb0*/  PRMT R3, R22, 0x5410, R21 ;  /* 0x0000541016037816 */ /* 0x002fe40000000015 */
[----:B------:R-:W-:Y:S02]  /*2dcc0*/  LOP3.LUT R22, R29, 0xffff, RZ, 0xc0, !PT ;  /* 0x0000ffff1d167812 */ /* 0x000fe400078ec0ff */
[----:B--2---:R-:W-:Y:S01]  /*2dcd0*/  LOP3.LUT R4, R18, 0xffff, RZ, 0xc0, !PT ;  /* 0x0000ffff12047812 */ /* 0x004fe200078ec0ff */
[----:B------:R1:W-:Y:S04]  /*2dce0*/  STL [R1+0x14dc], R3 ;  /* 0x0014dc0301007387 */ /* 0x0003e80000100800 */
[----:B------:R2:W-:Y:S04]  /*2dcf0*/  STL [R1+0x1640], R0 ;  /* 0x0016400001007387 */ /* 0x0005e80000100800 */
[----:B------:R-:W3:Y:S04]  /*2dd00*/  LDL.LU R13, [R1+0x20c] ;  /* 0x00020c00010d7983 */ /* 0x000ee80000300800 */
[----:B------:R0:W-:Y:S04]  /*2dd10*/  STL [R1+0x4c], R23 ;  /* 0x00004c1701007387 */ /* 0x0001e80000100800 */
[----:B------:R-:W3:Y:S04]  /*2dd20*/  LDL.LU R29, [R1+0x208] ;  /* 0x00020800011d7983 */ /* 0x000ee80000300800 */
[----:B------:R-:W-:Y:S04]  /*2dd30*/  STL [R1+0x3c], R22 ;  /* 0x00003c1601007387 */ /* 0x000fe80000100800 */
[----:B------:R-:W3:Y:S04]  /*2dd40*/  LDL.LU R18, [R1+0x12c] ;  /* 0x00012c0001127983 */ /* 0x000ee80000300800 */
[----:B------:R-:W-:Y:S01]  /*2dd50*/  STL [R1+0x74], R4 ;  /* 0x0000740401007387 */ /* 0x000fe20000100800 */
[----:B-1----:R-:W-:-:S02]  /*2dd60*/  LOP3.LUT R3, R24, 0xffff, RZ, 0xc0, !PT ;  /* 0x0000ffff18037812 */ /* 0x002fc400078ec0ff */
[----:B------:R-:W-:Y:S02]  /*2dd70*/  LOP3.LUT R21, R14, 0xffff, RZ, 0xc0, !PT ;  /* 0x0000ffff0e157812 */ /* 0x000fe400078ec0ff */
[----:B--2---:R-:W-:Y:S02]  /*2dd80*/  LOP3.LUT R0, R11, 0xffff, RZ, 0xc0, !PT ;  /* 0x0000ffff0b007812 */ /* 0x004fe400078ec0ff */
[----:B------:R-:W-:-:S03]  /*2dd90*/  LOP3.LUT R12, R12, 0xffff, RZ, 0xc0, !PT ;  /* 0x0000ffff0c0c7812 */ /* 0x000fc600078ec0ff */
[----:B------:R1:W-:Y:S04]  /*2dda0*/  STL [R1+0x10], R0 ;  /* 0x0000100001007387 */ /* 0x0003e80000100800 */
[----:B------:R-:W-:Y:S01]  /*2ddb0*/  STL [R1+0x50], R12 ;  /* 0x0000500c01007387 */ /* 0x000fe20000100800 */
[----:B----4-:R-:W-:-:S05]  /*2ddc0*/  LOP3.LUT R19, R19, 0xffff, RZ, 0xc0, !PT ;  /* 0x0000ffff13137812 */ /* 0x010fca00078ec0ff */
[----:B------:R-:W-:Y:S01]  /*2ddd0*/  STL [R1+0x44], R19 ;  /* 0x0000441301007387 */ /* 0x000fe20000100800 */
[----:B0-----:R-:W-:Y:S02]  /*2dde0*/  PRMT R23, R23, 0x3340, R12 ;  /* 0x0000334017177816 */ /* 0x001fe4000000000c */
[----:B------:R-:W-:Y:S02]  /*2ddf0*/  PRMT R24, R22, 0x3340, R19 ;  /* 0x0000334016187816 */ /* 0x000fe40000000013 */
[----:B------:R-:W-:Y:S02]  /*2de00*/  LOP3.LUT R11, R26, 0xffff, RZ, 0xc0, !PT ;  /* 0x0000ffff1a0b7812 */ /* 0x000fe400078ec0ff */
[----:B------:R-:W-:-:S05]  /*2de10*/  LOP3.LUT R26, R17, 0xffff, RZ, 0xc0, !PT ;  /* 0x0000ffff111a7812 */ /* 0x000fca00078ec0ff */
[----:B------:R-:W-:Y:S04]  /*2de20*/  STL [R1+0x18], R26 ;  /* 0x0000181a01007387 */ /* 0x000fe80000100800 */
[----:B------:R0:W-:Y:S04]  /*2de30*/  STL [R1+0xc], R3 ;  /* 0x00000c0301007387 */ /* 0x0001e80000100800 */
[----:B------:R-:W-:Y:S04]  /*2de40*/  STL [R1+0x78], R11 ;  /* 0x0000780b01007387 */ /* 0x000fe80000100800 */
[----:B------:R-:W2:Y:S04]  /*2de50*/  LDL.LU R17, [R1+0x88] ;  /* 0x0000880001117983 */ /* 0x000ea80000300800 */
[----:B------:R-:W4:Y:S04]  /*2de60*/  LDL.LU R2, [R1+0x64] ;  /* 0x0000640001027983 */ /* 0x000f280000300800 */
[----:B------:R0:W-:Y:S04]  /*2de70*/  STL [R1+0x40], R5 ;  /* 0x0000400501007387 */ /* 0x0001e80000100800 */
[----:B------:R-:W4:Y:S04]  /*2de80*/  LDL.LU R28, [R1+0x90] ;  /* 0x00009000011c7983 */ /* 0x000f280000300800 */
[----:B------:R-:W4:Y:S04]  /*2de90*/  LDL.LU R7, [R1+0x6c] ;  /* 0x00006c0001077983 */ /* 0x000f280000300800 */
[----:B------:R-:W4:Y:S01]  /*2dea0*/  LDL.LU R14, [R1+0x16f4] ;  /* 0x0016f400010e7983 */ /* 0x000f220000300800 */
[----:B-1----:R-:W-:-:S02]  /*2deb0*/  PRMT R0, R0, 0x3340, R26 ;  /* 0x0000334000007816 */ /* 0x002fc4000000001a */
[----:B0-----:R-:W-:Y:S02]  /*2dec0*/  PRMT R3, R3, 0x3340, R1 ;  /* 0x0000334003037816 */ /* 0x001fe40000000001 */
[----:B---3--:R-:W-:-:S05]  /*2ded0*/  LOP3.LUT R20, R9, 0xffff, RZ, 0xc0, !PT ;  /* 0x0000ffff09147812 */ /* 0x008fca00078ec0ff */
[----:B------:R-:W-:Y:S04]  /*2dee0*/  STL [R1+0x28], R20 ;  /* 0x0000281401007387 */ /* 0x000fe80000100800 */
[----:B------:R-:W3:Y:S04]  /*2def0*/  LDL.LU R9, [R1+0x5c] ;  /* 0x00005c0001097983 */ /* 0x000ee80000300800 */
[----:B------:R0:W-:Y:S04]  /*2df00*/  STL [R1+0x58], R21 ;  /* 0x0000581501007387 */ /* 0x0001e80000100800 */
[----:B------:R-:W3:Y:S04]  /*2df10*/  LDL.LU R26, [R1+0x16f0] ;  /* 0x0016f000011a7983 */ /* 0x000ee80000300800 */
[----:B------:R-:W3:Y:S04]  /*2df20*/  LDL.LU R12, [R1+0x16ec] ;  /* 0x0016ec00010c7983 */ /* 0x000ee80000300800 */
[----:B------:R-:W3:Y:S01]  /*2df30*/  LDL.LU R19, [R1+0x16e8] ;  /* 0x0016e80001137983 */ /* 0x000ee20000300800 */
[----:B------:R-:W-:-:S02]  /*2df40*/  PRMT R0, R0, 0x5410, R3 ;  /* 0x0000541000007816 */ /* 0x000fc40000000003 */
[----:B------:R-:W-:Y:S01]  /*2df50*/  PRMT R5, R5, 0x3340, R1 ;  /* 0x0000334005057816 */ /* 0x000fe20000000001 */
[----:B------:R-:W3:Y:S01]  /*2df60*/  LDL.LU R3, [R1+0xe8] ;  /* 0x0000e80001037983 */ /* 0x000ee20000300800 */
[----:B------:R-:W-:Y:S02]  /*2df70*/  PRMT R22, R4, 0x3340, R11 ;  /* 0x0000334004167816 */ /* 0x000fe4000000000b */
[----:B------:R-:W-:Y:S02]  /*2df80*/  PRMT R5, R23, 0x5410, R5 ;  /* 0x0000541017057816 */ /* 0x000fe40000000005 */
[----:B0-----:R-:W-:Y:S01]  /*2df90*/  PRMT R21, R21, 0x3340, R1 ;  /* 0x0000334015157816 */ /* 0x001fe20000000001 */
[----:B------:R0:W-:Y:S04]  /*2dfa0*/  STL [R1+0x14d8], R0 ;  /* 0x0014d80001007387 */ /* 0x0001e80000100800 */
[----:B------:R-:W-:Y:S01]  /*2dfb0*/  STL [R1+0x14d4], R5 ;  /* 0x0014d40501007387 */ /* 0x000fe20000100800 */
[----:B0-----:R-:W-:-:S03]  /*2dfc0*/  PRMT R0, R22, 0x5410, R21 ;  /* 0x0000541016007816 */ /* 0x001fc60000000015 */
[----:B------:R-:W3:Y:S01]  /*2dfd0*/  LDL.LU R21, [R1+0x80] ;  /* 0x0000800001157983 */ /* 0x000ee20000300800 */
[----:B------:R-:W-:-:S04]  /*2dfe0*/  PRMT R20, R20, 0x3340, R1 ;  /* 0x0000334014147816 */ /* 0x000fc80000000001 */
[----:B------:R-:W-:-:S05]  /*2dff0*/  PRMT R4, R24, 0x5410, R20 ;  /* 0x0000541018047816 */ /* 0x000fca0000000014 */
[----:B------:R0:W-:Y:S04]  /*2e000*/  STL [R1+0x14d0], R4 ;  /* 0x0014d00401007387 */ /* 0x0001e80000100800 */
[----:B------:R1:W-:Y:S01]  /*2e010*/  STL [R1+0x14cc], R0 ;  /* 0x0014cc0001007387 */ /* 0x0003e20000100800 */
[----:B------:R-:W-:-:S03]  /*2e020*/  LOP3.LUT R23, R18, 0xffff, RZ, 0xc0, !PT ;  /* 0x0000ffff12177812 */ /* 0x000fc600078ec0ff */
[----:B------:R-:W3:Y:S01]  /*2e030*/  LDL.LU R11, [R1+0x8a4] ;  /* 0x0008a400010b7983 */ /* 0x000ee20000300800 */
[----:B0-----:R-:W-:Y:S02]  /*2e040*/  LOP3.LUT R4, R13, 0xffff, RZ, 0xc0, !PT ;  /* 0x0000ffff0d047812 */ /* 0x001fe400078ec0ff */
[----:B-1----:R-:W-:-:S03]  /*2e050*/  LOP3.LUT R0, R29, 0xffff, RZ, 0xc0, !PT ;  /* 0x0000ffff1d007812 */ /* 0x002fc600078ec0ff */
[----:B------:R-:W-:Y:S04]  /*2e060*/  STL [R1+0xd4], R4 ;  /* 0x0000d40401007387 */ /* 0x000fe80000100800 */
[----:B------:R0:W-:Y:S04]  /*2e070*/  STL [R1+0x60], R0 ;  /* 0x0000600001007387 */ /* 0x0001e80000100800 */
[----:B------:R-:W3:Y:S04]  /*2e080*/  LDL.LU R13, [R1+0x8a0] ;  /* 0x0008a000010d7983 */ /* 0x000ee80000300800 */
[----:B------:R1:W-:Y:S04]  /*2e090*/  STL [R1+0xa0], R23 ;  /* 0x0000a01701007387 */ /* 0x0003e80000100800 */
[----:B------:R-:W3:Y:S04]  /*2e0a0*/  LDL.LU R18, [R1+0x240] ;  /* 0x0002400001127983 */ /* 0x000ee80000300800 */
[----:B------:R-:W3:Y:S01]  /*2e0b0*/  LDL.LU R29, [R1+0x1c0] ;  /* 0x0001c000011d7983 */ /* 0x000ee20000300800 */
[----:B------:R-:W-:-:S02]  /*2e0c0*/  LOP3.LUT R20, R6, 0xffff, RZ, 0xc0, !PT ;  /* 0x0000ffff06147812 */ /* 0x000fc400078ec0ff */
[----:B--2---:R-:W-:Y:S02]  /*2e0d0*/  LOP3.LUT R17, R17, 0xffff, RZ, 0xc0, !PT ;  /* 0x0000ffff11117812 */ /* 0x004fe400078ec0ff */
[----:B----4-:R-:W-:Y:S02]  /*2e0e0*/  LOP3.LUT R2, R2, 0xffff, RZ, 0xc0, !PT ;  /* 0x0000ffff02027812 */ /* 0x010fe400078ec0ff */
[----:B------:R-:W-:Y:S02]  /*2e0f0*/  LOP3.LUT R28, R28, 0xffff, RZ, 0xc0, !PT ;  /* 0x0000ffff1c1c7812 */ /* 0x000fe400078ec0ff */
[----:B------:R-:W-:Y:S01]  /*2e100*/  LOP3.LUT R24, R7, 0xffff, RZ, 0xc0, !PT ;  /* 0x0000ffff07187812 */ /* 0x000fe200078ec0ff */
[----:B------:R-:W-:Y:S04]  /*2e110*/  STL [R1+0x88], R17 ;  /* 0x0000881101007387 */ /* 0x000fe80000100800 */
[----:B------:R-:W-:Y:S01]  /*2e120*/  STL [R1+0x64], R2 ;  /* 0x0000640201007387 */ /* 0x000fe20000100800 */
[----:B0-----:R-:W-:-:S02]  /*2e130*/  PRMT R0, R0, 0x3340, R2 ;  /* 0x0000334000007816 */ /* 0x001fc40000000002 */
[----:B-1----:R-:W-:Y:S02]  /*2e140*/  PRMT R23, R23, 0x3340, R28 ;  /* 0x0000334017177816 */ /* 0x002fe4000000001c */
[----:B---3--:R-:W-:Y:S02]  /*2e150*/  LOP3.LUT R22, R3, 0xffff, RZ, 0xc0, !PT ;  /* 0x0000ffff03167812 */ /* 0x008fe400078ec0ff */
[----:B------:R-:W-:Y:S02]  /*2e160*/  LOP3.LUT R3, R9, 0xffff, RZ, 0xc0, !PT ;  /* 0x0000ffff09037812 */ /* 0x000fe400078ec0ff */
[----:B------:R-:W-:Y:S01]  /*2e170*/  LOP3.LUT R5, R19, 0xffff, RZ, 0xc0, !PT ;  /* 0x0000ffff13057812 */ /* 0x000fe200078ec0ff */
[----:B------:R-:W-:Y:S04]  /*2e180*/  STL [R1+0xd8], R22 ;  /* 0x0000d81601007387 */ /* 0x000fe80000100800 */
[----:B------:R-:W-:Y:S04]  /*2e190*/  STL [R1+0xa4], R28 ;  /* 0x0000a41c01007387 */ /* 0x000fe80000100800 */
[----:B------:R-:W-:Y:S04]  /*2e1a0*/  STL [R1+0x90], R24 ;  /* 0x0000901801007387 */ /* 0x000fe80000100800 */
[----:B------:R0:W-:Y:S04]  /*2e1b0*/  STL [R1+0x5c], R3 ;  /* 0x00005c0301007387 */ /* 0x0001e80000100800 */
[----:B------:R-:W2:Y:S04]  /*2e1c0*/  LDL.LU R7, [R1+0x16c] ;  /* 0x00016c0001077983 */ /* 0x000ea80000300800 */
[----:B------:R1:W-:Y:S04]  /*2e1d0*/  STL [R1+0x7c], R5 ;  /* 0x00007c0501007387 */ /* 0x0003e80000100800 */
[----:B------:R-:W3:Y:S04]  /*2e1e0*/  LDL.LU R9, [R1+0x168] ;  /* 0x0001680001097983 */ /* 0x000ee80000300800 */
[----:B------:R-:W4:Y:S04]  /*2e1f0*/  LDL.LU R6, [R1+0x164] ;  /* 0x0001640001067983 */ /* 0x000f280000300800 */
[----:B------:R-:W-:Y:S04]  /*2e200*/  STL [R1+0x6c], R20 ;  /* 0x00006c1401007387 */ /* 0x000fe80000100800 */
[----:B------:R-:W4:Y:S01]  /*2e210*/  LDL.LU R19, [R1+0xec] ;  /* 0x0000ec0001137983 */ /* 0x000f220000300800 */
[----:B------:R-:W-:-:S02]  /*2e220*/  LOP3.LUT R21, R21, 0xffff, RZ, 0xc0, !PT ;  /* 0x0000ffff15157812 */ /* 0x000fc400078ec0ff */
[--C-:B0-----:R-:W-:Y:S02]  /*2e230*/  PRMT R3, R3, 0x3340, R1.reuse ;  /* 0x0000334003037816 */ /* 0x101fe40000000001 */
[----:B-1----:R-:W-:Y:S02]  /*2e240*/  PRMT R5, R5, 0x3340, R1 ;  /* 0x0000334005057816 */ /* 0x002fe40000000001 */
[----:B------:R-:W-:Y:S01]  /*2e250*/  PRMT R22, R4, 0x3340, R22 ;  /* 0x0000334004167816 */ /* 0x000fe20000000016 */
[----:B------:R0:W-:Y:S01]  /*2e260*/  STL [R1+0xd0], R21 ;  /* 0x0000d01501007387 */ /* 0x0001e20000100800 */
[----:B------:R-:W-:Y:S02]  /*2e270*/  PRMT R3, R0, 0x5410, R3 ;  /* 0x0000541000037816 */ /* 0x000fe40000000003 */
[----:B------:R-:W-:Y:S01]  /*2e280*/  PRMT R4, R23, 0x5410, R5 ;  /* 0x0000541017047816 */ /* 0x000fe20000000005 */
[----:B------:R-:W4:Y:S01]  /*2e290*/  LDL.LU R2, [R1+0x16e4] ;  /* 0x0016e40001027983 */ /* 0x000f220000300800 */
[----:B------:R-:W-:-:S03]  /*2e2a0*/  PRMT R24, R17, 0x3340, R24 ;  /* 0x0000334011187816 */ /* 0x000fc60000000018 */
[----:B------:R-:W4:Y:S01]  /*2e2b0*/  LDL.LU R17, [R1+0x9c] ;  /* 0x00009c0001117983 */ /* 0x000f220000300800 */
[----:B0-----:R-:W-:-:S03]  /*2e2c0*/  PRMT R21, R21, 0x3340, R1 ;  /* 0x0000334015157816 */ /* 0x001fc60000000001 */
[----:B------:R0:W-:Y:S04]  /*2e2d0*/  STL [R1+0x14c8], R3 ;  /* 0x0014c80301007387 */ /* 0x0001e80000100800 */
[----:B------:R-:W-:Y:S01]  /*2e2e0*/  STL [R1+0x14c4], R4 ;  /* 0x0014c40401007387 */ /* 0x000fe20000100800 */
[----:B0-----:R-:W-:-:S03]  /*2e2f0*/  PRMT R3, R22, 0x5410, R21 ;  /* 0x0000541016037816 */ /* 0x001fc60000000015 */
[----:B------:R-:W4:Y:S01]  /*2e300*/  LDL.LU R21, [R1+0x98] ;  /* 0x0000980001157983 */ /* 0x000f220000300800 */
[----:B------:R-:W-:-:S04]  /*2e310*/  PRMT R20, R20, 0x3340, R1 ;  /* 0x0000334014147816 */ /* 0x000fc80000000001 */
[----:B------:R-:W-:Y:S02]  /*2e320*/  PRMT R0, R24, 0x5410, R20 ;  /* 0x0000541018007816 */ /* 0x000fe40000000014 */
[----:B------:R-:W-:-:S03]  /*2e330*/  LOP3.LUT R18, R18, 0xffff, RZ, 0xc0, !PT ;  /* 0x0000ffff12127812 */ /* 0x000fc600078ec0ff */
[----:B------:R0:W-:Y:S01]  /*2e340*/  STL [R1+0x14c0], R0 ;  /* 0x0014c00001007387 */ /* 0x0001e20000100800 */
[----:B------:R-:W-:-:S03]  /*2e350*/  LOP3.LUT R22, R13, 0xffff, RZ, 0xc0, !PT ;  /* 0x0000ffff0d167812 */ /* 0x000fc600078ec0ff */
[----:B------:R1:W-:Y:S01]  /*2e360*/  STL [R1+0x14bc], R3 ;  /* 0x0014bc0301007387 */ /* 0x0003e20000100800 */
[----:B------:R-:W-:Y:S02]  /*2e370*/  LOP3.LUT R23, R29, 0xffff, RZ, 0xc0, !PT ;  /* 0x0000ffff1d177812 */ /* 0x000fe400078ec0ff */
[----:B0-----:R-:W-:-:S05]  /*2e380*/  LOP3.LUT R0, R11, 0xffff, RZ, 0xc0, !PT ;  /* 0x0000ffff0b007812 */ /* 0x001fca00078ec0ff */
[----:B------:R-:W-:Y:S04]  /*2e390*/  STL [R1+0xdc], R0 ;  /* 0x0000dc0001007387 */ /* 0x000fe80000100800 */
[----:B------:R-:W4:Y:S04]  /*2e3a0*/  LDL.LU R4, [R1+0x8ac] ;  /* 0x0008ac0001047983 */ /* 0x000f280000300800 */
[----:B------:R0:W-:Y:S04]  /*2e3b0*/  STL [R1+0x68], R18 ;  /* 0x0000681201007387 */ /* 0x0001e80000100800 */
[----:B------:R-:W-:Y:S04]  /*2e3c0*/  STL [R1+0x12c], R22 ;  /* 0x00012c1601007387 */ /* 0x000fe80000100800 */
[----:B------:R-:W-:Y:S04]  /*2e3d0*/  STL [R1+0xa8], R23 ;  /* 0x0000a81701007387 */ /* 0x000fe80000100800 */
[----:B------:R-:W4:Y:S04]  /*2e3e0*/  LDL.LU R11, [R1+0x8a8] ;  /* 0x0008a800010b7983 */ /* 0x000f280000300800 */
[----:B------:R-:W4:Y:S04]  /*2e3f0*/  LDL.LU R13, [R1+0x200] ;  /* 0x00020000010d7983 */ /* 0x000f280000300800 */
[----:B------:R-:W4:Y:S01]  /*2e400*/  LDL.LU R29, [R1+0x1e8] ;  /* 0x0001e800011d7983 */ /* 0x000f220000300800 */
[----:B------:R-:W-:-:S02]  /*2e410*/  LOP3.LUT R5, R27, 0xffff, RZ, 0xc0, !PT ;  /* 0x0000ffff1b057812 */ /* 0x000fc400078ec0ff */
[----:B--2---:R-:W-:Y:S02]  /*2e420*/  LOP3.LUT R7, R7, 0xffff, RZ, 0xc0, !PT ;  /* 0x0000ffff07077812 */ /* 0x004fe400078ec0ff */
[----:B---3--:R-:W-:Y:S02]  /*2e430*/  LOP3.LUT R28, R9, 0xffff, RZ, 0xc0, !PT ;  /* 0x0000ffff091c7812 */ /* 0x008fe400078ec0ff */
[----:B----4-:R-:W-:Y:S02]  /*2e440*/  LOP3.LUT R6, R6, 0xffff, RZ, 0xc0, !PT ;  /* 0x0000ffff06067812 */ /* 0x010fe400078ec0ff */
[----:B------:R-:W-:Y:S01]  /*2e450*/  LOP3.LUT R24, R19, 0xffff, RZ, 0xc0, !PT ;  /* 0x0000ffff13187812 */ /* 0x000fe200078ec0ff */
[----:B------:R-:W-:Y:S04]  /*2e460*/  STL [R1+0xe8], R7 ;  /* 0x0000e80701007387 */ /* 0x000fe80000100800 */
[----:B------:R-:W2:Y:S04]  /*2e470*/  LDL.LU R19, [R1+0x188] ;  /* 0x0001880001137983 */ /* 0x000ea80000300800 */
[----:B------:R-:W-:Y:S04]  /*2e480*/  STL [R1+0x70], R6 ;  /* 0x0000700601007387 */ /* 0x000fe80000100800 */
[----:B------:R-:W-:Y:S04]  /*2e490*/  STL [R1+0x130], R28 ;  /* 0x0001301c01007387 */ /* 0x000fe80000100800 */
[----:B------:R3:W-:Y:S01]  /*2e4a0*/  STL [R1+0xac], R24 ;  /* 0x0000ac1801007387 */ /* 0x0007e20000100800 */
[----:B-1----:R-:W-:-:S03]  /*2e4b0*/  LOP3.LUT R3, R2, 0xffff, RZ, 0xc0, !PT ;  /* 0x0000ffff02037812 */ /* 0x002fc600078ec0ff */
[----:B------:R-:W4:Y:S04]  /*2e4c0*/  LDL.LU R2, [R1+0x184] ;  /* 0x0001840001027983 */ /* 0x000f280000300800 */
[----:B------:R-:W4:Y:S01]  /*2e4d0*/  LDL.LU R27, [R1+0x16e0] ;  /* 0x0016e000011b7983 */ /* 0x000f220000300800 */
[----:B------:R-:W-:-:S03]  /*2e4e0*/  LOP3.LUT R20, R17, 0xffff, RZ, 0xc0, !PT ;  /* 0x0000ffff11147812 */ /* 0x000fc600078ec0ff */
[----:B------:R1:W-:Y:S04]  /*2e4f0*/  STL [R1+0x14], R3 ;  /* 0x0000140301007387 */ /* 0x0003e80000100800 */
[----:B------:R-:W4:Y:S04]  /*2e500*/  LDL.LU R9, [R1+0x128] ;  /* 0x0001280001097983 */ /* 0x000f280000300800 */
[----:B------:R-:W4:Y:S04]  /*2e510*/  LDL.LU R17, [R1+0x120] ;  /* 0x0001200001117983 */ /* 0x000f280000300800 */
[----:B------:R1:W-:Y:S04]  /*2e520*/  STL [R1+0x80], R5 ;  /* 0x0000800501007387 */ /* 0x0003e80000100800 */
[----:B------:R1:W-:Y:S01]  /*2e530*/  STL [R1+0x9c], R20 ;  /* 0x00009c1401007387 */ /* 0x0003e20000100800 */
[----:B0-----:R-:W-:-:S02]  /*2e540*/  PRMT R18, R18, 0x3340, R6 ;  /* 0x0000334012127816 */ /* 0x001fc40000000006 */
[----:B---3--:R-:W-:Y:S02]  /*2e550*/  PRMT R24, R23, 0x3340, R24 ;  /* 0x0000334017187816 */ /* 0x008fe40000000018 */
[----:B------:R-:W-:Y:S02]  /*2e560*/  PRMT R23, R0, 0x3340, R7 ;  /* 0x0000334000177816 */ /* 0x000fe40000000007 */
[----:B------:R-:W-:-:S05]  /*2e570*/  LOP3.LUT R21, R21, 0xffff, RZ, 0xc0, !PT ;  /* 0x0000ffff15157812 */ /* 0x000fca00078ec0ff */
[----:B------:R0:W-:Y:S04]  /*2e580*/  STL [R1+0xfc], R21 ;  /* 0x0000fc1501007387 */ /* 0x0001e80000100800 */
[----:B------:R-:W3:Y:S04]  /*2e590*/  LDL.LU R6, [R1+0x16dc] ;  /* 0x0016dc0001067983 */ /* 0x000ee80000300800 */
[----:B------:R-:W3:Y:S04]  /*2e5a0*/  LDL.LU R0, [R1+0xc4] ;  /* 0x0000c40001007983 */ /* 0x000ee80000300800 */
[----:B------:R-:W3:Y:S01]  /*2e5b0*/  LDL.LU R7, [R1+0xc0] ;  /* 0x0000c00001077983 */ /* 0x000ee20000300800 */
[----:B-1----:R-:W-:-:S02]  /*2e5c0*/  PRMT R3, R3, 0x3340, R1 ;  /* 0x0000334003037816 */ /* 0x002fc40000000001 */
[--C-:B------:R-:W-:Y:S02]  /*2e5d0*/  PRMT R5, R5, 0x3340, R1.reuse ;  /* 0x0000334005057816 */ /* 0x100fe40000000001 */
[----:B------:R-:W-:Y:S02]  /*2e5e0*/  PRMT R20, R20, 0x3340, R1 ;  /* 0x0000334014147816 */ /* 0x000fe40000000001 */
[----:B------:R-:W-:Y:S02]  /*2e5f0*/  PRMT R3, R18, 0x5410, R3 ;  /* 0x0000541012037816 */ /* 0x000fe40000000003 */
[----:B------:R-:W-:Y:S02]  /*2e600*/  PRMT R22, R22, 0x3340, R28 ;  /* 0x0000334016167816 */ /* 0x000fe4000000001c */
[----:B0-----:R-:W-:Y:S02]  /*2e610*/  PRMT R21, R21, 0x3340, R1 ;  /* 0x0000334015157816 */ /* 0x001fe40000000001 */
[----:B------:R-:W-:-:S02]  /*2e620*/  PRMT R18, R24, 0x5410, R5 ;  /* 0x0000541018127816 */ /* 0x000fc40000000005 */
[----:B------:R-:W-:Y:S01]  /*2e630*/  PRMT R5, R23, 0x5410, R20 ;  /* 0x0000541017057816 */ /* 0x000fe20000000014 */
[----:B------:R0:W-:Y:S04]  /*2e640*/  STL [R1+0x14b8], R3 ;  /* 0x0014b80301007387 */ /* 0x0001e80000100800 */
[----:B------:R-:W-:Y:S04]  /*2e650*/  STL [R1+0x14b4], R18 ;  /* 0x0014b41201007387 */ /* 0x000fe80000100800 */
[----:B------:R-:W-:Y:S01]  /*2e660*/  STL [R1+0x14b0], R5 ;  /* 0x0014b00501007387 */ /* 0x000fe20000100800 */
[----:B------:R-:W-:-:S02]  /*2e670*/  LOP3.LUT R23, R4, 0xffff, RZ, 0xc0, !PT ;  /* 0x0000ffff04177812 */ /* 0x000fc400078ec0ff */
[----:B0-----:R-:W-:Y:S02]  /*2e680*/  PRMT R3, R22, 0x5410, R21 ;  /* 0x0000541016037816 */ /* 0x001fe40000000015 */
[----:B------:R-:W-:Y:S02]  /*2e690*/  LOP3.LUT R24, R11, 0xffff, RZ, 0xc0, !PT ;  /* 0x0000ffff0b187812 */ /* 0x000fe400078ec0ff */
[----:B------:R-:W-:Y:S02]  /*2e6a0*/  LOP3.LUT R11, R13, 0xffff, RZ, 0xc0, !PT ;  /* 0x0000ffff0d0b7812 */ /* 0x000fe400078ec0ff */
[----:B------:R-:W-:Y:S01]  /*2e6b0*/  LOP3.LUT R4, R29, 0xffff, RZ, 0xc0, !PT ;  /* 0x0000ffff1d047812 */ /* 0x000fe200078ec0ff */
[----:B------:R0:W-:Y:S04]  /*2e6c0*/  STL [R1+0x14ac], R3 ;  /* 0x0014ac0301007387 */ /* 0x0001e80000100800 */
[----:B------:R-:W-:Y:S04]  /*2e6d0*/  STL [R1+0x114], R23 ;  /* 0x0001141701007387 */ /* 0x000fe80000100800 */
[----:B------:R-:W3:Y:S04]  /*2e6e0*/  LDL.LU R13, [R1+0x8bc] ;  /* 0x0008bc00010d7983 */ /* 0x000ee80000300800 */
[----:B------:R-:W-:Y:S04]  /*2e6f0*/  STL [R1+0xec], R24 ;  /* 0x0000ec1801007387 */ /* 0x000fe80000100800 */
[----:B------:R1:W-:Y:S04]  /*2e700*/  STL [R1+0x8c], R4 ;  /* 0x00008c0401007387 */ /* 0x0003e80000100800 */
[----:B------:R-:W-:Y:S04]  /*2e710*/  STL [R1+0x134], R11 ;  /* 0x0001340b01007387 */ /* 0x000fe80000100800 */
[----:B------:R-:W3:Y:S01]  /*2e720*/  LDL.LU R29, [R1+0x8b8] ;  /* 0x0008b800011d7983 */ /* 0x000ee20000300800 */
[----:B0-----:R-:W-:-:S02]  /*2e730*/  LOP3.LUT R3, R25, 0xffff, RZ, 0xc0, !PT ;  /* 0x0000ffff19037812 */ /* 0x001fc400078ec0ff */
[----:B------:R-:W-:Y:S02]  /*2e740*/  LOP3.LUT R21, R10, 0xffff, RZ, 0xc0, !PT ;  /* 0x0000ffff0a157812 */ /* 0x000fe400078ec0ff */
[----:B--2---:R-:W-:-:S05]  /*2e750*/  LOP3.LUT R19, R19, 0xffff, RZ, 0xc0, !PT ;  /* 0x0000ffff13137812 */ /* 0x004fca00078ec0ff */
[----:B------:R-:W-:Y:S01]  /*2e760*/  STL [R1+0x118], R19 ;  /* 0x0001181301007387 */ /* 0x000fe20000100800 */
[----:B----4-:R-:W-:Y:S02]  /*2e770*/  LOP3.LUT R2, R2, 0xffff, RZ, 0xc0, !PT ;  /* 0x0000ffff02027812 */ /* 0x010fe400078ec0ff */
[----:B------:R-:W-:Y:S02]  /*2e780*/  LOP3.LUT R22, R9, 0xffff, RZ, 0xc0, !PT ;  /* 0x0000ffff09167812 */ /* 0x000fe400078ec0ff */
[----:B------:R-:W-:Y:S01]  /*2e790*/  LOP3.LUT R17, R17, 0xffff, RZ, 0xc0, !PT ;  /* 0x0000ffff11117812 */ /* 0x000fe200078ec0ff */
[----:B------:R-:W-:Y:S04]  /*2e7a0*/  STL [R1+0xf0], R2 ;  /* 0x0000f00201007387 */ /* 0x000fe80000100800 */
[----:B------:R-:W2:Y:S04]  /*2e7b0*/  LDL.LU R9, [R1+0x264] ;  /* 0x0002640001097983 */ /* 0x000ea80000300800 */
[----:B------:R-:W-:Y:S04]  /*2e7c0*/  STL [R1+0x98], R17 ;  /* 0x0000981101007387 */ /* 0x000fe80000100800 */
[----:B------:R-:W-:Y:S04]  /*2e7d0*/  STL [R1+0x128], R22 ;  /* 0x0001281601007387 */ /* 0x000fe80000100800 */
[----:B------:R-:W4:Y:S04]  /*2e7e0*/  LDL.LU R28, [R1+0x1ec] ;  /* 0x0001ec00011c7983 */ /* 0x000f280000300800 */
[----:B------:R0:W-:Y:S04]  /*2e7f0*/  STL [R1+0x2c], R3 ;  /* 0x00002c0301007387 */ /* 0x0001e80000100800 */
[----:B------:R-:W4:Y:S01]  /*2e800*/  LDL.LU R25, [R1+0x1e4] ;  /* 0x0001e40001197983 */ /* 0x000f220000300800 */
[----:B-1----:R-:W-:-:S02]  /*2e810*/  PRMT R4, R4, 0x3340, R17 ;  /* 0x0000334004047816 */ /* 0x002fc40000000011 */
[----:B------:R-:W-:Y:S02]  /*2e820*/  PRMT R23, R23, 0x3340, R19 ;  /* 0x0000334017177816 */ /* 0x000fe40000000013 */
[----:B---3--:R-:W-:Y:S02]  /*2e830*/  LOP3.LUT R5, R0, 0xffff, RZ, 0xc0, !PT ;  /* 0x0000ffff00057812 */ /* 0x008fe400078ec0ff */
[----:B------:R-:W-:Y:S02]  /*2e840*/  LOP3.LUT R0, R7, 0xffff, RZ, 0xc0, !PT ;  /* 0x0000ffff07007812 */ /* 0x000fe400078ec0ff */
[--C-:B0-----:R-:W-:Y:S01]  /*2e850*/  PRMT R3, R3, 0x3340, R1.reuse ;  /* 0x0000334003037816 */ /* 0x101fe20000000001 */
[----:B------:R0:W-:Y:S04]  /*2e860*/  STL [R1+0xc4], R5 ;  /* 0x0000c40501007387 */ /* 0x0001e80000100800 */
[----:B------:R-:W3:Y:S04]  /*2e870*/  LDL.LU R7, [R1+0x10e8] ;  /* 0x0010e80001077983 */ /* 0x000ee80000300800 */
[----:B------:R1:W-:Y:S04]  /*2e880*/  STL [R1+0xc0], R0 ;  /* 0x0000c00001007387 */ /* 0x0003e80000100800 */
[----:B------:R-:W3:Y:S04]  /*2e890*/  LDL.LU R10, [R1+0x108] ;  /* 0x00010800010a7983 */ /* 0x000ee80000300800 */
[----:B------:R1:W-:Y:S01]  /*2e8a0*/  STL [R1+0x110], R21 ;  /* 0x0001101501007387 */ /* 0x0003e20000100800 */
[----:B------:R-:W-:-:S02]  /*2e8b0*/  PRMT R20, R0, 0x3340, R1 ;  /* 0x0000334000147816 */ /* 0x000fc40000000001 */
[----:B------:R-:W-:Y:S02]  /*2e8c0*/  PRMT R24, R24, 0x3340, R2 ;  /* 0x0000334018187816 */ /* 0x000fe40000000002 */
[----:B0-----:R-:W-:Y:S01]  /*2e8d0*/  PRMT R5, R5, 0x3340, R1 ;  /* 0x0000334005057816 */ /* 0x001fe20000000001 */
[----:B-1----:R-:W3:Y:S04]  /*2e8e0*/  LDL.LU R0, [R1+0x10c] ;  /* 0x00010c0001007983 */ /* 0x002ee80000300800 */
[----:B------:R-:W3:Y:S04]  /*2e8f0*/  LDL.LU R17, [R1+0x16d8] ;  /* 0x0016d80001117983 */ /* 0x000ee80000300800 */
[----:B------:R-:W3:Y:S01]  /*2e900*/  LDL.LU R19, [R1+0x16d4] ;  /* 0x0016d40001137983 */ /* 0x000ee20000300800 */
[----:B------:R-:W-:-:S03]  /*2e910*/  PRMT R4, R4, 0x5410, R3 ;  /* 0x0000541004047816 */ /* 0x000fc60000000003 */
[----:B------:R-:W3:Y:S01]  /*2e920*/  LDL.LU R2, [R1+0x16d0] ;  /* 0x0016d00001027983 */ /* 0x000ee20000300800 */
[----:B------:R-:W-:-:S03]  /*2e930*/  PRMT R3, R23, 0x5410, R5 ;  /* 0x0000541017037816 */ /* 0x000fc60000000005 */
[----:B------:R-:W3:Y:S01]  /*2e940*/  LDL.LU R5, [R1+0x180] ;  /* 0x0001800001057983 */ /* 0x000ee20000300800 */
[----:B------:R-:W0:Y:S01]  /*2e950*/  S2R R18, SR_TID.X ;  /* 0x0000000000127919 */ /* 0x000e220000002100 */
[----:B------:R-:W-:Y:S02]  /*2e960*/  PRMT R21, R21, 0x3340, R1 ;  /* 0x0000334015157816 */ /* 0x000fe40000000001 */
[----:B------:R-:W-:Y:S01]  /*2e970*/  PRMT R22, R11, 0x3340, R22 ;  /* 0x000033400b167816 */ /* 0x000fe20000000016 */
[----:B------:R1:W-:Y:S04]  /*2e980*/  STL [R1+0x14a8], R4 ;  /* 0x0014a80401007387 */ /* 0x0003e80000100800 */
[----:B-1----:R-:W3:Y:S04]  /*2e990*/  LDL.LU R4, [R1+0x8b4] ;  /* 0x0008b40001047983 */ /* 0x002ee80000300800 */
[----:B------:R1:W-:Y:S04]  /*2e9a0*/  STL [R1+0x14a4], R3 ;  /* 0x0014a40301007387 */ /* 0x0003e80000100800 */
[----:B------:R-:W3:Y:S01]  /*2e9b0*/  LDL.LU R11, [R1+0x8b0] ;  /* 0x0008b000010b7983 */ /* 0x000ee20000300800 */
[----:B------:R-:W-:-:S02]  /*2e9c0*/  LOP3.LUT R23, R29, 0xffff, RZ, 0xc0, !PT ;  /* 0x0000ffff1d177812 */ /* 0x000fc400078ec0ff */
[----:B-1----:R-:W-:Y:S02]  /*2e9d0*/  PRMT R3, R24, 0x5410, R20 ;  /* 0x0000541018037816 */ /* 0x002fe40000000014 */
[----:B------:R-:W-:Y:S02]  /*2e9e0*/  PRMT R20, R22, 0x5410, R21 ;  /* 0x0000541016147816 */ /* 0x000fe40000000015 */
[----:B------:R-:W-:Y:S01]  /*2e9f0*/  LOP3.LUT R24, R13, 0xffff, RZ, 0xc0, !PT ;  /* 0x0000ffff0d187812 */ /* 0x000fe200078ec0ff */
[----:B------:R3:W-:Y:S04]  /*2ea00*/  STL [R1+0x14a0], R3 ;  /* 0x0014a00301007387 */ /* 0x0007e80000100800 */
[----:B------:R1:W-:Y:S01]  /*2ea10*/  STL [R1+0x149c], R20 ;  /* 0x00149c1401007387 */ /* 0x0003e20000100800 */
[----:B------:R-:W-:-:S02]  /*2ea20*/  LOP3.LUT R21, R6, 0xffff, RZ, 0xc0, !PT ;  /* 0x0000ffff06157812 */ /* 0x000fc400078ec0ff */
[----:B--2---:R-:W-:Y:S02]  /*2ea30*/  LOP3.LUT R9, R9, 0xffff, RZ, 0xc0, !PT ;  /* 0x0000ffff09097812 */ /* 0x004fe400078ec0ff */
[----:B----4-:R-:W-:Y:S02]  /*2ea40*/  LOP3.LUT R28, R28, 0xffff, RZ, 0xc0, !PT ;  /* 0x0000ffff1c1c7812 */ /* 0x010fe400078ec0ff */
[----:B------:R-:W-:Y:S02]  /*2ea50*/  LOP3.LUT R25, R25, 0xffff, RZ, 0xc0, !PT ;  /* 0x0000ffff19197812 */ /* 0x000fe400078ec0ff */
[----:B---3--:R-:W-:Y:S02]  /*2ea60*/  LOP3.LUT R3, R7, 0xf0, RZ, 0xc0, !PT ;  /* 0x000000f007037812 */ /* 0x008fe400078ec0ff */
[----:B------:R-:W2:Y:S04]  /*2ea70*/  LDL.LU R7, [R1+0x2e0] ;  /* 0x0002e00001077983 */ /* 0x000ea80000300800 */
[----:B------:R-:W3:Y:S04]  /*2ea80*/  LDL.LU R13, [R1+0x244] ;  /* 0x00024400010d7983 */ /* 0x000ee80000300800 */
[----:B------:R-:W-:Y:S04]  /*2ea90*/  STL [R1+0x168], R24 ;  /* 0x0001681801007387 */ /* 0x000fe80000100800 */
[----:B------:R-:W4:Y:S04]  /*2eaa0*/  LDL.LU R29, [R1+0x1c8] ;  /* 0x0001c800011d7983 */ /* 0x000f280000300800 */
[----:B------:R0:W-:Y:S04]  /*2eab0*/  STL [R1+0x138], R23 ;  /* 0x0001381701007387 */ /* 0x0001e80000100800 */
[----:B------:R-:W-:Y:S01]  /*2eac0*/  STL [R1+0x184], R9 ;  /* 0x0001840901007387 */ /* 0x000fe20000100800 */
[----:B------:R-:W-:-:S03]  /*2ead0*/  LOP3.LUT R10, R10, 0xffff, RZ, 0xc0, !PT ;  /* 0x0000ffff0a0a7812 */ /* 0x000fc600078ec0ff */
[----:B------:R-:W-:Y:S04]  /*2eae0*/  STL [R1+0x170], R28 ;  /* 0x0001701c01007387 */ /* 0x000fe80000100800 */
[----:B------:R-:W-:Y:S01]  /*2eaf0*/  STL [R1+0x150], R25 ;  /* 0x0001501901007387 */ /* 0x000fe20000100800 */
[----:B-1----:R-:W-:Y:S02]  /*2eb00*/  LOP3.LUT R20, R0, 0xffff, RZ, 0xc0, !PT ;  /* 0x0000ffff00147812 */ /* 0x002fe400078ec0ff */
[----:B------:R-:W-:Y:S01]  /*2eb10*/  LOP3.LUT R22, R5, 0xffff, RZ, 0xc0, !PT ;  /* 0x0000ffff05167812 */ /* 0x000fe200078ec0ff */
[----:B0-----:R-:W-:-:S04]  /*2eb20*/  IMAD.SHL.U32 R5, R18, 0x20, RZ ;  /* 0x0000002012057824 */ /* 0x001fc800078e00ff */
[----:B------:R-:W-:Y:S04]  /*2eb30*/  STL [R1+0x1b0], R22 ;  /* 0x0001b01601007387 */ /* 0x000fe80000100800 */
[----:B------:R-:W4:Y:S04]  /*2eb40*/  LDL.LU R18, [R1+0x160] ;  /* 0x0001600001127983 */ /* 0x000f280000300800 */
[----:B------:R0:W-:Y:S01]  /*2eb50*/  STL [R1+0x16c], R10 ;  /* 0x00016c0a01007387 */ /* 0x0001e20000100800 */
[----:B------:R-:W-:-:S03]  /*2eb60*/  LOP3.LUT R0, R5, 0x200, RZ, 0xc0, !PT ;  /* 0x0000020005007812 */ /* 0x000fc600078ec0ff */
[----:B------:R-:W4:Y:S01]  /*2eb70*/  LDL.LU R6, [R1+0x16cc] ;  /* 0x0016cc0001067983 */ /* 0x000f220000300800 */
[----:B------:R-:W-:Y:S02]  /*2eb80*/  PRMT R5, R10, 0x3340, R1 ;  /* 0x000033400a057816 */ /* 0x000fe40000000001 */
[----:B------:R-:W-:Y:S02]  /*2eb90*/  PRMT R23, R23, 0x3340, R25 ;  /* 0x0000334017177816 */ /* 0x000fe40000000019 */
[----:B------:R-:W-:Y:S01]  /*2eba0*/  IADD3 R0, PT, PT, R0, UR46, R3 ;  /* 0x0000002e00007c10 */ /* 0x000fe2000fffe003 */
[----:B0-----:R-:W4:Y:S04]  /*2ebb0*/  LDL.LU R10, [R1+0x16c8] ;  /* 0x0016c800010a7983 */ /* 0x001f280000300800 */
[----:B------:R0:W-:Y:S04]  /*2ebc0*/  STL [R1+0x15c], R20 ;  /* 0x00015c1401007387 */ /* 0x0001e80000100800 */
[----:B------:R1:W-:Y:S04]  /*2ebd0*/  STL [R1+0x1d0], R21 ;  /* 0x0001d01501007387 */ /* 0x0003e80000100800 */
[----:B------:R-:W4:Y:S04]  /*2ebe0*/  LDL.LU R25, [R1+0x16c4] ;  /* 0x0016c40001197983 */ /* 0x000f280000300800 */
[----:B------:R-:W4:Y:S01]  /*2ebf0*/  LDL.LU R3, [R1+0x1c4] ;  /* 0x0001c40001037983 */ /* 0x000f220000300800 */
[----:B------:R-:W-:-:S02]  /*2ec00*/  PRMT R24, R24, 0x3340, R28 ;  /* 0x0000334018187816 */ /* 0x000fc4000000001c */
[----:B------:R-:W-:Y:S02]  /*2ec10*/  PRMT R22, R9, 0x3340, R22 ;  /* 0x0000334009167816 */ /* 0x000fe40000000016 */
[----:B------:R-:W-:Y:S02]  /*2ec20*/  PRMT R9, R23, 0x5410, R5 ;  /* 0x0000541017097816 */ /* 0x000fe40000000005 */
[--C-:B0-----:R-:W-:Y:S02]  /*2ec30*/  PRMT R20, R20, 0x3340, R1.reuse ;  /* 0x0000334014147816 */ /* 0x101fe40000000001 */
[----:B-1----:R-:W-:Y:S01]  /*2ec40*/  PRMT R21, R21, 0x3340, R1 ;  /* 0x0000334015157816 */ /* 0x002fe20000000001 */
[----:B------:R0:W-:Y:S01]  /*2ec50*/  STL [R1+0x24], R0 ;  /* 0x0000240001007387 */ /* 0x0001e20000100800 */
[----:B------:R-:W-:-:S03]  /*2ec60*/  PRMT R5, R24, 0x5410, R20 ;  /* 0x0000541018057816 */ /* 0x000fc60000000014 */
[----:B------:R1:W-:Y:S01]  /*2ec70*/  STL [R1+0x19c], R9 ;  /* 0x00019c0901007387 */ /* 0x0003e20000100800 */
[----:B------:R-:W-:-:S03]  /*2ec80*/  LOP3.LUT R24, R4, 0xffff, RZ, 0xc0, !PT ;  /* 0x0000ffff04187812 */ /* 0x000fc600078ec0ff */
[----:B------:R-:W-:Y:S01]  /*2ec90*/  STL [R1+0x188], R5 ;  /* 0x0001880501007387 */ /* 0x000fe20000100800 */
[----:B0-----:R-:W-:Y:S02]  /*2eca0*/  PRMT R0, R22, 0x5410, R21 ;  /* 0x0000541016007816 */ /* 0x001fe40000000015 */
[----:B------:R-:W-:Y:S01]  /*2ecb0*/  LOP3.LUT R22, R11, 0xffff, RZ, 0xc0, !PT ;  /* 0x0000ffff0b167812 */ /* 0x000fe200078ec0ff */
[----:B-1----:R-:W4:Y:S04]  /*2ecc0*/  LDL.LU R9, [R1+0x8d4] ;  /* 0x0008d40001097983 */ /* 0x002f280000300800 */
[----:B------:R2:W-:Y:S04]  /*2ecd0*/  STL [R1+0x194], R0 ;  /* 0x0001940001007387 */ /* 0x0005e80000100800 */
[----:B------:R-:W4:Y:S04]  /*2ece0*/  LDL.LU R4, [R1+0x8cc] ;  /* 0x0008cc0001047983 */ /* 0x000f280000300800 */
[----:B------:R-:W-:Y:S04]  /*2ecf0*/  STL [R1+0xf4], R24 ;  /* 0x0000f41801007387 */ /* 0x000fe80000100800 */
[----:B------:R-:W4:Y:S04]  /*2ed00*/  LDL.LU R11, [R1+0x2e8] ;  /* 0x0002e800010b7983 */ /* 0x000f280000300800 */
[----:B------:R-:W-:Y:S01]  /*2ed10*/  STL [R1+0x108], R22 ;  /* 0x0001081601007387 */ /* 0x000fe20000100800 */
[----:B------:R-:W-:-:S02]  /*2ed20*/  LOP3.LUT R17, R17, 0xffff, RZ, 0xc0, !PT ;  /* 0x0000ffff11117812 */ /* 0x000fc400078ec0ff */
[----:B------:R-:W-:Y:S02]  /*2ed30*/  LOP3.LUT R20, R19, 0xffff, RZ, 0xc0, !PT ;  /* 0x0000ffff13147812 */ /* 0x000fe400078ec0ff */
[----:B------:R-:W-:Y:S02]  /*2ed40*/  LOP3.LUT R21, R16, 0xffff, RZ, 0xc0, !PT ;  /* 0x0000ffff10157812 */ /* 0x000fe400078ec0ff */
[----:B--2---:R-:W-:Y:S02]  /*2ed50*/  LOP3.LUT R0, R7, 0xffff, RZ, 0xc0, !PT ;  /* 0x0000ffff07007812 */ /* 0x004fe400078ec0ff */
[----:B---3--:R-:W-:Y:S02]  /*2ed60*/  LOP3.LUT R7, R13, 0xffff, RZ, 0xc0, !PT ;  /* 0x0000ffff0d077812 */ /* 0x008fe400078ec0ff */
[----:B----4-:R-:W-:Y:S01]  /*2ed70*/  LOP3.LUT R28, R29, 0xffff, RZ, 0xc0, !PT ;  /* 0x0000ffff1d1c7812 */ /* 0x010fe200078ec0ff */
[----:B------:R-:W-:Y:S04]  /*2ed80*/  STL [R1+0x154], R0 ;  /* 0x0001540001007387 */ /* 0x000fe80000100800 */
[----:B------:R-:W2:Y:S04]  /*2ed90*/  LDL.LU R13, [R1+0x228] ;  /* 0x00022800010d7983 */ /* 0x000ea80000300800 */
[----:B------:R-:W3:Y:S04]  /*2eda0*/  LDL.LU R29, [R1+0x1ac] ;  /* 0x0001ac00011d7983 */ /* 0x000ee80000300800 */
[----:B------:R-:W-:Y:S04]  /*2edb0*/  STL [R1+0x11c], R7 ;  /* 0x00011c0701007387 */ /* 0x000fe80000100800 */
[----:B------:R-:W-:Y:S01]  /*2edc0*/  STL [R1+0xf8], R28 ;  /* 0x0000f81c01007387 */ /* 0x000fe20000100800 */
[----:B------:R-:W-:-:S02]  /*2edd0*/  LOP3.LUT R23, R3, 0xffff, RZ, 0xc0, !PT ;  /* 0x0000ffff03177812 */ /* 0x000fc400078ec0ff */
[----:B------:R-:W-:Y:S02]  /*2ede0*/  LOP3.LUT R3, R18, 0xffff, RZ, 0xc0, !PT ;  /* 0x0000ffff12037812 */ /* 0x000fe400078ec0ff */
[----:B------:R-:W-:Y:S01]  /*2edf0*/  LOP3.LUT R25, R25, 0xffff, RZ, 0xc0, !PT ;  /* 0x0000ffff19197812 */ /* 0x000fe200078ec0ff */
[----:B------:R-:W-:Y:S04]  /*2ee00*/  STL [R1+0x10c], R23 ;  /* 0x00010c1701007387 */ /* 0x000fe80000100800 */
[----:B------:R0:W-:Y:S04]  /*2ee10*/  STL [R1+0x120], R3 ;  /* 0x0001200301007387 */ /* 0x0001e80000100800 */
[----:B------:R-:W-:Y:S04]  /*2ee20*/  STL [R1+0x164], R25 ;  /* 0x0001641901007387 */ /* 0x000fe80000100800 */
[----:B------:R-:W4:Y:S04]  /*2ee30*/  LDL.LU R18, [R1+0x140] ;  /* 0x0001400001127983 */ /* 0x000f280000300800 */
[----:B------:R-:W2:Y:S04]  /*2ee40*/  LDL.LU R19, [R1+0x16c0] ;  /* 0x0016c00001137983 */ /* 0x000ea80000300800 */
[----:B------:R-:W2:Y:S04]  /*2ee50*/  LDL.LU R16, [R1+0x16bc] ;  /* 0x0016bc0001107983 */ /* 0x000ea80000300800 */
[----:B------:R1:W-:Y:S04]  /*2ee60*/  STL [R1+0x16a4], R17 ;  /* 0x0016a41101007387 */ /* 0x0003e80000100800 */
[----:B------:R1:W-:Y:S01]  /*2ee70*/  STL [R1+0x94], R20 ;  /* 0x0000941401007387 */ /* 0x0003e20000100800 */
[----:B0-----:R-:W-:-:S03]  /*2ee80*/  PRMT R3, R17, 0x3340, R1 ;  /* 0x0000334011037816 */ /* 0x001fc60000000001 */
[----:B-1----:R-:W3:Y:S01]  /*2ee90*/  LDL.LU R17, [R1+0x120] ;  /* 0x0001200001117983 */ /* 0x002ee20000300800 */
[----:B------:R-:W-:Y:S02]  /*2eea0*/  LOP3.LUT R2, R2, 0xffff, RZ, 0xc0, !PT ;  /* 0x0000ffff02027812 */ /* 0x000fe400078ec0ff */
[----:B------:R-:W-:Y:S02]  /*2eeb0*/  PRMT R0, R0, 0x3340, R25 ;  /* 0x0000334000007816 */ /* 0x000fe40000000019 */
[----:B------:R-:W-:Y:S02]  /*2eec0*/  PRMT R24, R24, 0x3340, R28 ;  /* 0x0000334018187816 */ /* 0x000fe4000000001c */
[----:B------:R-:W-:Y:S02]  /*2eed0*/  PRMT R5, R2, 0x3340, R1 ;  /* 0x0000334002057816 */ /* 0x000fe40000000001 */
[----:B------:R-:W-:Y:S01]  /*2eee0*/  PRMT R3, R0, 0x5410, R3 ;  /* 0x0000541000037816 */ /* 0x000fe20000000003 */
[----:B------:R0:W-:Y:S01]  /*2eef0*/  STL [R1+0x54], R21 ;  /* 0x0000541501007387 */ /* 0x0001e20000100800 */
[----:B------:R-:W-:-:S02]  /*2ef00*/  PRMT R20, R20, 0x3340, R1 ;  /* 0x0000334014147816 */ /* 0x000fc40000000001 */
[----:B------:R-:W-:Y:S02]  /*2ef10*/  PRMT R23, R22, 0x3340, R23 ;  /* 0x0000334016177816 */ /* 0x000fe40000000017 */
[----:B------:R-:W-:Y:S01]  /*2ef20*/  PRMT R0, R24, 0x5410, R5 ;  /* 0x0000541018007816 */ /* 0x000fe20000000005 */
[----:B------:R-:W4:Y:S04]  /*2ef30*/  LDL.LU R25, [R1+0x16b8] ;  /* 0x0016b80001197983 */ /* 0x000f280000300800 */
[----:B------:R-:W-:Y:S01]  /*2ef40*/  STL [R1+0x178], R3 ;  /* 0x0001780301007387 */ /* 0x000fe20000100800 */
[----:B------:R-:W-:Y:S02]  /*2ef50*/  PRMT R5, R23, 0x5410, R20 ;  /* 0x0000541017057816 */ /* 0x000fe40000000014 */
[----:B0-----:R-:W-:Y:S01]  /*2ef60*/  PRMT R21, R21, 0x3340, R1 ;  /* 0x0000334015157816 */ /* 0x001fe20000000001 */
[----:B------:R0:W-:Y:S04]  /*2ef70*/  STL [R1+0x1498], R0 ;  /* 0x0014980001007387 */ /* 0x0001e80000100800 */
[----:B------:R-:W-:Y:S01]  /*2ef80*/  STL [R1+0x1494], R5 ;  /* 0x0014940501007387 */ /* 0x000fe20000100800 */
[----:B0-----:R-:W-:-:S02]  /*2ef90*/  LOP3.LUT R0, R9, 0xffff, RZ, 0xc0, !PT ;  /* 0x0000ffff09007812 */ /* 0x001fc400078ec0ff */
[----:B------:R-:W-:Y:S02]  /*2efa0*/  LOP3.LUT R9, R4, 0xffff, RZ, 0xc0, !PT ;  /* 0x0000ffff04097812 */ /* 0x000fe400078ec0ff */
[----:B------:R-:W-:Y:S02]  /*2efb0*/  LOP3.LUT R4, R11, 0xffff, RZ, 0xc0, !PT ;  /* 0x0000ffff0b047812 */ /* 0x000fe400078ec0ff */
[----:B------:R-:W-:Y:S02]  /*2efc0*/  LOP3.LUT R11, R12, 0xffff, RZ, 0xc0, !PT ;  /* 0x0000ffff0c0b7812 */ /* 0x000fe400078ec0ff */
[----:B--2---:R-:W-:Y:S02]  /*2efd0*/  LOP3.LUT R16, R16, 0xffff, RZ, 0xc0, !PT ;  /* 0x0000ffff10107812 */ /* 0x004fe400078ec0ff */
[----:B---3--:R-:W-:-:S04]  /*2efe0*/  PRMT R22, R7, 0x3340, R17 ;  /* 0x0000334007167816 */ /* 0x008fc80000000011 */
[----:B------:R-:W-:-:S05]  /*2eff0*/  PRMT R3, R22, 0x5410, R21 ;  /* 0x0000541016037816 */ /* 0x000fca0000000015 */
[----:B------:R0:W-:Y:S04]  /*2f000*/  STL [R1+0x1490], R3 ;  /* 0x0014900301007387 */ /* 0x0001e80000100800 */
[----:B------:R-:W-:Y:S04]  /*2f010*/  STL [R1+0x160], R0 ;  /* 0x0001600001007387 */ /* 0x000fe80000100800 */
[----:B------:R-:W-:Y:S04]  /*2f020*/  STL [R1+0x198], R9 ;  /* 0x0001980901007387 */ /* 0x000fe80000100800 */
[----:B------:R-:W-:Y:S01]  /*2f030*/  STL [R1+0x174], R16 ;  /* 0x0001741001007387 */ /* 0x000fe20000100800 */
[----:B0-----:R-:W-:-:S02]  /*2f040*/  LOP3.LUT R3, R13, 0xffff, RZ, 0xc0, !PT ;  /* 0x0000ffff0d037812 */ /* 0x001fc400078ec0ff */
[----:B----4-:R-:W-:-:S03]  /*2f050*/  LOP3.LUT R5, R18, 0xffff, RZ, 0xc0, !PT ;  /* 0x0000ffff12057812 */ /* 0x010fc600078ec0ff */
[----:B------:R0:W-:Y:S04]  /*2f060*/  STL [R1+0x1b4], R3 ;  /* 0x0001b40301007387 */ /* 0x0001e80000100800 */
[----:B------:R-:W-:Y:S01]  /*2f070*/  STL [R1+0x1ec], R4 ;  /* 0x0001ec0401007387 */ /* 0x000fe20000100800 */
[----:B------:R-:W-:Y:S02]  /*2f080*/  LOP3.LUT R13, R27, 0xffff, RZ, 0xc0, !PT ;  /* 0x0000ffff1b0d7812 */ /* 0x000fe400078ec0ff */
[----:B------:R-:W-:Y:S02]  /*2f090*/  LOP3.LUT R7, R29, 0xffff, RZ, 0xc0, !PT ;  /* 0x0000ffff1d077812 */ /* 0x000fe400078ec0ff */
[----:B0-----:R-:W-:Y:S02]  /*2f0a0*/  LOP3.LUT R3, R10, 0xffff, RZ, 0xc0, !PT ;  /* 0x0000ffff0a037812 */ /* 0x001fe400078ec0ff */
[----:B------:R-:W2:Y:S04]  /*2f0b0*/  LDL.LU R10, [R1+0x8d8] ;  /* 0x0008d800010a7983 */ /* 0x000ea80000300800 */
[----:B------:R-:W3:Y:S04]  /*2f0c0*/  LDL.LU R27, [R1+0x16b4] ;  /* 0x0016b400011b7983 */ /* 0x000ee80000300800 */
[----:B------:R-:W-:Y:S04]  /*2f0d0*/  STL [R1+0x144], R3 ;  /* 0x0001440301007387 */ /* 0x000fe80000100800 */
[----:B------:R-:W4:Y:S04]  /*2f0e0*/  LDL.LU R29, [R1+0x8c8] ;  /* 0x0008c800011d7983 */ /* 0x000f280000300800 */
[----:B------:R-:W2:Y:S04]  /*2f0f0*/  LDL.LU R12, [R1+0x16b0] ;  /* 0x0016b000010c7983 */ /* 0x000ea80000300800 */
[----:B------:R-:W-:Y:S04]  /*2f100*/  STL [R1+0x1c0], R5 ;  /* 0x0001c00501007387 */ /* 0x000fe80000100800 */
[----:B------:R0:W-:Y:S04]  /*2f110*/  STL [R1+0x1bc], R13 ;  /* 0x0001bc0d01007387 */ /* 0x0001e80000100800 */
[----:B------:R-:W2:Y:S01]  /*2f120*/  LDL.LU R28, [R1+0x220] ;  /* 0x00022000011c7983 */ /* 0x000ea20000300800 */
[----:B------:R-:W-:-:S03]  /*2f130*/  PRMT R20, R13, 0x3340, R1 ;  /* 0x000033400d147816 */ /* 0x000fc60000000001 */
[----:B------:R-:W2:Y:S01]  /*2f140*/  LDL.LU R18, [R1+0x18c] ;  /* 0x00018c0001127983 */ /* 0x000ea20000300800 */
[----:B------:R-:W-:-:S03]  /*2f150*/  PRMT R21, R11, 0x3340, R1 ;  /* 0x000033400b157816 */ /* 0x000fc60000000001 */
[----:B0-----:R-:W2:Y:S04]  /*2f160*/  LDL.LU R13, [R1+0x104] ;  /* 0x00010400010d7983 */ /* 0x001ea80000300800 */
[----:B------:R0:W-:Y:S04]  /*2f170*/  STL [R1+0x1690], R11 ;  /* 0x0016900b01007387 */ /* 0x0001e80000100800 */
[----:B0-----:R-:W2:Y:S01]  /*2f180*/  LDL.LU R11, [R1+0x1b4] ;  /* 0x0001b400010b7983 */ /* 0x001ea20000300800 */
[----:B------:R-:W-:Y:S02]  /*2f190*/  LOP3.LUT R25, R25, 0xffff, RZ, 0xc0, !PT ;  /* 0x0000ffff19197812 */ /* 0x000fe400078ec0ff */
[----:B------:R-:W-:-:S02]  /*2f1a0*/  LOP3.LUT R19, R19, 0xffff, RZ, 0xc0, !PT ;  /* 0x0000ffff13137812 */ /* 0x000fc400078ec0ff */
[----:B------:R-:W-:Y:S02]  /*2f1b0*/  PRMT R23, R25, 0x3340, R7 ;  /* 0x0000334019177816 */ /* 0x000fe40000000007 */
[----:B------:R-:W-:Y:S02]  /*2f1c0*/  PRMT R22, R4, 0x3340, R19 ;  /* 0x0000334004167816 */ /* 0x000fe40000000013 */
[----:B------:R-:W-:Y:S02]  /*2f1d0*/  PRMT R3, R3, 0x3340, R1 ;  /* 0x0000334003037816 */ /* 0x000fe40000000001 */
[----:B--2---:R-:W-:Y:S01]  /*2f1e0*/  PRMT R24, R9, 0x3340, R11 ;  /* 0x0000334009187816 */ /* 0x004fe2000000000b */
[----:B------:R0:W-:Y:S04]  /*2f1f0*/  STL [R1+0x1694], R11 ;  /* 0x0016940b01007387 */ /* 0x0001e80000100800 */
[----:B0-----:R-:W2:Y:S04]  /*2f200*/  LDL.LU R11, [R1+0x8c4] ;  /* 0x0008c400010b7983 */ /* 0x001ea80000300800 */
[----:B------:R-:W-:Y:S04]  /*2f210*/  STL [R1+0x169c], R25 ;  /* 0x00169c1901007387 */ /* 0x000fe80000100800 */
[----:B------:R0:W-:Y:S04]  /*2f220*/  STL [R1+0x1698], R7 ;  /* 0x0016980701007387 */ /* 0x0001e80000100800 */
[----:B0-----:R-:W2:Y:S04]  /*2f230*/  LDL.LU R7, [R1+0x224] ;  /* 0x0002240001077983 */ /* 0x001ea80000300800 */
[----:B------:R0:W-:Y:S04]  /*2f240*/  STL [R1+0x16a0], R19 ;  /* 0x0016a01301007387 */ /* 0x0001e80000100800 */
[----:B0-----:R-:W3:Y:S01]  /*2f250*/  LDL.LU R19, [R1+0x2e4] ;  /* 0x0002e40001137983 */ /* 0x001ee20000300800 */
[----:B------:R-:W-:-:S02]  /*2f260*/  PRMT R0, R0, 0x3340, R16 ;  /* 0x0000334000007816 */ /* 0x000fc40000000010 */
[----:B------:R-:W-:Y:S02]  /*2f270*/  PRMT R5, R5, 0x3340, R1 ;  /* 0x0000334005057816 */ /* 0x000fe40000000001 */
[----:B------:R-:W-:Y:S02]  /*2f280*/  PRMT R4, R0, 0x5410, R3 ;  /* 0x0000541000047816 */ /* 0x000fe40000000003 */
[----:B------:R-:W-:Y:S02]  /*2f290*/  PRMT R0, R23, 0x5410, R20 ;  /* 0x0000541017007816 */ /* 0x000fe40000000014 */
[----:B------:R-:W-:Y:S02]  /*2f2a0*/  PRMT R3, R24, 0x5410, R5 ;  /* 0x0000541018037816 */ /* 0x000fe40000000005 */
[----:B------:R-:W-:Y:S02]  /*2f2b0*/  PRMT R16, R22, 0x5410, R21 ;  /* 0x0000541016107816 */ /* 0x000fe40000000015 */
[----:B------:R-:W-:Y:S01]  /*2f2c0*/  LOP3.LUT R22, R10, 0xffff, RZ, 0xc0, !PT ;  /* 0x0000ffff0a167812 */ /* 0x000fe200078ec0ff */
[----:B------:R0:W-:Y:S04]  /*2f2d0*/  STL [R1+0x190], R4 ;  /* 0x0001900401007387 */ /* 0x0001e80000100800 */
[----:B------:R-:W-:Y:S04]  /*2f2e0*/  STL [R1+0x1654], R0 ;  /* 0x0016540001007387 */ /* 0x000fe80000100800 */
[----:B------:R-:W-:Y:S04]  /*2f2f0*/  STL [R1+0x180], R3 ;  /* 0x0001800301007387 */ /* 0x000fe80000100800 */
[----:B------:R2:W-:Y:S04]  /*2f300*/  STL [R1+0x1674], R16 ;  /* 0x0016741001007387 */ /* 0x0005e80000100800 */
[----:B------:R-:W3:Y:S01]  /*2f310*/  LDL.LU R10, [R1+0x8dc] ;  /* 0x0008dc00010a7983 */ /* 0x000ee20000300800 */
[----:B----4-:R-:W-:-:S03]  /*2f320*/  LOP3.LUT R25, R29, 0xffff, RZ, 0xc0, !PT ;  /* 0x0000ffff1d197812 */ /* 0x010fc600078ec0ff */
[----:B0-----:R-:W4:Y:S04]  /*2f330*/  LDL.LU R4, [R1+0x2f4] ;  /* 0x0002f40001047983 */ /* 0x001f280000300800 */
[----:B------:R-:W-:Y:S04]  /*2f340*/  STL [R1+0x1f0], R22 ;  /* 0x0001f01601007387 */ /* 0x000fe80000100800 */
[----:B------:R-:W4:Y:S04]  /*2f350*/  LDL.LU R9, [R1+0x26c] ;  /* 0x00026c0001097983 */ /* 0x000f280000300800 */
[----:B------:R-:W4:Y:S01]  /*2f360*/  LDL.LU R29, [R1+0x204] ;  /* 0x00020400011d7983 */ /* 0x000f220000300800 */
[----:B--2---:R-:W-:-:S02]  /*2f370*/  LOP3.LUT R16, R7, 0xffff, RZ, 0xc0, !PT ;  /* 0x0000ffff07107812 */ /* 0x004fc400078ec0ff */
[----:B------:R-:W-:Y:S02]  /*2f380*/  LOP3.LUT R7, R6, 0xffff, RZ, 0xc0, !PT ;  /* 0x0000ffff06077812 */ /* 0x000fe400078ec0ff */
[----:B---3--:R-:W-:Y:S02]  /*2f390*/  LOP3.LUT R0, R19, 0xffff, RZ, 0xc0, !PT ;  /* 0x0000ffff13007812 */ /* 0x008fe400078ec0ff */
[----:B------:R-:W-:-:S03]  /*2f3a0*/  LOP3.LUT R19, R13, 0xffff, RZ, 0xc0, !PT ;  /* 0x0000ffff0d137812 */ /* 0x000fc600078ec0ff */
[----:B------:R0:W-:Y:S04]  /*2f3b0*/  STL [R1+0x1a8], R0 ;  /* 0x0001a80001007387 */ /* 0x0001e80000100800 */
[----:B------:R-:W2:Y:S01]  /*2f3c0*/  LDL.LU R6, [R1+0x16ac] ;  /* 0x0016ac0001067983 */ /* 0x000ea20000300800 */
[----:B------:R-:W-:Y:S02]  /*2f3d0*/  LOP3.LUT R13, R8, 0xffff, RZ, 0xc0, !PT ;  /* 0x0000ffff080d7812 */ /* 0x000fe400078ec0ff */
[----:B------:R-:W-:Y:S01]  /*2f3e0*/  PRMT R3, R19, 0x3340, R1 ;  /* 0x0000334013037816 */ /* 0x000fe20000000001 */
[----:B------:R-:W3:Y:S01]  /*2f3f0*/  LDL.LU R8, [R1+0x16a8] ;  /* 0x0016a80001087983 */ /* 0x000ee20000300800 */
[----:B0-----:R-:W-:Y:S02]  /*2f400*/  LOP3.LUT R0, R27, 0xffff, RZ, 0xc0, !PT ;  /* 0x0000ffff1b007812 */ /* 0x001fe400078ec0ff */
[----:B------:R-:W-:-:S02]  /*2f410*/  PRMT R27, R25, 0x3340, R16 ;  /* 0x00003340191b7816 */ /* 0x000fc40000000010 */
[----:B------:R-:W-:Y:S01]  /*2f420*/  PRMT R21, R0, 0x3340, R1 ;  /* 0x0000334000157816 */ /* 0x000fe20000000001 */
[----:B------:R0:W-:Y:S01]  /*2f430*/  STL [R1+0x168c], R0 ;  /* 0x00168c0001007387 */ /* 0x0001e20000100800 */
[----:B------:R-:W-:-:S03]  /*2f440*/  PRMT R27, R27, 0x5410, R3 ;  /* 0x000054101b1b7816 */ /* 0x000fc60000000003 */
[----:B0-----:R-:W2:Y:S04]  /*2f450*/  LDL.LU R0, [R1+0x1a8] ;  /* 0x0001a80001007983 */ /* 0x001ea80000300800 */
[----:B------:R-:W3:Y:S01]  /*2f460*/  LDL.LU R3, [R1+0x14c] ;  /* 0x00014c0001037983 */ /* 0x000ee20000300800 */
[----:B------:R-:W-:Y:S02]  /*2f470*/  LOP3.LUT R11, R11, 0xffff, RZ, 0xc0, !PT ;  /* 0x0000ffff0b0b7812 */ /* 0x000fe400078ec0ff */
[----:B------:R-:W-:Y:S02]  /*2f480*/  LOP3.LUT R28, R28, 0xffff, RZ, 0xc0, !PT ;  /* 0x0000ffff1c1c7812 */ /* 0x000fe400078ec0ff */
[----:B------:R-:W-:Y:S02]  /*2f490*/  LOP3.LUT R12, R12, 0xffff, RZ, 0xc0, !PT ;  /* 0x0000ffff0c0c7812 */ /* 0x000fe400078ec0ff */
[----:B------:R-:W-:-:S02]  /*2f4a0*/  LOP3.LUT R18, R18, 0xffff, RZ, 0xc0, !PT ;  /* 0x0000ffff12127812 */ /* 0x000fc400078ec0ff */
[--C-:B------:R-:W-:Y:S02]  /*2f4b0*/  PRMT R5, R7, 0x3340, R1.reuse ;  /* 0x0000334007057816 */ /* 0x100fe40000000001 */
[----:B------:R-:W-:Y:S02]  /*2f4c0*/  PRMT R24, R11, 0x3340, R28 ;  /* 0x000033400b187816 */ /* 0x000fe4000000001c */
[----:B------:R-:W-:Y:S02]  /*2f4d0*/  PRMT R22, R22, 0x3340, R12 ;  /* 0x0000334016167816 */ /* 0x000fe4000000000c */
[----:B------:R-:W-:Y:S01]  /*2f4e0*/  PRMT R20, R13, 0x3340, R1 ;  /* 0x000033400d147816 */ /* 0x000fe20000000001 */
[----:B------:R0:W-:Y:S01]  /*2f4f0*/  STL [R1+0x1480], R27 ;  /* 0x0014801b01007387 */ /* 0x0001e20000100800 */
[----:B------:R-:W-:Y:S02]  /*2f500*/  PRMT R24, R24, 0x5410, R5 ;  /* 0x0000541018187816 */ /* 0x000fe40000000005 */
[----:B------:R-:W-:-:S02]  /*2f510*/  LOP3.LUT R10, R10, 0xffff, RZ, 0xc0, !PT ;  /* 0x0000ffff0a0a7812 */ /* 0x000fc400078ec0ff */
[----:B----4-:R-:W-:Y:S01]  /*2f520*/  LOP3.LUT R9, R9, 0xffff, RZ, 0xc0, !PT ;  /* 0x0000ffff09097812 */ /* 0x010fe200078ec0ff */
[----:B------:R1:W-:Y:S01]  /*2f530*/  STL [R1+0x1488], R24 ;  /* 0x0014881801007387 */ /* 0x0003e20000100800 */
[----:B0-----:R-:W-:Y:S02]  /*2f540*/  PRMT R27, R22, 0x5410, R21 ;  /* 0x00005410161b7816 */ /* 0x001fe40000000015 */
[----:B------:R-:W-:-:S03]  /*2f550*/  LOP3.LUT R14, R14, 0xffff, RZ, 0xc0, !PT ;  /* 0x0000ffff0e0e7812 */ /* 0x000fc600078ec0ff */
[----:B------:R-:W-:Y:S01]  /*2f560*/  STL [R1+0x1660], R27 ;  /* 0x0016601b01007387 */ /* 0x000fe20000100800 */
[----:B------:R-:W-:Y:S02]  /*2f570*/  LOP3.LUT R4, R4, 0xffff, RZ, 0xc0, !PT ;  /* 0x0000ffff04047812 */ /* 0x000fe400078ec0ff */
[----:B------:R-:W-:Y:S02]  /*2f580*/  LOP3.LUT R29, R29, 0xffff, RZ, 0xc0, !PT ;  /* 0x0000ffff1d1d7812 */ /* 0x000fe400078ec0ff */
[----:B-1----:R-:W-:Y:S02]  /*2f590*/  SHF.R.U32.HI R24, RZ, 0x8, R15 ;  /* 0x00000008ff187819 */ /* 0x002fe4000001160f */
[----:B------:R-:W-:Y:S02]  /*2f5a0*/  PRMT R22, R4, 0x3340, R29 ;  /* 0x0000334004167816 */ /* 0x000fe4000000001d */
[----:B--2---:R-:W-:Y:S02]  /*2f5b0*/  PRMT R23, R0, 0x3340, R18 ;  /* 0x0000334000177816 */ /* 0x004fe40000000012 */
[----:B---3--:R-:W-:-:S02]  /*2f5c0*/  LOP3.LUT R3, R3, 0xffff, RZ, 0xc0, !PT ;  /* 0x0000ffff03037812 */ /* 0x008fc400078ec0ff */
[----:B------:R-:W-:Y:S02]  /*2f5d0*/  PRMT R5, R23, 0x5410, R20 ;  /* 0x0000541017057816 */ /* 0x000fe40000000014 */
[----:B------:R-:W-:-:S03]  /*2f5e0*/  PRMT R23, R10, 0x3340, R9 ;  /* 0x000033400a177816 */ /* 0x000fc60000000009 */
[----:B------:R0:W-:Y:S04]  /*2f5f0*/  STL [R1+0x1484], R5 ;  /* 0x0014840501007387 */ /* 0x0001e80000100800 */
[----:B------:R1:W-:Y:S01]  /*2f600*/  STL [R1+0x14c], R3 ;  /* 0x00014c0301007387 */ /* 0x0003e20000100800 */
[----:B0-----:R-:W-:Y:S02]  /*2f610*/  LOP3.LUT R5, R26, 0xffff, RZ, 0xc0, !PT ;  /* 0x0000ffff1a057812 */ /* 0x001fe400078ec0ff */
[----:B-1----:R-:W-:-:S03]  /*2f620*/  PRMT R3, R3, 0x3340, R1 ;  /* 0x0000334003037816 */ /* 0x002fc60000000001 */
[----:B------:R0:W-:Y:S01]  /*2f630*/  STL [R1+0x1f8], R5 ;  /* 0x0001f80501007387 */ /* 0x0001e20000100800 */
[----:B------:R-:W-:-:S03]  /*2f640*/  PRMT R26, R23, 0x5410, R3 ;  /* 0x00005410171a7816 */ /* 0x000fc60000000003 */
[----:B------:R-:W-:Y:S04]  /*2f650*/  STL [R1+0x1e0], R14 ;  /* 0x0001e00e01007387 */ /* 0x000fe80000100800 */
[----:B------:R-:W2:Y:S04]  /*2f660*/  LDL.LU R27, [R1+0x28] ;  /* 0x00002800011b7983 */ /* 0x000ea80000300800 */
[----:B------:R-:W3:Y:S04]  /*2f670*/  LDL.LU R3, [R1+0x20] ;  /* 0x0000200001037983 */ /* 0x000ee80000300800 */
[----:B------:R-:W4:Y:S04]  /*2f680*/  LDL.LU R23, [R1+0x10] ;  /* 0x0000100001177983 */ /* 0x000f280000300800 */
[----:B------:R1:W-:Y:S01]  /*2f690*/  STL [R1+0x1664], R26 ;  /* 0x0016641a01007387 */ /* 0x0003e20000100800 */
[----:B0-----:R-:W-:-:S04]  /*2f6a0*/  PRMT R5, R5, 0x3340, R1 ;  /* 0x0000334005057816 */ /* 0x001fc80000000001 */
[----:B------:R-:W-:Y:S01]  /*2f6b0*/  PRMT R15, R22, 0x5410, R5 ;  /* 0x00005410160f7816 */ /* 0x000fe20000000005 */
[----:B-1----:R-:W2:Y:S04]  /*2f6c0*/  LDL.LU R26, [R1+0x18] ;  /* 0x00001800011a7983 */ /* 0x002ea80000300800 */
[----:B------:R-:W2:Y:S04]  /*2f6d0*/  LDL.LU R5, [R1+0x1c] ;  /* 0x00001c0001057983 */ /* 0x000ea80000300800 */
[----:B------:R-:W2:Y:S01]  /*2f6e0*/  LDL.LU R22, [R1+0xc] ;  /* 0x00000c0001167983 */ /* 0x000ea20000300800 */
[----:B------:R-:W-:-:S02]  /*2f6f0*/  LOP3.LUT R8, R8, 0xffff, RZ, 0xc0, !PT ;  /* 0x0000ffff08087812 */ /* 0x000fc400078ec0ff */
[----:B------:R-:W-:Y:S02]  /*2f700*/  LOP3.LUT R6, R6, 0xffff, RZ, 0xc0, !PT ;  /* 0x0000ffff06067812 */ /* 0x000fe400078ec0ff */
[----:B------:R-:W-:Y:S02]  /*2f710*/  PRMT R20, R14, 0x3340, R1 ;  /* 0x000033400e147816 */ /* 0x000fe40000000001 */
[----:B------:R-:W-:Y:S02]  /*2f720*/  LOP3.LUT R24, R24, 0xffff, RZ, 0xc0, !PT ;  /* 0x0000ffff18187812 */ /* 0x000fe400078ec0ff */
[----:B------:R-:W-:Y:S01]  /*2f730*/  PRMT R21, R8, 0x3340, R6 ;  /* 0x0000334008157816 */ /* 0x000fe20000000006 */
[----:B------:R0:W-:Y:S03]  /*2f740*/  STL [R1+0x166c], R15 ;  /* 0x00166c0f01007387 */ /* 0x0001e60000100800 */
[----:B------:R-:W-:-:S02]  /*2f750*/  PRMT R14, R21, 0x5410, R20 ;  /* 0x00005410150e7816 */ /* 0x000fc40000000014 */
[----:B------:R-:W-:Y:S01]  /*2f760*/  PRMT R20, R24, 0x3340, R1 ;  /* 0x0000334018147816 */ /* 0x000fe20000000001 */
[----:B0-----:R-:W2:Y:S04]  /*2f770*/  LDL.LU R15, [R1+0x38] ;  /* 0x00003800010f7983 */ /* 0x001ea80000300800 */
[----:B------:R0:W-:Y:S04]  /*2f780*/  STL [R1+0x1678], R14 ;  /* 0x0016780e01007387 */ /* 0x0001e80000100800 */
[----:B0-----:R-:W2:Y:S04]  /*2f790*/  LDL.LU R14, [R1+0x48] ;  /* 0x00004800010e7983 */ /* 0x001ea80000300800 */
[----:B------:R0:W-:Y:S01]  /*2f7a0*/  STL [R1+0x91c], R20 ;  /* 0x00091c1401007387 */ /* 0x0001e20000100800 */
[----:B---3--:R-:W-:-:S02]  /*2f7b0*/  SHF.R.U32.HI R3, RZ, 0x8, R3 ;  /* 0x00000008ff037819 */ /* 0x008fc40000011603 */
[----:B----4-:R-:W-:Y:S02]  /*2f7c0*/  SHF.R.U32.HI R23, RZ, 0x8, R23 ;  /* 0x00000008ff177819 */ /* 0x010fe40000011617 */
[----:B------:R-:W-:Y:S02]  /*2f7d0*/  LOP3.LUT R21, R3, 0xffff, RZ, 0xc0, !PT ;  /* 0x0000ffff03157812 */ /* 0x000fe400078ec0ff */
[----:B--2---:R-:W-:Y:S02]  /*2f7e0*/  SHF.R.U32.HI R5, RZ, 0x8, R5 ;  /* 0x00000008ff057819 */ /* 0x004fe40000011605 */
[----:B0-----:R-:W-:Y:S02]  /*2f7f0*/  SHF.R.U32.HI R20, RZ, 0x8, R22 ;  /* 0x00000008ff147819 */ /* 0x001fe40000011616 */
[----:B------:R-:W-:Y:S02]  /*2f800*/  SHF.R.U32.HI R24, RZ, 0x8, R26 ;  /* 0x00000008ff187819 */ /* 0x000fe4000001161a */
[----:B------:R-:W-:-:S02]  /*2f810*/  LOP3.LUT R22, R5, 0xffff, RZ, 0xc0, !PT ;  /* 0x0000ffff05167812 */ /* 0x000fc400078ec0ff */
[----:B------:R-:W-:Y:S01]  /*2f820*/  LOP3.LUT R3, R20, 0xffff, RZ, 0xc0, !PT ;  /* 0x0000ffff14037812 */ /* 0x000fe200078ec0ff */
[----:B------:R-:W2:Y:S01]  /*2f830*/  LDL.LU R26, [R1+0x50] ;  /* 0x00005000011a7983 */ /* 0x000ea20000300800 */
[----:B------:R-:W-:-:S03]  /*2f840*/  LOP3.LUT R20, R23, 0xffff, RZ, 0xc0, !PT ;  /* 0x0000ffff17147812 */ /* 0x000fc600078ec0ff */
[----:B------:R-:W3:Y:S01]  /*2f850*/  LDL.LU R23, [R1+0x4c] ;  /* 0x00004c0001177983 */ /* 0x000ee20000300800 */
[----:B------:R-:W-:Y:S02]  /*2f860*/  LOP3.LUT R5, R24, 0xffff, RZ, 0xc0, !PT ;  /* 0x0000ffff18057812 */ /* 0x000fe400078ec0ff */
[----:B------:R-:W-:Y:S01]  /*2f870*/  PRMT R22, R22, 0x3340, R21 ;  /* 0x0000334016167816 */ /* 0x000fe20000000015 */
[----:B------:R-:W4:Y:S04]  /*2f880*/  LDL.LU R24, [R1+0x40] ;  /* 0x0000400001187983 */ /* 0x000f280000300800 */
[----:B------:R-:W2:Y:S01]  /*2f890*/  LDL.LU R21, [R1+0x30] ;  /* 0x0000300001157983 */ /* 0x000ea20000300800 */
[----:B------:R-:W-:-:S03]  /*2f8a0*/  PRMT R3, R3, 0x3340, R1 ;  /* 0x0000334003037816 */ /* 0x000fc60000000001 */
[----:B------:R0:W-:Y:S04]  /*2f8b0*/  STL [R1+0x12e8], R22 ;  /* 0x0012e81601007387 */ /* 0x0001e80000100800 */
[----:B------:R-:W-:Y:S01]  /*2f8c0*/  STL [R1+0x8c4], R3 ;  /* 0x0008c40301007387 */ /* 0x000fe20000100800 */
[----:B------:R-:W-:-:S05]  /*2f8d0*/  PRMT R5, R20, 0x3340, R5 ;  /* 0x0000334014057816 */ /* 0x000fca0000000005 */
[----:B------:R1:W-:Y:S01]  /*2f8e0*/  STL [R1+0x12dc], R5 ;  /* 0x0012dc0501007387 */ /* 0x0003e20000100800 */
[----:B0-----:R-:W-:Y:S02]  /*2f8f0*/  SHF.R.U32.HI R22, RZ, 0x8, R27 ;  /* 0x00000008ff167819 */ /* 0x001fe4000001161b */
[----:B------:R-:W-:Y:S02]  /*2f900*/  SHF.R.U32.HI R20, RZ, 0x8, R14 ;  /* 0x00000008ff147819 */ /* 0x000fe4000001160e */
[----:B------:R-:W3:Y:S01]  /*2f910*/  LDL.LU R14, [R1+0x74] ;  /* 0x00007400010e7983 */ /* 0x000ee20000300800 */
[----:B-1----:R-:W-:-:S03]  /*2f920*/  SHF.R.U32.HI R5, RZ, 0x8, R15 ;  /* 0x00000008ff057819 */ /* 0x002fc6000001160f */
[----:B------:R-:W3:Y:S04]  /*2f930*/  LDL.LU R15, [R1+0x78] ;  /* 0x00007800010f7983 */ /* 0x000ee80000300800 */
[----:B------:R-:W3:Y:S01]  /*2f940*/  LDL.LU R27, [R1+0xbc] ;  /* 0x0000bc00011b7983 */ /* 0x000ee20000300800 */
[----:B--2---:R-:W-:-:S04]  /*2f950*/  SHF.R.U32.HI R3, RZ, 0x8, R21 ;  /* 0x00000008ff037819 */ /* 0x004fc80000011615 */
[----:B------:R-:W-:Y:S02]  /*2f960*/  LOP3.LUT R21, R3, 0xffff, RZ, 0xc0, !PT ;  /* 0x0000ffff03157812 */ /* 0x000fe400078ec0ff */
[----:B------:R-:W-:Y:S02]  /*2f970*/  LOP3.LUT R3, R22, 0xffff, RZ, 0xc0, !PT ;  /* 0x0000ffff16037812 */ /* 0x000fe400078ec0ff */
[----:B------:R-:W2:Y:S01]  /*2f980*/  LDL.LU R22, [R1+0x44] ;  /* 0x0000440001167983 */ /* 0x000ea20000300800 */
[----:B------:R-:W-:-:S05]  /*2f990*/  PRMT R21, R21, 0x3340, R1 ;  /* 0x0000334015157816 */ /* 0x000fca0000000001 */
[----:B------:R0:W-:Y:S04]  /*2f9a0*/  STL [R1+0x8d4], R21 ;  /* 0x0008d41501007387 */ /* 0x0001e80000100800 */
[----:B0-----:R-:W2:Y:S01]  /*2f9b0*/  LDL.LU R21, [R1+0x3c] ;  /* 0x00003c0001157983 */ /* 0x001ea20000300800 */
[----:B------:R-:W-:Y:S02]  /*2f9c0*/  LOP3.LUT R20, R20, 0xffff, RZ, 0xc0, !PT ;  /* 0x0000ffff14147812 */ /* 0x000fe400078ec0ff */
[----:B------:R-:W-:Y:S02]  /*2f9d0*/  LOP3.LUT R5, R5, 0xffff, RZ, 0xc0, !PT ;  /* 0x0000ffff05057812 */ /* 0x000fe400078ec0ff */
[----:B------:R-:W-:Y:S02]  /*2f9e0*/  PRMT R3, R3, 0x3340, R1 ;  /* 0x0000334003037816 */ /* 0x000fe40000000001 */
[----:B------:R-:W-:-:S02]  /*2f9f0*/  PRMT R5, R20, 0x3340, R5 ;  /* 0x0000334014057816 */ /* 0x000fc40000000005 */
[----:B----4-:R-:W-:-:S03]  /*2fa00*/  SHF.R.U32.HI R20, RZ, 0x8, R24 ;  /* 0x00000008ff147819 */ /* 0x010fc60000011618 */
[----:B------:R-:W-:Y:S04]  /*2fa10*/  STL [R1+0x12e4], R5 ;  /* 0x0012e40501007387 */ /* 0x000fe80000100800 */
[----:B------:R2:W-:Y:S01]  /*2fa20*/  STL [R1+0x1214], R3 ;  /* 0x0012140301007387 */ /* 0x0005e20000100800 */
[----:B---3--:R-:W-:Y:S02]  /*2fa30*/  SHF.R.U32.HI R23, RZ, 0x8, R23 ;  /* 0x00000008ff177819 */ /* 0x008fe40000011617 */
[----:B------:R-:W-:Y:S02]  /*2fa40*/  SHF.R.U32.HI R24, RZ, 0x8, R26 ;  /* 0x00000008ff187819 */ /* 0x000fe4000001161a */
[----:B------:R-:W3:Y:S01]  /*2fa50*/  LDL.LU R26, [R1+0x64] ;  /* 0x00006400011a7983 */ /* 0x000ee20000300800 */
[----:B--2---:R-:W-:-:S02]  /*2fa60*/  SHF.R.U32.HI R3, RZ, 0x8, R22 ;  /* 0x00000008ff037819 */ /* 0x004fc40000011616 */
[----:B------:R-:W-:Y:S02]  /*2fa70*/  SHF.R.U32.HI R5, RZ, 0x8, R21 ;  /* 0x00000008ff057819 */ /* 0x000fe40000011615 */
[----:B------:R-:W-:Y:S02]  /*2fa80*/  LOP3.LUT R21, R3, 0xffff, RZ, 0xc0, !PT ;  /* 0x0000ffff03157812 */ /* 0x000fe400078ec0ff */
[----:B------:R-:W-:Y:S02]  /*2fa90*/  LOP3.LUT R3, R20, 0xffff, RZ, 0xc0, !PT ;  /* 0x0000ffff14037812 */ /* 0x000fe400078ec0ff */
[----:B------:R-:W-:Y:S02]  /*2faa0*/  LOP3.LUT R22, R5, 0xffff, RZ, 0xc0, !PT ;  /* 0x0000ffff05167812 */ /* 0x000fe400078ec0ff */
[----:B------:R-:W-:Y:S02]  /*2fab0*/  LOP3.LUT R20, R23, 0xffff, RZ, 0xc0, !PT ;  /* 0x0000ffff17147812 */ /* 0x000fe400078ec0ff */
[----:B------:R-:W-:Y:S01]  /*2fac0*/  LOP3.LUT R5, R24, 0xffff, RZ, 0xc0, !PT ;  /* 0x0000ffff18057812 */ /* 0x000fe200078ec0ff */
[----:B------:R-:W2:Y:S04]  /*2fad0*/  LDL.LU R23, [R1+0x60] ;  /* 0x0000600001177983 */ /* 0x000ea80000300800 */
[----:B------:R-:W4:Y:S01]  /*2fae0*/  LDL.LU R24, [R1+0x5c] ;  /* 0x00005c0001187983 */ /* 0x000f220000300800 */
[----:B------:R-:W-:-:S03]  /*2faf0*/  PRMT R22, R22, 0x3340, R21 ;  /* 0x0000334016167816 */ /* 0x000fc60000000015 */
[----:B------:R-:W2:Y:S01]  /*2fb00*/  LDL.LU R21, [R1+0x58] ;  /* 0x0000580001157983 */ /* 0x000ea20000300800 */
[----:B------:R-:W-:-:S03]  /*2fb10*/  PRMT R3, R3, 0x3340, R1 ;  /* 0x0000334003037816 */ /* 0x000fc60000000001 */
[----:B------:R0:W-:Y:S01]  /*2fb20*/  STL [R1+0x1340], R22 ;  /* 0x0013401601007387 */ /* 0x0001e20000100800 */
[----:B------:R-:W-:Y:S02]  /*2fb30*/  PRMT R5, R20, 0x3340, R5 ;  /* 0x0000334014057816 */ /* 0x000fe40000000005 */
[----:B------:R-:W-:Y:S02]  /*2fb40*/  SHF.R.U32.HI R20, RZ, 0x8, R14 ;  /* 0x00000008ff147819 */ /* 0x000fe4000001160e */
[----:B------:R-:W-:Y:S01]  /*2fb50*/  LOP3.LUT R14, R27, 0xffff, RZ, 0xc0, !PT ;  /* 0x0000ffff1b0e7812 */ /* 0x000fe200078ec0ff */
[----:B0-----:R-:W3:Y:S04]  /*2fb60*/  LDL.LU R22, [R1+0x1cc] ;  /* 0x0001cc0001167983 */ /* 0x001ee80000300800 */
[----:B------:R-:W-:Y:S04]  /*2fb70*/  STL [R1+0x1260], R3 ;  /* 0x0012600301007387 */ /* 0x000fe80000100800 */
[----:B------:R0:W-:Y:S04]  /*2fb80*/  STL [R1+0x1364], R5 ;  /* 0x0013640501007387 */ /* 0x0001e80000100800 */
[----:B------:R1:W-:Y:S01]  /*2fb90*/  STL [R1+0x1228], R14 ;  /* 0x0012280e01007387 */ /* 0x0003e20000100800 */
[----:B0-----:R-:W-:-:S02]  /*2fba0*/  SHF.R.U32.HI R5, RZ, 0x8, R15 ;  /* 0x00000008ff057819 */ /* 0x001fc4000001160f */
[----:B--2---:R-:W-:-:S04]  /*2fbb0*/  SHF.R.U32.HI R3, RZ, 0x8, R21 ;  /* 0x00000008ff037819 */ /* 0x004fc80000011615 */
[----:B------:R-:W-:Y:S02]  /*2fbc0*/  LOP3.LUT R3, R3, 0xffff, RZ, 0xc0, !PT ;  /* 0x0000ffff03037812 */ /* 0x000fe400078ec0ff */
[----:B------:R-:W-:Y:S02]  /*2fbd0*/  SHF.R.U32.HI R21, RZ, 0x8, R14 ;  /* 0x00000008ff157819 */ /* 0x000fe4000001160e */
[----:B-1----:R-:W2:Y:S01]  /*2fbe0*/  LDL.LU R14, [R1+0x88] ;  /* 0x00008800010e7983 */ /* 0x002ea20000300800 */
[----:B------:R-:W-:-:S03]  /*2fbf0*/  PRMT R3, R3, 0x3340, R1 ;  /* 0x0000334003037816 */ /* 0x000fc60000000001 */
[----:B------:R-:W2:Y:S04]  /*2fc00*/  LDL.LU R15, [R1+0x90] ;  /* 0x00009000010f7983 */ /* 0x000ea80000300800 */
[----:B------:R-:W2:Y:S04]  /*2fc10*/  LDL.LU R27, [R1+0x7c] ;  /* 0x00007c00011b7983 */ /* 0x000ea80000300800 */
[----:B------:R0:W-:Y:S04]  /*2fc20*/  STL [R1+0x1210], R3 ;  /* 0x0012100301007387 */ /* 0x0001e80000100800 */
[----:B0-----:R-:W2:Y:S01]  /*2fc30*/  LDL.LU R3, [R1+0x2f8] ;  /* 0x0002f80001037983 */ /* 0x001ea20000300800 */
[----:B------:R-:W-:-:S02]  /*2fc40*/  LOP3.LUT R20, R20, 0xffff, RZ, 0xc0, !PT ;  /* 0x0000ffff14147812 */ /* 0x000fc400078ec0ff */
[----:B------:R-:W-:-:S04]  /*2fc50*/  LOP3.LUT R5, R5, 0xffff, RZ, 0xc0, !PT ;  /* 0x0000ffff05057812 */ /* 0x000fc800078ec0ff */
[----:B------:R-:W-:Y:S02]  /*2fc60*/  PRMT R5, R20, 0x3340, R5 ;  /* 0x0000334014057816 */ /* 0x000fe40000000005 */
[----:B------:R-:W-:-:S03]  /*2fc70*/  LOP3.LUT R20, R21, 0xffff, RZ, 0xc0, !PT ;  /* 0x0000ffff15147812 */ /* 0x000fc600078ec0ff */
[----:B------:R2:W-:Y:S01]  /*2fc80*/  STL [R1+0x1344], R5 ;  /* 0x0013440501007387 */ /* 0x0005e20000100800 */
[----:B------:R-:W-:-:S05]  /*2fc90*/  PRMT R21, R20, 0x3340, R1 ;  /* 0x0000334014157816 */ /* 0x000fca0000000001 */
[----:B------:R0:W-:Y:S01]  /*2fca0*/  STL [R1+0x125c], R21 ;  /* 0x00125c1501007387 */ /* 0x0001e20000100800 */
[----:B------:R-:W-:Y:S02]  /*2fcb0*/  SHF.R.U32.HI R23, RZ, 0x8, R23 ;  /* 0x00000008ff177819 */ /* 0x000fe40000011617 */
[----:B--2---:R-:W-:Y:S02]  /*2fcc0*/  LOP3.LUT R5, R3, 0xffff, RZ, 0xc0, !PT ;  /* 0x0000ffff03057812 */ /* 0x004fe400078ec0ff */
[----:B---3--:R-:W-:Y:S02]  /*2fcd0*/  LOP3.LUT R3, R22, 0xffff, RZ, 0xc0, !PT ;  /* 0x0000ffff16037812 */ /* 0x008fe400078ec0ff */
[----:B------:R-:W-:Y:S02]  /*2fce0*/  SHF.R.U32.HI R20, RZ, 0x8, R5 ;  /* 0x00000008ff147819 */ /* 0x000fe40000011605 */
[--C-:B0-----:R-:W-:Y:S02]  /*2fcf0*/  PRMT R21, R5, 0x3340, R3.reuse ;  /* 0x0000334005157816 */ /* 0x101fe40000000003 */
[----:B------:R-:W-:-:S02]  /*2fd00*/  SHF.R.U32.HI R5, RZ, 0x8, R3 ;  /* 0x00000008ff057819 */ /* 0x000fc40000011603 */
[----:B----4-:R-:W-:Y:S02]  /*2fd10*/  SHF.R.U32.HI R3, RZ, 0x8, R24 ;  /* 0x00000008ff037819 */ /* 0x010fe40000011618 */
[----:B------:R-:W-:Y:S01]  /*2fd20*/  SHF.R.U32.HI R24, RZ, 0x8, R26 ;  /* 0x00000008ff187819 */ /* 0x000fe2000001161a */
[----:B------:R0:W-:Y:S01]  /*2fd30*/  STL [R1+0x148c], R21 ;  /* 0x00148c1501007387 */ /* 0x0001e20000100800 */
[----:B------:R-:W-:-:S03]  /*2fd40*/  LOP3.LUT R22, R20, 0xffff, RZ, 0xc0, !PT ;  /* 0x0000ffff14167812 */ /* 0x000fc600078ec0ff */
[----:B------:R-:W2:Y:S01]  /*2fd50*/  LDL.LU R26, [R1+0x70] ;  /* 0x00007000011a7983 */ /* 0x000ea20000300800 */
[----:B------:R-:W-:-:S03]  /*2fd60*/  LOP3.LUT R20, R23, 0xffff, RZ, 0xc0, !PT ;  /* 0x0000ffff17147812 */ /* 0x000fc600078ec0ff */
[----:B------:R-:W3:Y:S01]  /*2fd70*/  LDL.LU R23, [R1+0x68] ;  /* 0x0000680001177983 */ /* 0x000ee20000300800 */
[----:B0-----:R-:W-:Y:S02]  /*2fd80*/  LOP3.LUT R21, R5, 0xffff, RZ, 0xc0, !PT ;  /* 0x0000ffff05157812 */ /* 0x001fe400078ec0ff */
[----:B------:R-:W-:Y:S02]  /*2fd90*/  LOP3.LUT R5, R24, 0xffff, RZ, 0xc0, !PT ;  /* 0x0000ffff18057812 */ /* 0x000fe400078ec0ff */
[----:B------:R-:W4:Y:S01]  /*2fda0*/  LDL.LU R24, [R1+0x14] ;  /* 0x0000140001187983 */ /* 0x000f220000300800 */
[----:B------:R-:W-:-:S03]  /*2fdb0*/  PRMT R22, R22, 0x3340, R21 ;  /* 0x0000334016167816 */ /* 0x000fc60000000015 */
[----:B------:R-:W2:Y:S01]  /*2fdc0*/  LDL.LU R21, [R1+0x6c] ;  /* 0x00006c0001157983 */ /* 0x000ea20000300800 */
[----:B------:R-:W-:-:S04]  /*2fdd0*/  LOP3.LUT R3, R3, 0xffff, RZ, 0xc0, !PT ;  /* 0x0000ffff03037812 */ /* 0x000fc800078ec0ff */
[----:B------:R-:W-:Y:S01]  /*2fde0*/  PRMT R3, R3, 0x3340, R1 ;  /* 0x0000334003037816 */ /* 0x000fe20000000001 */
[----:B------:R0:W-:Y:S04]  /*2fdf0*/  STL [R1+0x133c], R22 ;  /* 0x00133c1601007387 */ /* 0x0001e80000100800 */
[----:B------:R-:W-:Y:S01]  /*2fe00*/  STL [R1+0x1258], R3 ;  /* 0x0012580301007387 */ /* 0x000fe20000100800 */
[----:B------:R-:W-:Y:S02]  /*2fe10*/  PRMT R5, R20, 0x3340, R5 ;  /* 0x0000334014057816 */ /* 0x000fe40000000005 */
[----:B------:R-:W-:Y:S02]  /*2fe20*/  SHF.R.U32.HI R20, RZ, 0x8, R14 ;  /* 0x00000008ff147819 */ /* 0x000fe4000001160e */
[----:B0-----:R-:W-:Y:S01]  /*2fe30*/  SHF.R.U32.HI R22, RZ, 0x8, R27 ;  /* 0x00000008ff167819 */ /* 0x001fe2000001161b */
[----:B------:R0:W-:Y:S04]  /*2fe40*/  STL [R1+0x132c], R5 ;  /* 0x00132c0501007387 */ /* 0x0001e80000100800 */
[----:B------:R-:W3:Y:S01]  /*2fe50*/  LDL.LU R14, [R1+0xd4] ;  /* 0x0000d400010e7983 */ /* 0x000ee20000300800 */
[----:B0-----:R-:W-:-:S03]  /*2fe60*/  SHF.R.U32.HI R5, RZ, 0x8, R15 ;  /* 0x00000008ff057819 */ /* 0x001fc6000001160f */
        /* <DEDUP_REMOVED lines=47> */
[----:B0-----:R-:W3:Y:S01]  /*30160*/  LDL.LU R21, [R1+0x2fc] ;  /* 0x0002fc0001157983 */ /* 0x001ee20000300800 */
[----:B------:R-:W-:Y:S02]  /*30170*/  LOP3.LUT R20, R20, 0xffff, RZ, 0xc0, !PT ;  /* 0x0000ffff14147812 */ /* 0x000fe400078ec0ff */
[----:B------:R-:W-:Y:S02]  /*30180*/  LOP3.LUT R5, R5, 0xffff, RZ, 0xc0, !PT ;  /* 0x0000ffff05057812 */ /* 0x000fe400078ec0ff */
[----:B------:R-:W-:Y:S02]  /*30190*/  PRMT R3, R3, 0x3340, R1 ;  /* 0x0000334003037816 */ /* 0x000fe40000000001 */
[----:B------:R-:W-:-:S05]  /*301a0*/  PRMT R5, R20, 0x3340, R5 ;  /* 0x0000334014057816 */ /* 0x000fca0000000005 */
[----:B------:R-:W-:Y:S04]  /*301b0*/  STL [R1+0x12f0], R5 ;  /* 0x0012f00501007387 */ /* 0x000fe80000100800 */
[----:B------:R2:W-:Y:S01]  /*301c0*/  STL [R1+0x124c], R3 ;  /* 0x00124c0301007387 */ /* 0x0005e20000100800 */
[----:B------:R-:W-:Y:S02]  /*301d0*/  SHF.R.U32.HI R20, RZ, 0x8, R23 ;  /* 0x00000008ff147819 */ /* 0x000fe40000011617 */
[----:B--2---:R-:W-:Y:S02]  /*301e0*/  LOP3.LUT R3, R22, 0xffff, RZ, 0xc0, !PT ;  /* 0x0000ffff16037812 */ /* 0x004fe400078ec0ff */
[----:B----4-:R-:W-:-:S05]  /*301f0*/  LOP3.LUT R22, R24, 0xffff, RZ, 0xc0, !PT ;  /* 0x0000ffff18167812 */ /* 0x010fca00078ec0ff */
[----:B------:R0:W-:Y:S01]  /*30200*/  STL [R1+0xbc], R22 ;  /* 0x0000bc1601007387 */ /* 0x0001e20000100800 */
[----:B---3--:R-:W-:Y:S02]  /*30210*/  LOP3.LUT R5, R21, 0xffff, RZ, 0xc0, !PT ;  /* 0x0000ffff15057812 */ /* 0x008fe400078ec0ff */
[----:B------:R-:W-:Y:S02]  /*30220*/  SHF.R.U32.HI R21, RZ, 0x8, R26 ;  /* 0x00000008ff157819 */ /* 0x000fe4000001161a */
[----:B------:R-:W2:Y:S01]  /*30230*/  LDL.LU R26, [R1+0x130] ;  /* 0x00013000011a7983 */ /* 0x000ea20000300800 */
[----:B------:R-:W-:Y:S02]  /*30240*/  PRMT R23, R5, 0x3340, R3 ;  /* 0x0000334005177816 */ /* 0x000fe40000000003 */
[----:B------:R-:W-:Y:S02]  /*30250*/  SHF.R.U32.HI R24, RZ, 0x8, R5 ;  /* 0x00000008ff187819 */ /* 0x000fe40000011605 */
[----:B------:R-:W-:-:S02]  /*30260*/  SHF.R.U32.HI R5, RZ, 0x8, R22 ;  /* 0x00000008ff057819 */ /* 0x000fc40000011616 */
[----:B------:R-:W-:Y:S01]  /*30270*/  LOP3.LUT R21, R21, 0xffff, RZ, 0xc0, !PT ;  /* 0x0000ffff15157812 */ /* 0x000fe200078ec0ff */
[----:B------:R1:W-:Y:S01]  /*30280*/  STL [R1+0xa0], R23 ;  /* 0x0000a01701007387 */ /* 0x0003e20000100800 */
[----:B0-----:R-:W-:Y:S02]  /*30290*/  LOP3.LUT R22, R20, 0xffff, RZ, 0xc0, !PT ;  /* 0x0000ffff14167812 */ /* 0x001fe400078ec0ff */
[----:B------:R-:W-:Y:S02]  /*302a0*/  LOP3.LUT R20, R24, 0xffff, RZ, 0xc0, !PT ;  /* 0x0000ffff18147812 */ /* 0x000fe400078ec0ff */
[----:B------:R-:W3:Y:S01]  /*302b0*/  LDL.LU R24, [R1+0x12c] ;  /* 0x00012c0001187983 */ /* 0x000ee20000300800 */
[----:B-1----:R-:W-:Y:S02]  /*302c0*/  SHF.R.U32.HI R23, RZ, 0x8, R3 ;  /* 0x00000008ff177819 */ /* 0x002fe40000011603 */
[----:B------:R-:W-:Y:S02]  /*302d0*/  LOP3.LUT R3, R5, 0xffff, RZ, 0xc0, !PT ;  /* 0x0000ffff05037812 */ /* 0x000fe400078ec0ff */
[----:B------:R-:W-:-:S02]  /*302e0*/  PRMT R22, R22, 0x3340, R21 ;  /* 0x0000334016167816 */ /* 0x000fc40000000015 */
[----:B------:R-:W-:Y:S02]  /*302f0*/  LOP3.LUT R5, R23, 0xffff, RZ, 0xc0, !PT ;  /* 0x0000ffff17057812 */ /* 0x000fe400078ec0ff */
[----:B------:R-:W4:Y:S04]  /*30300*/  LDL.LU R23, [R1+0xfc] ;  /* 0x0000fc0001177983 */ /* 0x000f280000300800 */
        /* <DEDUP_REMOVED lines=41> */
[----:B------:R-:W-:Y:S04]  /*305a0*/  STL [R1+0x12c0], R22 ;  /* 0x0012c01601007387 */ /* 0x000fe80000100800 */
[----:B------:R0:W-:Y:S01]  /*305b0*/  STL [R1+0xd0], R3 ;  /* 0x0000d00301007387 */ /* 0x0001e20000100800 */
[----:B------:R-:W-:Y:S02]  /*305c0*/  PRMT R5, R20, 0x3340, R5 ;  /* 0x0000334014057816 */ /* 0x000fe40000000005 */
[----:B0-----:R-:W-:-:S03]  /*305d0*/  SHF.R.U32.HI R3, RZ, 0x8, R14 ;  /* 0x00000008ff037819 */ /* 0x001fc6000001160e */
[----:B------:R0:W-:Y:S01]  /*305e0*/  STL [R1+0x12bc], R5 ;  /* 0x0012bc0501007387 */ /* 0x0001e20000100800 */
[----:B------:R-:W-:-:S03]  /*305f0*/  SHF.R.U32.HI R20, RZ, 0x8, R15 ;  /* 0x00000008ff147819 */ /* 0x000fc6000001160f */
[----:B------:R-:W3:Y:S04]  /*30600*/  LDL.LU R14, [R1+0x1a0] ;  /* 0x0001a000010e7983 */ /* 0x000ee80000300800 */
[----:B------:R-:W3:Y:S01]  /*30610*/  LDL.LU R15, [R1+0x7f0] ;  /* 0x0007f000010f7983 */ /* 0x000ee20000300800 */
[----:B0-----:R-:W-:-:S03]  /*30620*/  SHF.R.U32.HI R5, RZ, 0x8, R27 ;  /* 0x00000008ff057819 */ /* 0x001fc6000001161b */
[----:B------:R-:W3:Y:S01]  /*30630*/  LDL.LU R27, [R1+0x2c0] ;  /* 0x0002c000011b7983 */ /* 0x000ee20000300800 */
[----:B--2---:R-:W-:Y:S02]  /*30640*/  SHF.R.U32.HI R22, RZ, 0x8, R21 ;  /* 0x00000008ff167819 */ /* 0x004fe40000011615 */
[----:B------:R-:W-:-:S04]  /*30650*/  LOP3.LUT R21, R3, 0xffff, RZ, 0xc0, !PT ;  /* 0x0000ffff03157812 */ /* 0x000fc800078ec0ff */
[----:B------:R-:W-:Y:S02]  /*30660*/  PRMT R21, R21, 0x3340, R1 ;  /* 0x0000334015157816 */ /* 0x000fe40000000001 */
[----:B------:R-:W-:Y:S02]  /*30670*/  LOP3.LUT R3, R22, 0xffff, RZ, 0xc0, !PT ;  /* 0x0000ffff16037812 */ /* 0x000fe400078ec0ff */
[----:B------:R-:W2:Y:S04]  /*30680*/  LDL.LU R22, [R1+0x118] ;  /* 0x0001180001167983 */ /* 0x000ea80000300800 */
[----:B------:R0:W-:Y:S04]  /*30690*/  STL [R1+0xc4], R21 ;  /* 0x0000c41501007387 */ /* 0x0001e80000100800 */
[----:B0-----:R-:W2:Y:S01]  /*306a0*/  LDL.LU R21, [R1+0x114] ;  /* 0x0001140001157983 */ /* 0x001ea20000300800 */
[----:B------:R-:W-:-:S02]  /*306b0*/  LOP3.LUT R20, R20, 0xffff, RZ, 0xc0, !PT ;  /* 0x0000ffff14147812 */ /* 0x000fc400078ec0ff */
[----:B------:R-:W-:Y:S02]  /*306c0*/  LOP3.LUT R5, R5, 0xffff, RZ, 0xc0, !PT ;  /* 0x0000ffff05057812 */ /* 0x000fe400078ec0ff */
[----:B------:R-:W-:Y:S02]  /*306d0*/  PRMT R3, R3, 0x3340, R1 ;  /* 0x0000334003037816 */ /* 0x000fe40000000001 */
[----:B------:R-:W-:-:S05]  /*306e0*/  PRMT R5, R20, 0x3340, R5 ;  /* 0x0000334014057816 */ /* 0x000fca0000000005 */
[----:B------:R-:W-:Y:S04]  /*306f0*/  STL [R1+0x12a8], R5 ;  /* 0x0012a80501007387 */ /* 0x000fe80000100800 */
[----:B------:R2:W-:Y:S01]  /*30700*/  STL [R1+0x9c], R3 ;  /* 0x00009c0301007387 */ /* 0x0005e20000100800 */
[----:B----4-:R-:W-:Y:S02]  /*30710*/  SHF.R.U32.HI R20, RZ, 0x8, R24 ;  /* 0x00000008ff147819 */ /* 0x010fe40000011618 */
[----:B---3--:R-:W-:Y:S02]  /*30720*/  SHF.R.U32.HI R24, RZ, 0x8, R26 ;  /* 0x00000008ff187819 */ /* 0x008fe4000001161a */
[----:B------:R-:W-:Y:S02]  /*30730*/  SHF.R.U32.HI R23, RZ, 0x8, R23 ;  /* 0x00000008ff177819 */ /* 0x000fe40000011617 */
[----:B------:R-:W-:-:S02]  /*30740*/  LOP3.LUT R14, R14, 0xffff, RZ, 0xc0, !PT ;  /* 0x0000ffff0e0e7812 */ /* 0x000fc400078ec0ff */
[----:B--2---:R-:W-:Y:S02]  /*30750*/  SHF.R.U32.HI R3, RZ, 0x8, R22 ;  /* 0x00000008ff037819 */ /* 0x004fe40000011616 */
[----:B------:R-:W-:Y:S02]  /*30760*/  SHF.R.U32.HI R5, RZ, 0x8, R21 ;  /* 0x00000008ff057819 */ /* 0x000fe40000011615 */
[----:B------:R-:W-:Y:S02]  /*30770*/  LOP3.LUT R21, R3, 0xffff, RZ, 0xc0, !PT ;  /* 0x0000ffff03157812 */ /* 0x000fe400078ec0ff */
[----:B------:R-:W-:Y:S02]  /*30780*/  LOP3.LUT R22, R5, 0xffff, RZ, 0xc0, !PT ;  /* 0x0000ffff05167812 */ /* 0x000fe400078ec0ff */
[----:B------:R-:W-:Y:S02]  /*30790*/  LOP3.LUT R3, R20, 0xffff, RZ, 0xc0, !PT ;  /* 0x0000ffff14037812 */ /* 0x000fe400078ec0ff */
[----:B------:R-:W-:-:S02]  /*307a0*/  LOP3.LUT R5, R24, 0xffff, RZ, 0xc0, !PT ;  /* 0x0000ffff18057812 */ /* 0x000fc400078ec0ff */
[----:B------:R-:W-:Y:S02]  /*307b0*/  PRMT R21, R22, 0x3340, R21 ;  /* 0x0000334016157816 */ /* 0x000fe40000000015 */
[----:B------:R-:W-:Y:S01]  /*307c0*/  LOP3.LUT R20, R23, 0xffff, RZ, 0xc0, !PT ;  /* 0x0000ffff17147812 */ /* 0x000fe200078ec0ff */
[----:B------:R-:W2:Y:S04]  /*307d0*/  LDL.LU R24, [R1+0x94] ;  /* 0x0000940001187983 */ /* 0x000ea80000300800 */
[----:B------:R-:W3:Y:S04]  /*307e0*/  LDL.LU R23, [R1+0x108] ;  /* 0x0001080001177983 */ /* 0x000ee80000300800 */
[----:B------:R0:W-:Y:S04]  /*307f0*/  STL [R1+0x1298], R21 ;  /* 0x0012981501007387 */ /* 0x0001e80000100800 */
[----:B------:R-:W4:Y:S01]  /*30800*/  LDL.LU R26, [R1+0x10c] ;  /* 0x00010c00011a7983 */ /* 0x000f220000300800 */
[----:B0-----:R-:W-:-:S02]  /*30810*/  PRMT R21, R3, 0x3340, R1 ;  /* 0x0000334003157816 */ /* 0x001fc40000000001 */
[----:B------:R-:W-:Y:S02]  /*30820*/  PRMT R3, R20, 0x3340, R5 ;  /* 0x0000334014037816 */ /* 0x000fe40000000005 */
[----:B------:R-:W-:Y:S01]  /*30830*/  LOP3.LUT R5, R15, 0xffff, RZ, 0xc0, !PT ;  /* 0x0000ffff0f057812 */ /* 0x000fe200078ec0ff */
[----:B------:R-:W-:Y:S04]  /*30840*/  STL [R1+0x114], R21 ;  /* 0x0001141501007387 */ /* 0x000fe80000100800 */
[----:B------:R0:W-:Y:S01]  /*30850*/  STL [R1+0x12b0], R3 ;  /* 0x0012b00301007387 */ /* 0x0001e20000100800 */
[----:B------:R-:W-:-:S03]  /*30860*/  SHF.R.U32.HI R20, RZ, 0x8, R14 ;  /* 0x00000008ff147819 */ /* 0x000fc6000001160e */
[----:B------:R1:W-:Y:S01]  /*30870*/  STL [R1+0xa4], R14 ;  /* 0x0000a40e01007387 */ /* 0x0003e20000100800 */
[----:B------:R-:W-:Y:S02]  /*30880*/  SHF.R.U32.HI R22, RZ, 0x8, R5 ;  /* 0x00000008ff167819 */ /* 0x000fe40000011605 */
[----:B0-----:R-:W-:Y:S02]  /*30890*/  LOP3.LUT R3, R27, 0xffff, RZ, 0xc0, !PT ;  /* 0x0000ffff1b037812 */ /* 0x001fe400078ec0ff */
[----:B------:R-:W-:Y:S01]  /*308a0*/  SHF.R.U32.HI R21, RZ, 0x8, R2 ;  /* 0x00000008ff157819 */ /* 0x000fe20000011602 */
[----:B------:R-:W4:Y:S01]  /*308b0*/  LDL.LU R27, [R1+0x54] ;  /* 0x00005400011b7983 */ /* 0x000f220000300800 */
[--C-:B-1----:R-:W-:Y:S02]  /*308c0*/  PRMT R14, R5, 0x3340, R3.reuse ;  /* 0x00003340050e7816 */ /* 0x102fe40000000003 */
[----:B------:R-:W-:Y:S02]  /*308d0*/  SHF.R.U32.HI R5, RZ, 0x8, R3 ;  /* 0x00000008ff057819 */ /* 0x000fe40000011603 */
[----:B------:R-:W-:-:S02]  /*308e0*/  LOP3.LUT R3, R20, 0xffff, RZ, 0xc0, !PT ;  /* 0x0000ffff14037812 */ /* 0x000fc400078ec0ff */
[----:B------:R-:W-:Y:S01]  /*308f0*/  LOP3.LUT R20, R22, 0xffff, RZ, 0xc0, !PT ;  /* 0x0000ffff16147812 */ /* 0x000fe200078ec0ff */
[----:B------:R0:W-:Y:S01]  /*30900*/  STL [R1+0x78], R14 ;  /* 0x0000780e01007387 */ /* 0x0001e20000100800 */
[----:B------:R-:W-:Y:S02]  /*30910*/  PRMT R3, R3, 0x3340, R1 ;  /* 0x0000334003037816 */ /* 0x000fe40000000001 */
[----:B------:R-:W-:Y:S01]  /*30920*/  LOP3.LUT R5, R5, 0xffff, RZ, 0xc0, !PT ;  /* 0x0000ffff05057812 */ /* 0x000fe200078ec0ff */
[----:B0-----:R-:W4:Y:S04]  /*30930*/  LDL.LU R14, [R1+0x11c] ;  /* 0x00011c00010e7983 */ /* 0x001f280000300800 */
[----:B------:R-:W4:Y:S04]  /*30940*/  LDL.LU R15, [R1+0x150] ;  /* 0x00015000010f7983 */ /* 0x000f280000300800 */
[----:B------:R-:W4:Y:S04]  /*30950*/  LDL.LU R22, [R1+0xf8] ;  /* 0x0000f80001167983 */ /* 0x000f280000300800 */
[----:B------:R0:W-:Y:S01]  /*30960*/  STL [R1+0x90], R3 ;  /* 0x0000900301007387 */ /* 0x0001e20000100800 */
[----:B------:R-:W-:-:S02]  /*30970*/  PRMT R20, R20, 0x3340, R5 ;  /* 0x0000334014147816 */ /* 0x000fc40000000005 */
[----:B0-----:R-:W-:Y:S02]  /*30980*/  LOP3.LUT R3, R21, 0xffff, RZ, 0xc0, !PT ;  /* 0x0000ffff15037812 */ /* 0x001fe400078ec0ff */
[----:B------:R-:W4:Y:S04]  /*30990*/  LDL.LU R21, [R1+0xf4] ;  /* 0x0000f40001157983 */ /* 0x000f280000300800 */
[----:B------:R-:W4:Y:S01]  /*309a0*/  LDL.LU R5, [R1+0x24] ;  /* 0x0000240001057983 */ /* 0x000f220000300800 */
[----:B------:R-:W0:Y:S01]  /*309b0*/  S2R R2, SR_TID.X ;  /* 0x0000000000027919 */ /* 0x000e220000002100 */
[----:B------:R-:W-:Y:S02]  /*309c0*/  PRMT R3, R3, 0x3340, R1 ;  /* 0x0000334003037816 */ /* 0x000fe40000000001 */
[----:B------:R2:W-:Y:S04]  /*309d0*/  STL [R1+0x12a0], R20 ;  /* 0x0012a01401007387 */ /* 0x0005e80000100800 */
[----:B------:R1:W-:Y:S01]  /*309e0*/  STL [R1+0x98], R3 ;  /* 0x0000980301007387 */ /* 0x0003e20000100800 */
[----:B0-----:R-:W-:-:S02]  /*309f0*/  LOP3.LUT R2, R2, 0x20, RZ, 0xc0, !PT ;  /* 0x0000002002027812 */ /* 0x001fc400078ec0ff */
[----:B--2---:R-:W-:Y:S02]  /*30a00*/  SHF.R.U32.HI R20, RZ, 0x8, R24 ;  /* 0x00000008ff147819 */ /* 0x004fe40000011618 */
[----:B---3--:R-:W-:Y:S02]  /*30a10*/  SHF.R.U32.HI R23, RZ, 0x8, R23 ;  /* 0x00000008ff177819 */ /* 0x008fe40000011617 */
[----:B----4-:R-:W-:Y:S02]  /*30a20*/  SHF.R.U32.HI R24, RZ, 0x8, R26 ;  /* 0x00000008ff187819 */ /* 0x010fe4000001161a */
[----:B-1----:R-:W-:Y:S01]  /*30a30*/  SHF.R.U32.HI R3, RZ, 0x8, R22 ;  /* 0x00000008ff037819 */ /* 0x002fe20000011616 */
[----:B------:R-:W-:Y:S01]  /*30a40*/  IMAD R2, R2, 0x8, R5 ;  /* 0x0000000802027824 */ /* 0x000fe200078e0205 */
[----:B------:R-:W-:Y:S02]  /*30a50*/  SHF.R.U32.HI R5, RZ, 0x8, R21 ;  /* 0x00000008ff057819 */ /* 0x000fe40000011615 */
[----:B------:R-:W-:-:S02]  /*30a60*/  LOP3.LUT R21, R3, 0xffff, RZ, 0xc0, !PT ;  /* 0x0000ffff03157812 */ /* 0x000fc400078ec0ff */
[----:B------:R-:W-:Y:S02]  /*30a70*/  LOP3.LUT R3, R20, 0xffff, RZ, 0xc0, !PT ;  /* 0x0000ffff14037812 */ /* 0x000fe400078ec0ff */
[----:B------:R-:W-:Y:S01]  /*30a80*/  LOP3.LUT R20, R23, 0xffff, RZ, 0xc0, !PT ;  /* 0x0000ffff17147812 */ /* 0x000fe200078ec0ff */
[----:B------:R-:W-:Y:S04]  /*30a90*/  STL [R1+0x1a4], R2 ;  /* 0x0001a40201007387 */ /* 0x000fe80000100800 */
[----:B------:R-:W2:Y:S04]  /*30aa0*/  LDL.LU R26, [R1+0x16c] ;  /* 0x00016c00011a7983 */ /* 0x000ea80000300800 */
[----:B------:R-:W3:Y:S01]  /*30ab0*/  LDL.LU R23, [R1+0x138] ;  /* 0x0001380001177983 */ /* 0x000ee20000300800 */
[----:B------:R-:W-:-:S02]  /*30ac0*/  LOP3.LUT R22, R5, 0xffff, RZ, 0xc0, !PT ;  /* 0x0000ffff05167812 */ /* 0x000fc400078ec0ff */
[----:B------:R-:W-:Y:S02]  /*30ad0*/  LOP3.LUT R5, R24, 0xffff, RZ, 0xc0, !PT ;  /* 0x0000ffff18057812 */ /* 0x000fe400078ec0ff */
[----:B------:R-:W-:Y:S02]  /*30ae0*/  PRMT R22, R22, 0x3340, R21 ;  /* 0x0000334016167816 */ /* 0x000fe40000000015 */
[----:B------:R-:W-:Y:S02]  /*30af0*/  PRMT R21, R3, 0x3340, R1 ;  /* 0x0000334003157816 */ /* 0x000fe40000000001 */
[----:B------:R-:W-:Y:S01]  /*30b00*/  PRMT R3, R20, 0x3340, R5 ;  /* 0x0000334014037816 */ /* 0x000fe20000000005 */
[----:B------:R-:W-:Y:S04]  /*30b10*/  STL [R1+0x1294], R22 ;  /* 0x0012941601007387 */ /* 0x000fe80000100800 */
[----:B------:R-:W-:Y:S04]  /*30b20*/  STL [R1+0x94], R21 ;  /* 0x0000941501007387 */ /* 0x000fe80000100800 */
[----:B------:R0:W-:Y:S01]  /*30b30*/  STL [R1+0x1290], R3 ;  /* 0x0012900301007387 */ /* 0x0001e20000100800 */
[----:B------:R-:W-:-:S02]  /*30b40*/  SHF.R.U32.HI R5, RZ, 0x8, R14 ;  /* 0x00000008ff057819 */ /* 0x000fc4000001160e */
[----:B------:R-:W-:Y:S02]  /*30b50*/  SHF.R.U32.HI R20, RZ, 0x8, R17 ;  /* 0x00000008ff147819 */ /* 0x000fe40000011611 */
[----:B------:R-:W-:Y:S02]  /*30b60*/  SHF.R.U32.HI R24, RZ, 0x8, R15 ;  /* 0x00000008ff187819 */ /* 0x000fe4000001160f */
[----:B0-----:R-:W-:Y:S02]  /*30b70*/  SHF.R.U32.HI R3, RZ, 0x8, R27 ;  /* 0x00000008ff037819 */ /* 0x001fe4000001161b */
[----:B------:R-:W-:Y:S01]  /*30b80*/  LOP3.LUT R21, R5, 0xffff, RZ, 0xc0, !PT ;  /* 0x0000ffff05157812 */ /* 0x000fe200078ec0ff */
[----:B------:R-:W4:Y:S04]  /*30b90*/  LDL.LU R27, [R1+0x184] ;  /* 0x00018400011b7983 */ /* 0x000f280000300800 */
[----:B------:R-:W2:Y:S01]  /*30ba0*/  LDL.LU R17, [R1+0x16a4] ;  /* 0x0016a40001117983 */ /* 0x000ea20000300800 */
[----:B------:R-:W-:-:S03]  /*30bb0*/  LOP3.LUT R22, R3, 0xffff, RZ, 0xc0, !PT ;  /* 0x0000ffff03167812 */ /* 0x000fc600078ec0ff */
[----:B------:R-:W2:Y:S01]  /*30bc0*/  LDL.LU R14, [R1+0x164] ;  /* 0x00016400010e7983 */ /* 0x000ea20000300800 */
[----:B------:R-:W-:Y:S02]  /*30bd0*/  LOP3.LUT R20, R20, 0xffff, RZ, 0xc0, !PT ;  /* 0x0000ffff14147812 */ /* 0x000fe400078ec0ff */
[----:B------:R-:W-:Y:S02]  /*30be0*/  PRMT R15, R22, 0x3340, R1 ;  /* 0x00003340160f7816 */ /* 0x000fe40000000001 */
[----:B------:R-:W-:Y:S02]  /*30bf0*/  LOP3.LUT R3, R24, 0xffff, RZ, 0xc0, !PT ;  /* 0x0000ffff18037812 */ /* 0x000fe400078ec0ff */
[----:B---3--:R-:W-:-:S04]  /*30c00*/  SHF.R.U32.HI R23, RZ, 0x8, R23 ;  /* 0x00000008ff177819 */ /* 0x008fc80000011617 */
[----:B------:R-:W-:Y:S02]  /*30c10*/  LOP3.LUT R5, R23, 0xffff, RZ, 0xc0, !PT ;  /* 0x0000ffff17057812 */ /* 0x000fe400078ec0ff */
[----:B------:R-:W3:Y:S04]  /*30c20*/  LDL.LU R23, [R1+0x15c] ;  /* 0x00015c0001177983 */ /* 0x000ee80000300800 */
[----:B------:R-:W2:Y:S04]  /*30c30*/  LDL.LU R24, [R1+0x1b0] ;  /* 0x0001b00001187983 */ /* 0x000ea80000300800 */
[----:B------:R-:W2:Y:S04]  /*30c40*/  LDL.LU R22, [R1+0x170] ;  /* 0x0001700001167983 */ /* 0x000ea80000300800 */
[----:B------:R0:W-:Y:S02]  /*30c50*/  STL [R1+0x8c], R15 ;  /* 0x00008c0f01007387 */ /* 0x0001e40000100800 */
[----:B0-----:R-:W-:-:S02]  /*30c60*/  PRMT R15, R21, 0x3340, R20 ;  /* 0x00003340150f7816 */ /* 0x001fc40000000014 */
[----:B------:R-:W4:Y:S01]  /*30c70*/  LDL.LU R20, [R1+0x168] ;  /* 0x0001680001147983 */ /* 0x000f220000300800 */
[----:B------:R-:W-:-:S03]  /*30c80*/  PRMT R3, R5, 0x3340, R3 ;  /* 0x0000334005037816 */ /* 0x000fc60000000003 */
[----:B------:R0:W-:Y:S04]  /*30c90*/  STL [R1+0x150], R15 ;  /* 0x0001500f01007387 */ /* 0x0001e80000100800 */
[----:B0-----:R-:W4:Y:S04]  /*30ca0*/  LDL.LU R15, [R1+0x1d0] ;  /* 0x0001d000010f7983 */ /* 0x001f280000300800 */
[----:B------:R2:W-:Y:S02]  /*30cb0*/  STL [R1+0x64], R3 ;  /* 0x0000640301007387 */ /* 0x0005e40000100800 */
[----:B--2---:R-:W-:-:S02]  /*30cc0*/  SHF.R.U32.HI R3, RZ, 0x8, R22 ;  /* 0x00000008ff037819 */ /* 0x004fc40000011616 */
[----:B---3--:R-:W-:Y:S02]  /*30cd0*/  SHF.R.U32.HI R22, RZ, 0x8, R23 ;  /* 0x00000008ff167819 */ /* 0x008fe40000011617 */
[----:B----4-:R-:W-:-:S04]  /*30ce0*/  SHF.R.U32.HI R5, RZ, 0x8, R20 ;  /* 0x00000008ff057819 */ /* 0x010fc80000011614 */
[----:B------:R-:W-:Y:S02]  /*30cf0*/  LOP3.LUT R21, R5, 0xffff, RZ, 0xc0, !PT ;  /* 0x0000ffff05157812 */ /* 0x000fe400078ec0ff */
[----:B------:R-:W-:Y:S02]  /*30d00*/  LOP3.LUT R5, R22, 0xffff, RZ, 0xc0, !PT ;  /* 0x0000ffff16057812 */ /* 0x000fe400078ec0ff */
[----:B------:R-:W2:Y:S01]  /*30d10*/  LDL.LU R22, [R1+0x154] ;  /* 0x0001540001167983 */ /* 0x000ea20000300800 */
[----:B------:R-:W-:Y:S02]  /*30d20*/  SHF.R.U32.HI R23, RZ, 0x8, R26 ;  /* 0x00000008ff177819 */ /* 0x000fe4000001161a */
[----:B------:R-:W-:Y:S02]  /*30d30*/  LOP3.LUT R20, R3, 0xffff, RZ, 0xc0, !PT ;  /* 0x0000ffff03147812 */ /* 0x000fe400078ec0ff */
[----:B------:R-:W-:Y:S02]  /*30d40*/  LOP3.LUT R3, R23, 0xffff, RZ, 0xc0, !PT ;  /* 0x0000ffff17037812 */ /* 0x000fe400078ec0ff */
[----:B------:R-:W-:-:S02]  /*30d50*/  PRMT R21, R21, 0x3340, R20 ;  /* 0x0000334015157816 */ /* 0x000fc40000000014 */
[--C-:B------:R-:W-:Y:S02]  /*30d60*/  PRMT R20, R5, 0x3340, R1.reuse ;  /* 0x0000334005147816 */ /* 0x100fe40000000001 */
[----:B------:R-:W-:Y:S01]  /*30d70*/  PRMT R5, R3, 0x3340, R1 ;  /* 0x0000334003057816 */ /* 0x000fe20000000001 */
[----:B------:R-:W-:Y:S04]  /*30d80*/  STL [R1+0x60], R21 ;  /* 0x0000601501007387 */ /* 0x000fe80000100800 */
[----:B------:R0:W-:Y:S04]  /*30d90*/  STL [R1+0x50], R20 ;  /* 0x0000501401007387 */ /* 0x0001e80000100800 */
[----:B------:R2:W-:Y:S04]  /*30da0*/  STL [R1+0x4c], R5 ;  /* 0x00004c0501007387 */ /* 0x0005e80000100800 */
[----:B------:R-:W3:Y:S01]  /*30db0*/  LDL.LU R26, [R1+0x160] ;  /* 0x00016000011a7983 */ /* 0x000ee20000300800 */
[----:B------:R-:W-:-:S02]  /*30dc0*/  SHF.R.U32.HI R3, RZ, 0x8, R27 ;  /* 0x00000008ff037819 */ /* 0x000fc4000001161b */
[----:B------:R-:W-:Y:S01]  /*30dd0*/  SHF.R.U32.HI R23, RZ, 0x8, R14 ;  /* 0x00000008ff177819 */ /* 0x000fe2000001160e */
[----:B------:R-:W4:Y:S01]  /*30de0*/  LDL.LU R27, [R1+0x174] ;  /* 0x00017400011b7983 */ /* 0x000f220000300800 */
[----:B0-----:R-:W-:Y:S02]  /*30df0*/  SHF.R.U32.HI R20, RZ, 0x8, R24 ;  /* 0x00000008ff147819 */ /* 0x001fe40000011618 */
[----:B------:R-:W-:Y:S02]  /*30e00*/  SHF.R.U32.HI R24, RZ, 0x8, R17 ;  /* 0x00000008ff187819 */ /* 0x000fe40000011611 */
[----:B------:R-:W-:Y:S02]  /*30e10*/  LOP3.LUT R21, R3, 0xffff, RZ, 0xc0, !PT ;  /* 0x0000ffff03157812 */ /* 0x000fe400078ec0ff */
[----:B------:R-:W-:Y:S02]  /*30e20*/  LOP3.LUT R3, R24, 0xffff, RZ, 0xc0, !PT ;  /* 0x0000ffff18037812 */ /* 0x000fe400078ec0ff */
[----:B------:R-:W-:-:S04]  /*30e30*/  LOP3.LUT R20, R20, 0xffff, RZ, 0xc0, !PT ;  /* 0x0000ffff14147812 */ /* 0x000fc800078ec0ff */
[----:B------:R-:W-:Y:S02]  /*30e40*/  PRMT R17, R21, 0x3340, R20 ;  /* 0x0000334015117816 */ /* 0x000fe40000000014 */
[----:B------:R-:W-:-:S04]  /*30e50*/  SHF.R.U32.HI R20, RZ, 0x8, R25 ;  /* 0x00000008ff147819 */ /* 0x000fc80000011619 */
[----:B------:R-:W-:Y:S02]  /*30e60*/  LOP3.LUT R20, R20, 0xffff, RZ, 0xc0, !PT ;  /* 0x0000ffff14147812 */ /* 0x000fe400078ec0ff */
[----:B--2---:R-:W-:-:S04]  /*30e70*/  SHF.R.U32.HI R5, RZ, 0x8, R22 ;  /* 0x00000008ff057819 */ /* 0x004fc80000011616 */
[----:B------:R-:W-:Y:S02]  /*30e80*/  LOP3.LUT R22, R5, 0xffff, RZ, 0xc0, !PT ;  /* 0x0000ffff05167812 */ /* 0x000fe400078ec0ff */
[----:B------:R-:W-:-:S04]  /*30e90*/  LOP3.LUT R5, R23, 0xffff, RZ, 0xc0, !PT ;  /* 0x0000ffff17057812 */ /* 0x000fc800078ec0ff */
[----:B------:R-:W-:Y:S02]  /*30ea0*/  PRMT R14, R22, 0x3340, R5 ;  /* 0x00003340160e7816 */ /* 0x000fe40000000005 */
[----:B------:R-:W-:Y:S02]  /*30eb0*/  PRMT R5, R3, 0x3340, R1 ;  /* 0x0000334003057816 */ /* 0x000fe40000000001 */
[----:B------:R-:W-:Y:S02]  /*30ec0*/  SHF.R.U32.HI R3, RZ, 0x8, R15 ;  /* 0x00000008ff037819 */ /* 0x000fe4000001160f */
[----:B------:R-:W-:Y:S01]  /*30ed0*/  SHF.R.U32.HI R22, RZ, 0x8, R16 ;  /* 0x00000008ff167819 */ /* 0x000fe20000011610 */
[----:B------:R0:W-:Y:S01]  /*30ee0*/  STL [R1+0x40], R5 ;  /* 0x0000400501007387 */ /* 0x0001e20000100800 */
[----:B------:R-:W-:-:S03]  /*30ef0*/  LOP3.LUT R21, R3, 0xffff, RZ, 0xc0, !PT ;  /* 0x0000ffff03157812 */ /* 0x000fc600078ec0ff */
[----:B------:R-:W2:Y:S04]  /*30f00*/  LDL.LU R24, [R1+0x144] ;  /* 0x0001440001187983 */ /* 0x000ea80000300800 */
[----:B------:R-:W2:Y:S01]  /*30f10*/  LDL.LU R15, [R1+0x198] ;  /* 0x00019800010f7983 */ /* 0x000ea20000300800 */
[----:B0-----:R-:W-:Y:S02]  /*30f20*/  SHF.R.U32.HI R5, RZ, 0x8, R19 ;  /* 0x00000008ff057819 */ /* 0x001fe40000011613 */
[----:B------:R-:W-:Y:S01]  /*30f30*/  PRMT R16, R21, 0x3340, R1 ;  /* 0x0000334015107816 */ /* 0x000fe20000000001 */
[----:B------:R-:W2:Y:S04]  /*30f40*/  LDL.LU R19, [R1+0x16a0] ;  /* 0x0016a00001137983 */ /* 0x000ea80000300800 */
[----:B------:R-:W2:Y:S01]  /*30f50*/  LDL.LU R25, [R1+0x169c] ;  /* 0x00169c0001197983 */ /* 0x000ea20000300800 */
[----:B------:R-:W-:-:S02]  /*30f60*/  LOP3.LUT R3, R5, 0xffff, RZ, 0xc0, !PT ;  /* 0x0000ffff05037812 */ /* 0x000fc400078ec0ff */
[----:B------:R-:W-:Y:S02]  /*30f70*/  LOP3.LUT R5, R22, 0xffff, RZ, 0xc0, !PT ;  /* 0x0000ffff16057812 */ /* 0x000fe400078ec0ff */
[----:B------:R-:W-:Y:S02]  /*30f80*/  PRMT R21, R3, 0x3340, R1 ;  /* 0x0000334003157816 */ /* 0x000fe40000000001 */
[----:B------:R-:W-:Y:S02]  /*30f90*/  PRMT R3, R20, 0x3340, R5 ;  /* 0x0000334014037816 */ /* 0x000fe40000000005 */
[----:B---3--:R-:W-:Y:S02]  /*30fa0*/  SHF.R.U32.HI R5, RZ, 0x8, R26 ;  /* 0x00000008ff057819 */ /* 0x008fe4000001161a */
[----:B------:R-:W-:Y:S01]  /*30fb0*/  SHF.R.U32.HI R20, RZ, 0x8, R7 ;  /* 0x00000008ff147819 */ /* 0x000fe20000011607 */
[----:B------:R0:W-:Y:S04]  /*30fc0*/  STL [R1+0x7c], R21 ;  /* 0x00007c1501007387 */ /* 0x0001e80000100800 */
[----:B------:R4:W-:Y:S04]  /*30fd0*/  STL [R1+0x138], R3 ;  /* 0x0001380301007387 */ /* 0x0009e80000100800 */
[----:B------:R-:W3:Y:S04]  /*30fe0*/  LDL.LU R26, [R1+0x1bc] ;  /* 0x0001bc00011a7983 */ /* 0x000ee80000300800 */
[----:B------:R-:W3:Y:S01]  /*30ff0*/  LDL.LU R7, [R1+0x1698] ;  /* 0x0016980001077983 */ /* 0x000ee20000300800 */
[----:B0-----:R-:W-:-:S03]  /*31000*/  SHF.R.U32.HI R21, RZ, 0x8, R11 ;  /* 0x00000008ff157819 */ /* 0x001fc6000001160b */
[----:B------:R-:W3:Y:S01]  /*31010*/  LDL.LU R11, [R1+0x1694] ;  /* 0x00169400010b7983 */ /* 0x000ee20000300800 */
[----:B----4-:R-:W-:Y:S02]  /*31020*/  SHF.R.U32.HI R3, RZ, 0x8, R27 ;  /* 0x00000008ff037819 */ /* 0x010fe4000001161b */
[----:B------:R-:W-:Y:S02]  /*31030*/  SHF.R.U32.HI R23, RZ, 0x8, R28 ;  /* 0x00000008ff177819 */ /* 0x000fe4000001161c */
[----:B------:R-:W-:Y:S02]  /*31040*/  LOP3.LUT R22, R5, 0xffff, RZ, 0xc0, !PT ;  /* 0x0000ffff05167812 */ /* 0x000fe400078ec0ff */
[----:B------:R-:W-:Y:S02]  /*31050*/  LOP3.LUT R5, R20, 0xffff, RZ, 0xc0, !PT ;  /* 0x0000ffff14057812 */ /* 0x000fe400078ec0ff */
[----:B------:R-:W-:Y:S02]  /*31060*/  LOP3.LUT R3, R3, 0xffff, RZ, 0xc0, !PT ;  /* 0x0000ffff03037812 */ /* 0x000fe400078ec0ff */
[----:B------:R-:W-:-:S02]  /*31070*/  LOP3.LUT R21, R21, 0xffff, RZ, 0xc0, !PT ;  /* 0x0000ffff15157812 */ /* 0x000fc400078ec0ff */
[----:B------:R-:W-:Y:S01]  /*31080*/  LOP3.LUT R20, R23, 0xffff, RZ, 0xc0, !PT ;  /* 0x0000ffff17147812 */ /* 0x000fe200078ec0ff */
[----:B------:R-:W4:Y:S01]  /*31090*/  LDL.LU R27, [R1+0x1ec] ;  /* 0x0001ec00011b7983 */ /* 0x000f220000300800 */
[----:B------:R-:W-:Y:S02]  /*310a0*/  PRMT R28, R22, 0x3340, R3 ;  /* 0x00003340161c7816 */ /* 0x000fe40000000003 */
[----:B------:R-:W-:Y:S02]  /*310b0*/  PRMT R3, R5, 0x3340, R1 ;  /* 0x0000334005037816 */ /* 0x000fe40000000001 */
[----:B------:R-:W-:-:S03]  /*310c0*/  PRMT R5, R21, 0x3340, R20 ;  /* 0x0000334015057816 */ /* 0x000fc60000000014 */
[----:B------:R-:W-:Y:S04]  /*310d0*/  STL [R1+0x110], R3 ;  /* 0x0001100301007387 */ /* 0x000fe80000100800 */
[----:B------:R2:W-:Y:S02]  /*310e0*/  STL [R1+0x13c], R5 ;  /* 0x00013c0501007387 */ /* 0x0005e40000100800 */
[----:B--2---:R-:W-:Y:S02]  /*310f0*/  SHF.R.U32.HI R5, RZ, 0x8, R15 ;  /* 0x00000008ff057819 */ /* 0x004fe4000001160f */
[----:B------:R-:W-:Y:S02]  /*31100*/  SHF.R.U32.HI R3, RZ, 0x8, R24 ;  /* 0x00000008ff037819 */ /* 0x000fe40000011618 */
[----:B------:R-:W-:-:S02]  /*31110*/  LOP3.LUT R21, R5, 0xffff, RZ, 0xc0, !PT ;  /* 0x0000ffff05157812 */ /* 0x000fc400078ec0ff */
[----:B---3--:R-:W-:-:S04]  /*31120*/  SHF.R.U32.HI R23, RZ, 0x8, R7 ;  /* 0x00000008ff177819 */ /* 0x008fc80000011607 */
[----:B------:R-:W-:Y:S02]  /*31130*/  LOP3.LUT R5, R23, 0xffff, RZ, 0xc0, !PT ;  /* 0x0000ffff17057812 */ /* 0x000fe400078ec0ff */
[----:B------:R-:W-:Y:S02]  /*31140*/  SHF.R.U32.HI R24, RZ, 0x8, R11 ;  /* 0x00000008ff187819 */ /* 0x000fe4000001160b */
[----:B------:R-:W2:Y:S04]  /*31150*/  LDL.LU R11, [R1+0x1690] ;  /* 0x00169000010b7983 */ /* 0x000ea80000300800 */
[----:B------:R-:W3:Y:S01]  /*31160*/  LDL.LU R23, [R1+0x1c0] ;  /* 0x0001c00001177983 */ /* 0x000ee20000300800 */
[----:B------:R-:W-:Y:S02]  /*31170*/  SHF.R.U32.HI R20, RZ, 0x8, R25 ;  /* 0x00000008ff147819 */ /* 0x000fe40000011619 */
[----:B------:R-:W-:-:S02]  /*31180*/  LOP3.LUT R22, R3, 0xffff, RZ, 0xc0, !PT ;  /* 0x0000ffff03167812 */ /* 0x000fc400078ec0ff */
[----:B------:R-:W-:Y:S02]  /*31190*/  LOP3.LUT R3, R24, 0xffff, RZ, 0xc0, !PT ;  /* 0x0000ffff18037812 */ /* 0x000fe400078ec0ff */
[----:B------:R-:W-:Y:S02]  /*311a0*/  LOP3.LUT R20, R20, 0xffff, RZ, 0xc0, !PT ;  /* 0x0000ffff14147812 */ /* 0x000fe400078ec0ff */
[----:B------:R-:W-:Y:S02]  /*311b0*/  PRMT R7, R21, 0x3340, R3 ;  /* 0x0000334015077816 */ /* 0x000fe40000000003 */
[----:B------:R-:W-:Y:S02]  /*311c0*/  SHF.R.U32.HI R3, RZ, 0x8, R26 ;  /* 0x00000008ff037819 */ /* 0x000fe4000001161a */
[----:B------:R-:W-:Y:S02]  /*311d0*/  PRMT R25, R20, 0x3340, R5 ;  /* 0x0000334014197816 */ /* 0x000fe40000000005 */
[----:B------:R-:W-:-:S02]  /*311e0*/  SHF.R.U32.HI R20, RZ, 0x8, R13 ;  /* 0x00000008ff147819 */ /* 0x000fc4000001160d */
[----:B------:R-:W-:Y:S02]  /*311f0*/  LOP3.LUT R3, R3, 0xffff, RZ, 0xc0, !PT ;  /* 0x0000ffff03037812 */ /* 0x000fe400078ec0ff */
[----:B------:R-:W-:Y:S02]  /*31200*/  LOP3.LUT R20, R20, 0xffff, RZ, 0xc0, !PT ;  /* 0x0000ffff14147812 */ /* 0x000fe400078ec0ff */
[--C-:B------:R-:W-:Y:S02]  /*31210*/  PRMT R26, R3, 0x3340, R1.reuse ;  /* 0x00003340031a7816 */ /* 0x100fe40000000001 */
[--C-:B------:R-:W-:Y:S02]  /*31220*/  PRMT R3, R20, 0x3340, R1.reuse ;  /* 0x0000334014037816 */ /* 0x100fe40000000001 */
[----:B------:R-:W-:-:S03]  /*31230*/  PRMT R15, R22, 0x3340, R1 ;  /* 0x00003340160f7816 */ /* 0x000fc60000000001 */
[----:B------:R0:W-:Y:S02]  /*31240*/  STL [R1+0x88], R3 ;  /* 0x0000880301007387 */ /* 0x0001e40000100800 */
[----:B0-----:R-:W-:-:S04]  /*31250*/  SHF.R.U32.HI R3, RZ, 0x8, R18 ;  /* 0x00000008ff037819 */ /* 0x001fc80000011612 */
[----:B------:R-:W-:Y:S02]  /*31260*/  LOP3.LUT R21, R3, 0xffff, RZ, 0xc0, !PT ;  /* 0x0000ffff03157812 */ /* 0x000fe400078ec0ff */
[----:B---3--:R-:W-:-:S04]  /*31270*/  SHF.R.U32.HI R5, RZ, 0x8, R23 ;  /* 0x00000008ff057819 */ /* 0x008fc80000011617 */
[----:B------:R-:W-:Y:S02]  /*31280*/  LOP3.LUT R5, R5, 0xffff, RZ, 0xc0, !PT ;  /* 0x0000ffff05057812 */ /* 0x000fe400078ec0ff */
[----:B------:R-:W-:Y:S02]  /*31290*/  SHF.R.U32.HI R23, RZ, 0x8, R19 ;  /* 0x00000008ff177819 */ /* 0x000fe40000011613 */
[----:B------:R-:W-:Y:S02]  /*312a0*/  PRMT R13, R5, 0x3340, R1 ;  /* 0x00003340050d7816 */ /* 0x000fe40000000001 */
[----:B------:R-:W-:Y:S02]  /*312b0*/  SHF.R.U32.HI R5, RZ, 0x8, R0 ;  /* 0x00000008ff057819 */ /* 0x000fe40000011600 */
[----:B--2---:R-:W-:Y:S01]  /*312c0*/  SHF.R.U32.HI R24, RZ, 0x8, R11 ;  /* 0x00000008ff187819 */ /* 0x004fe2000001160b */
[----:B------:R-:W2:Y:S04]  /*312d0*/  LDL.LU R0, [R1+0x168c] ;  /* 0x00168c0001007983 */ /* 0x000ea80000300800 */
[----:B------:R-:W3:Y:S01]  /*312e0*/  LDL.LU R18, [R1+0x1688] ;  /* 0x0016880001127983 */ /* 0x000ee20000300800 */
[----:B------:R-:W-:-:S03]  /*312f0*/  LOP3.LUT R22, R5, 0xffff, RZ, 0xc0, !PT ;  /* 0x0000ffff05167812 */ /* 0x000fc600078ec0ff */
[----:B------:R-:W2:Y:S01]  /*31300*/  LDL.LU R19, [R1+0x1684] ;  /* 0x0016840001137983 */ /* 0x000ea20000300800 */
[----:B------:R-:W-:Y:S02]  /*31310*/  LOP3.LUT R5, R23, 0xffff, RZ, 0xc0, !PT ;  /* 0x0000ffff17057812 */ /* 0x000fe400078ec0ff */
[----:B------:R-:W-:Y:S01]  /*31320*/  LOP3.LUT R3, R24, 0xffff, RZ, 0xc0, !PT ;  /* 0x0000ffff18037812 */ /* 0x000fe200078ec0ff */
[----:B------:R-:W2:Y:S04]  /*31330*/  LDL.LU R23, [R1+0x1f0] ;  /* 0x0001f00001177983 */ /* 0x000ea80000300800 */
[----:B------:R-:W2:Y:S01]  /*31340*/  LDL.LU R24, [R1+0x2b0] ;  /* 0x0002b00001187983 */ /* 0x000ea20000300800 */
[----:B------:R-:W-:-:S03]  /*31350*/  PRMT R11, R22, 0x3340, R21 ;  /* 0x00003340160b7816 */ /* 0x000fc60000000015 */
[----:B------:R-:W2:Y:S04]  /*31360*/  LDL.LU R22, [R1+0x810] ;  /* 0x0008100001167983 */ /* 0x000ea80000300800 */
[----:B------:R-:W2:Y:S01]  /*31370*/  LDL.LU R21, [R1+0x2c4] ;  /* 0x0002c40001157983 */ /* 0x000ea20000300800 */
[----:B----4-:R-:W-:-:S03]  /*31380*/  SHF.R.U32.HI R20, RZ, 0x8, R27 ;  /* 0x00000008ff147819 */ /* 0x010fc6000001161b */
[----:B------:R0:W-:Y:S01]  /*31390*/  STL [R1+0x134], R11 ;  /* 0x0001340b01007387 */ /* 0x0001e20000100800 */
[----:B------:R-:W-:Y:S02]  /*313a0*/  LOP3.LUT R20, R20, 0xffff, RZ, 0xc0, !PT ;  /* 0x0000ffff14147812 */ /* 0x000fe400078ec0ff */
[----:B------:R-:W-:Y:S02]  /*313b0*/  PRMT R27, R3, 0x3340, R1 ;  /* 0x00003340031b7816 */ /* 0x000fe40000000001 */
[----:B0-----:R-:W-:Y:S02]  /*313c0*/  PRMT R11, R20, 0x3340, R5 ;  /* 0x00003340140b7816 */ /* 0x001fe40000000005 */
[----:B---3--:R-:W-:Y:S02]  /*313d0*/  LOP3.LUT R18, R18, 0xffff, RZ, 0xc0, !PT ;  /* 0x0000ffff12127812 */ /* 0x008fe400078ec0ff */
[----:B--2---:R-:W-:Y:S02]  /*313e0*/  LOP3.LUT R3, R24, 0xffff, RZ, 0xc0, !PT ;  /* 0x0000ffff18037812 */ /* 0x004fe400078ec0ff */
[----:B------:R-:W-:-:S02]  /*313f0*/  LOP3.LUT R20, R22, 0xffff, RZ, 0xc0, !PT ;  /* 0x0000ffff16147812 */ /* 0x000fc400078ec0ff */
[----:B------:R-:W-:Y:S01]  /*31400*/  LOP3.LUT R5, R21, 0xffff, RZ, 0xc0, !PT ;  /* 0x0000ffff15057812 */ /* 0x000fe200078ec0ff */
[----:B------:R0:W-:Y:S01]  /*31410*/  STL [R1+0x74], R18 ;  /* 0x0000741201007387 */ /* 0x0001e20000100800 */
[----:B------:R-:W-:Y:S02]  /*31420*/  SHF.R.U32.HI R21, RZ, 0x8, R20 ;  /* 0x00000008ff157819 */ /* 0x000fe40000011614 */
[----:B------:R-:W-:Y:S02]  /*31430*/  PRMT R22, R20, 0x3340, R5 ;  /* 0x0000334014167816 */ /* 0x000fe40000000005 */
[----:B------:R-:W-:Y:S02]  /*31440*/  SHF.R.U32.HI R20, RZ, 0x8, R18 ;  /* 0x00000008ff147819 */ /* 0x000fe40000011612 */
[----:B0-----:R-:W-:Y:S01]  /*31450*/  PRMT R18, R3, 0x3340, R1 ;  /* 0x0000334003127816 */ /* 0x001fe20000000001 */
[----:B------:R-:W-:Y:S04]  /*31460*/  STL [R1+0x70], R22 ;  /* 0x0000701601007387 */ /* 0x000fe80000100800 */
[----:B------:R0:W-:Y:S04]  /*31470*/  STL.64 [R1+0x15e8], R18 ;  /* 0x0015e81201007387 */ /* 0x0001e80000100a00 */
[----:B0-----:R-:W2:Y:S01]  /*31480*/  LDL.LU R19, [R1+0x14c] ;  /* 0x00014c0001137983 */ /* 0x001ea20000300800 */
[----:B------:R-:W-:-:S02]  /*31490*/  SHF.R.U32.HI R22, RZ, 0x8, R5 ;  /* 0x00000008ff167819 */ /* 0x000fc40000011605 */
[----:B------:R-:W-:Y:S02]  /*314a0*/  SHF.R.U32.HI R3, RZ, 0x8, R3 ;  /* 0x00000008ff037819 */ /* 0x000fe40000011603 */
[----:B------:R-:W-:Y:S02]  /*314b0*/  LOP3.LUT R5, R20, 0xffff, RZ, 0xc0, !PT ;  /* 0x0000ffff14057812 */ /* 0x000fe400078ec0ff */
[----:B------:R-:W-:Y:S02]  /*314c0*/  LOP3.LUT R21, R21, 0xffff, RZ, 0xc0, !PT ;  /* 0x0000ffff15157812 */ /* 0x000fe400078ec0ff */
[----:B------:R-:W-:Y:S02]  /*314d0*/  LOP3.LUT R20, R22, 0xffff, RZ, 0xc0, !PT ;  /* 0x0000ffff16147812 */ /* 0x000fe400078ec0ff */
[----:B------:R-:W-:Y:S02]  /*314e0*/  LOP3.LUT R3, R3, 0xffff, RZ, 0xc0, !PT ;  /* 0x0000ffff03037812 */ /* 0x000fe400078ec0ff */
[----:B------:R-:W-:-:S02]  /*314f0*/  PRMT R18, R5, 0x3340, R1 ;  /* 0x0000334005127816 */ /* 0x000fc40000000001 */
[----:B------:R-:W-:Y:S02]  /*31500*/  PRMT R5, R21, 0x3340, R20 ;  /* 0x0000334015057816 */ /* 0x000fe40000000014 */
[----:B------:R-:W-:Y:S01]  /*31510*/  PRMT R3, R3, 0x3340, R1 ;  /* 0x0000334003037816 */ /* 0x000fe20000000001 */
[----:B------:R0:W-:Y:S04]  /*31520*/  STL [R1+0x10c], R18 ;  /* 0x00010c1201007387 */ /* 0x0001e80000100800 */
[----:B------:R1:W-:Y:S04]  /*31530*/  STL [R1+0x130], R5 ;  /* 0x0001300501007387 */ /* 0x0003e80000100800 */
[----:B------:R3:W-:Y:S01]  /*31540*/  STL [R1+0x108], R3 ;  /* 0x0001080301007387 */ /* 0x0007e20000100800 */
[----:B------:R-:W-:-:S02]  /*31550*/  SHF.R.U32.HI R20, RZ, 0x8, R9 ;  /* 0x00000008ff147819 */ /* 0x000fc40000011609 */
[----:B------:R-:W-:Y:S02]  /*31560*/  SHF.R.U32.HI R24, RZ, 0x8, R0 ;  /* 0x00000008ff187819 */ /* 0x000fe40000011600 */
[----:B------:R-:W4:Y:S01]  /*31570*/  LDL.LU R0, [R1+0x290] ;  /* 0x0002900001007983 */ /* 0x000f220000300800 */
[----:B------:R-:W-:-:S03]  /*31580*/  LOP3.LUT R20, R20, 0xffff, RZ, 0xc0, !PT ;  /* 0x0000ffff14147812 */ /* 0x000fc600078ec0ff */
[----:B0-----:R-:W4:Y:S01]  /*31590*/  LDL.LU R18, [R1+0x248] ;  /* 0x0002480001127983 */ /* 0x001f220000300800 */
[----:B-1----:R-:W-:Y:S02]  /*315a0*/  SHF.R.U32.HI R5, RZ, 0x8, R23 ;  /* 0x00000008ff057819 */ /* 0x002fe40000011617 */
[----:B---3--:R-:W-:Y:S02]  /*315b0*/  SHF.R.U32.HI R3, RZ, 0x8, R10 ;  /* 0x00000008ff037819 */ /* 0x008fe4000001160a */
[----:B------:R-:W-:Y:S02]  /*315c0*/  SHF.R.U32.HI R23, RZ, 0x8, R12 ;  /* 0x00000008ff177819 */ /* 0x000fe4000001160c */
[----:B------:R-:W-:Y:S02]  /*315d0*/  LOP3.LUT R22, R5, 0xffff, RZ, 0xc0, !PT ;  /* 0x0000ffff05167812 */ /* 0x000fe400078ec0ff */
[----:B------:R-:W-:Y:S02]  /*315e0*/  LOP3.LUT R21, R3, 0xffff, RZ, 0xc0, !PT ;  /* 0x0000ffff03157812 */ /* 0x000fe400078ec0ff */
[----:B------:R-:W-:-:S02]  /*315f0*/  LOP3.LUT R5, R23, 0xffff, RZ, 0xc0, !PT ;  /* 0x0000ffff17057812 */ /* 0x000fc400078ec0ff */
[----:B------:R-:W-:Y:S02]  /*31600*/  LOP3.LUT R3, R24, 0xffff, RZ, 0xc0, !PT ;  /* 0x0000ffff18037812 */ /* 0x000fe400078ec0ff */
[----:B------:R-:W-:Y:S02]  /*31610*/  PRMT R10, R21, 0x3340, R20 ;  /* 0x00003340150a7816 */ /* 0x000fe40000000014 */
[----:B------:R-:W-:Y:S02]  /*31620*/  PRMT R12, R22, 0x3340, R5 ;  /* 0x00003340160c7816 */ /* 0x000fe40000000005 */
[----:B------:R-:W-:Y:S02]  /*31630*/  SHF.R.U32.HI R20, RZ, 0x8, R4 ;  /* 0x00000008ff147819 */ /* 0x000fe40000011604 */
[----:B------:R-:W-:Y:S02]  /*31640*/  SHF.R.U32.HI R5, RZ, 0x8, R8 ;  /* 0x00000008ff057819 */ /* 0x000fe40000011608 */
[----:B------:R-:W-:-:S02]  /*31650*/  PRMT R9, R3, 0x3340, R1 ;  /* 0x0000334003097816 */ /* 0x000fc40000000001 */
[----:B------:R-:W-:Y:S02]  /*31660*/  SHF.R.U32.HI R22, RZ, 0x8, R6 ;  /* 0x00000008ff167819 */ /* 0x000fe40000011606 */
[----:B------:R-:W-:Y:S02]  /*31670*/  SHF.R.U32.HI R23, RZ, 0x8, R29 ;  /* 0x00000008ff177819 */ /* 0x000fe4000001161d */
[----:B------:R-:W-:Y:S02]  /*31680*/  LOP3.LUT R21, R20, 0xffff, RZ, 0xc0, !PT ;  /* 0x0000ffff14157812 */ /* 0x000fe400078ec0ff */
[----:B------:R-:W-:Y:S02]  /*31690*/  LOP3.LUT R20, R5, 0xffff, RZ, 0xc0, !PT ;  /* 0x0000ffff05147812 */ /* 0x000fe400078ec0ff */
[----:B------:R-:W-:Y:S01]  /*316a0*/  LOP3.LUT R5, R22, 0xffff, RZ, 0xc0, !PT ;  /* 0x0000ffff16057812 */ /* 0x000fe200078ec0ff */
[----:B------:R-:W3:Y:S04]  /*316b0*/  LDL.LU R4, [R1+0x1680] ;  /* 0x0016800001047983 */ /* 0x000ee80000300800 */
[----:B------:R-:W3:Y:S01]  /*316c0*/  LDL.LU R29, [R1+0x167c] ;  /* 0x00167c00011d7983 */ /* 0x000ee20000300800 */
[----:B------:R-:W-:-:S02]  /*316d0*/  PRMT R6, R20, 0x3340, R5 ;  /* 0x0000334014067816 */ /* 0x000fc40000000005 */
[----:B--2---:R-:W-:Y:S02]  /*316e0*/  SHF.R.U32.HI R3, RZ, 0x8, R19 ;  /* 0x00000008ff037819 */ /* 0x004fe40000011613 */
[----:B------:R-:W2:Y:S04]  /*316f0*/  LDL.LU R19, [R1+0x40] ;  /* 0x0000400001137983 */ /* 0x000ea80000300800 */
[----:B------:R-:W2:Y:S01]  /*31700*/  LDL.LU R22, [R1+0x178] ;  /* 0x0001780001167983 */ /* 0x000ea20000300800 */
[----:B------:R-:W-:Y:S02]  /*31710*/  LOP3.LUT R24, R3, 0xffff, RZ, 0xc0, !PT ;  /* 0x0000ffff03187812 */ /* 0x000fe400078ec0ff */
[----:B------:R-:W-:Y:S02]  /*31720*/  LOP3.LUT R3, R23, 0xffff, RZ, 0xc0, !PT ;  /* 0x0000ffff17037812 */ /* 0x000fe400078ec0ff */
[----:B------:R-:W2:Y:S04]  /*31730*/  LDL.LU R23, [R1+0x194] ;  /* 0x0001940001177983 */ /* 0x000ea80000300800 */
[----:B------:R-:W2:Y:S04]  /*31740*/  LDL.LU R5, [R1+0x1f8] ;  /* 0x0001f80001057983 */ /* 0x000ea80000300800 */
[----:B------:R-:W2:Y:S01]  /*31750*/  LDL.LU R20, [R1+0x188] ;  /* 0x0001880001147983 */ /* 0x000ea20000300800 */
[----:B------:R-:W-:-:S03]  /*31760*/  PRMT R8, R21, 0x3340, R3 ;  /* 0x0000334015087816 */ /* 0x000fc60000000003 */
[----:B------:R-:W2:Y:S04]  /*31770*/  LDL.LU R3, [R1+0x1e0] ;  /* 0x0001e00001037983 */ /* 0x000ea80000300800 */
[----:B------:R-:W2:Y:S01]  /*31780*/  LDL.LU R21, [R1+0x19c] ;  /* 0x00019c0001157983 */ /* 0x000ea20000300800 */
[----:B----4-:R-:W-:Y:S02]  /*31790*/  LOP3.LUT R0, R0, 0xffff, RZ, 0xc0, !PT ;  /* 0x0000ffff00007812 */ /* 0x010fe400078ec0ff */
[----:B------:R-:W-:Y:S02]  /*317a0*/  LOP3.LUT R18, R18, 0xffff, RZ, 0xc0, !PT ;  /* 0x0000ffff12127812 */ /* 0x000fe400078ec0ff */
[----:B---3--:R-:W-:Y:S02]  /*317b0*/  LOP3.LUT R4, R4, 0xffff, RZ, 0xc0, !PT ;  /* 0x0000ffff04047812 */ /* 0x008fe400078ec0ff */
[----:B------:R-:W-:-:S02]  /*317c0*/  LOP3.LUT R29, R29, 0xffff, RZ, 0xc0, !PT ;  /* 0x0000ffff1d1d7812 */ /* 0x000fc400078ec0ff */
[----:B--2---:R-:W-:Y:S02]  /*317d0*/  PRMT R22, R22, 0x4210, R4 ;  /* 0x0000421016167816 */ /* 0x004fe40000000004 */
[----:B------:R-:W-:Y:S02]  /*317e0*/  PRMT R23, R23, 0x4210, R18 ;  /* 0x0000421017177816 */ /* 0x000fe40000000012 */
[----:B------:R-:W-:Y:S02]  /*317f0*/  PRMT R20, R20, 0x4210, R29 ;  /* 0x0000421014147816 */ /* 0x000fe4000000001d */
[----:B------:R-:W-:-:S05]  /*31800*/  PRMT R21, R21, 0x4210, R0 ;  /* 0x0000421015157816 */ /* 0x000fca0000000000 */
[----:B------:R0:W-:Y:S01]  /*31810*/  STSM.16.M88.4 [R2], R20 ;  /* 0x0000001402007844 */ /* 0x0001e20000000200 */
[----:B------:R-:W-:Y:S02]  /*31820*/  PRMT R28, R28, 0x5410, R15 ;  /* 0x000054101c1c7816 */ /* 0x000fe4000000000f */
[----:B------:R-:W-:Y:S02]  /*31830*/  PRMT R7, R7, 0x5410, R13 ;  /* 0x0000541007077816 */ /* 0x000fe4000000000d */
[----:B------:R-:W-:Y:S01]  /*31840*/  PRMT R25, R25, 0x5410, R26 ;  /* 0x0000541019197816 */ /* 0x000fe2000000001a */
[----:B0-----:R-:W2:Y:S04]  /*31850*/  LDL.LU R20, [R1+0x50] ;  /* 0x0000500001147983 */ /* 0x001ea80000300800 */
[----:B------:R-:W2:Y:S04]  /*31860*/  LDL.LU R21, [R1+0x60] ;  /* 0x0000600001157983 */ /* 0x000ea80000300800 */
[----:B------:R-:W3:Y:S04]  /*31870*/  LDL.LU R22, [R1+0x4c] ;  /* 0x00004c0001167983 */ /* 0x000ee80000300800 */
[----:B------:R-:W3:Y:S01]  /*31880*/  LDL.LU R23, [R1+0x64] ;  /* 0x0000640001177983 */ /* 0x000ee20000300800 */
[----:B------:R-:W-:-:S02]  /*31890*/  PRMT R12, R12, 0x5410, R9 ;  /* 0x000054100c0c7816 */ /* 0x000fc40000000009 */
[----:B------:R-:W-:Y:S02]  /*318a0*/  SHF.R.U32.HI R3, RZ, 0x8, R3 ;  /* 0x00000008ff037819 */ /* 0x000fe40000011603 */
[----:B------:R-:W-:Y:S02]  /*318b0*/  SHF.R.U32.HI R5, RZ, 0x8, R5 ;  /* 0x00000008ff057819 */ /* 0x000fe40000011605 */
[----:B------:R-:W-:Y:S01]  /*318c0*/  PRMT R24, R24, 0x3340, R1 ;  /* 0x0000334018187816 */ /* 0x000fe20000000001 */
[----:B------:R-:W-:Y:S01]  /*318d0*/  BAR.SYNC.DEFER_BLOCKING 0x0 ;  /* 0x0000000000007b1d */ /* 0x000fe20000010000 */
[----:B--2---:R-:W-:Y:S02]  /*318e0*/  PRMT R20, R21, 0x5410, R20 ;  /* 0x0000541015147816 */ /* 0x004fe40000000014 */
[----:B---3--:R-:W-:Y:S02]  /*318f0*/  PRMT R21, R23, 0x5410, R22 ;  /* 0x0000541017157816 */ /* 0x008fe40000000016 */
[----:B------:R-:W-:-:S02]  /*31900*/  PRMT R22, R14, 0x5410, R19 ;  /* 0x000054100e167816 */ /* 0x000fc40000000013 */
[----:B------:R-:W-:Y:S01]  /*31910*/  PRMT R23, R17, 0x5410, R16 ;  /* 0x0000541011177816 */ /* 0x000fe20000000010 */
[----:B------:R-:W2:Y:S04]  /*31920*/  LDL.LU R14, [R1+0x1678] ;  /* 0x00167800010e7983 */ /* 0x000ea80000300800 */
[----:B------:R-:W3:Y:S04]  /*31930*/  LDL.LU R16, [R1+0x1674] ;  /* 0x0016740001107983 */ /* 0x000ee80000300800 */
[----:B------:R-:W3:Y:S04]  /*31940*/  LDL.LU R17, [R1+0x1670] ;  /* 0x0016700001117983 */ /* 0x000ee80000300800 */
[----:B------:R-:W2:Y:S04]  /*31950*/  LDL.LU R15, [R1+0x166c] ;  /* 0x00166c00010f7983 */ /* 0x000ea80000300800 */
[----:B------:R-:W4:Y:S01]  /*31960*/  LDL.LU R13, [R1+0x1668] ;  /* 0x00166800010d7983 */ /* 0x000f220000300800 */
[----:B------:R-:W-:-:S03]  /*31970*/  PRMT R19, R11, 0x5410, R27 ;  /* 0x000054100b137816 */ /* 0x000fc6000000001b */
[----:B------:R-:W2:Y:S04]  /*31980*/  LDL.LU R26, [R1+0x1664] ;  /* 0x00166400011a7983 */ /* 0x000ea80000300800 */
[----:B------:R-:W4:Y:S04]  /*31990*/  LDL.LU R27, [R1+0x1660] ;  /* 0x00166000011b7983 */ /* 0x000f280000300800 */
[----:B------:R-:W4:Y:S04]  /*319a0*/  LDL.LU R11, [R1+0x165c] ;  /* 0x00165c00010b7983 */ /* 0x000f280000300800 */
[----:B------:R0:W-:Y:S02]  /*319b0*/  STL [R1+0x1650], R19 ;  /* 0x0016501301007387 */ /* 0x0001e40000100800 */
[----:B0-----:R-:W0:Y:S01]  /*319c0*/  S2R R19, SR_TID.X ;  /* 0x0000000000137919 */ /* 0x001e220000002100 */
[----:B------:R-:W-:-:S04]  /*319d0*/  LOP3.LUT R3, R3, 0xffff, RZ, 0xc0, !PT ;  /* 0x0000ffff03037812 */ /* 0x000fc800078ec0ff */
[----:B------:R-:W-:-:S04]  /*319e0*/  PRMT R3, R3, 0x3340, R1 ;  /* 0x0000334003037816 */ /* 0x000fc80000000001 */
[----:B------:R-:W-:Y:S02]  /*319f0*/  PRMT R6, R6, 0x5410, R3 ;  /* 0x0000541006067816 */ /* 0x000fe40000000003 */
[----:B------:R-:W-:Y:S02]  /*31a00*/  PRMT R22, R22, 0x5210, R4 ;  /* 0x0000521016167816 */ /* 0x000fe40000000004 */
[----:B------:R-:W-:Y:S01]  /*31a10*/  PRMT R23, R23, 0x5210, R18 ;  /* 0x0000521017177816 */ /* 0x000fe20000000012 */
[----:B---3--:R-:W-:Y:S04]  /*31a20*/  STL.64 [R1+0x1648], R16 ;  /* 0x0016481001007387 */ /* 0x008fe80000100a00 */
[----:B------:R-:W3:Y:S01]  /*31a30*/  LDL.LU R9, [R1+0x1658] ;  /* 0x0016580001097983 */ /* 0x000ee20000300800 */
[----:B0-----:R-:W-:-:S04]  /*31a40*/  LOP3.LUT R3, R19, 0x3f, RZ, 0xc0, !PT ;  /* 0x0000003f13037812 */ /* 0x001fc800078ec0ff */
[----:B------:R-:W-:Y:S02]  /*31a50*/  LEA R4, R3, UR46, 0x4 ;  /* 0x0000002e03047c11 */ /* 0x000fe4000f8e20ff */
[----:B------:R-:W-:Y:S01]  /*31a60*/  LOP3.LUT R5, R5, 0xffff, RZ, 0xc0, !PT ;  /* 0x0000ffff05057812 */ /* 0x000fe200078ec0ff */
[----:B--2---:R0:W-:Y:S04]  /*31a70*/  STL.64 [R1+0x1610], R14 ;  /* 0x0016100e01007387 */ /* 0x0041e80000100a00 */
[----:B------:R-:W1:Y:S01]  /*31a80*/  LDS.128 R16, [R4] ;  /* 0x0000000004107984 */ /* 0x000e620000000c00 */
[----:B------:R-:W-:Y:S02]  /*31a90*/  PRMT R10, R10, 0x5410, R24 ;  /* 0x000054100a0a7816 */ /* 0x000fe40000000018 */
[----:B------:R-:W-:Y:S01]  /*31aa0*/  PRMT R5, R5, 0x3340, R1 ;  /* 0x0000334005057816 */ /* 0x000fe20000000001 */
[----:B----4-:R2:W-:Y:S01]  /*31ab0*/  STL.64 [R1+0x1608], R12 ;  /* 0x0016080c01007387 */ /* 0x0105e20000100a00 */
[----:B------:R-:W-:-:S02]  /*31ac0*/  PRMT R20, R20, 0x5210, R29 ;  /* 0x0000521014147816 */ /* 0x000fc4000000001d */
[----:B------:R-:W-:Y:S02]  /*31ad0*/  PRMT R21, R21, 0x5210, R0 ;  /* 0x0000521015157816 */ /* 0x000fe40000000000 */
[----:B------:R-:W-:Y:S01]  /*31ae0*/  PRMT R8, R8, 0x5410, R5 ;  /* 0x0000541008087816 */ /* 0x000fe20000000005 */
[----:B------:R-:W-:Y:S06]  /*31af0*/  BAR.SYNC.DEFER_BLOCKING 0x0 ;  /* 0x0000000000007b1d */ /* 0x000fec0000010000 */
[----:B------:R-:W4:Y:S04]  /*31b00*/  LDL.LU R5, [R1+0x250] ;  /* 0x0002500001057983 */ /* 0x000f280000300800 */
[----:B0-----:R-:W4:Y:S04]  /*31b10*/  LDL.LU R14, [R1+0x190] ;  /* 0x00019000010e7983 */ /* 0x001f280000300800 */
[----:B------:R-:W4:Y:S04]  /*31b20*/  LDL.LU R15, [R1+0x180] ;  /* 0x00018000010f7983 */ /* 0x000f280000300800 */
[----:B------:R0:W-:Y:S01]  /*31b30*/  STL.64 [R1+0x1620], R10 ;  /* 0x0016200a01007387 */ /* 0x0001e20000100a00 */
[----:B------:R-:W1:Y:S08]  /*31b40*/  LDC R24, c[0x0][0x3b4] ;  /* 0x0000ed00ff187b82 */ /* 0x000e700000000800 */
[----:B--2---:R-:W2:Y:S01]  /*31b50*/  LDC R12, c[0x0][0x3b4] ;  /* 0x0000ed00ff0c7b82 */ /* 0x004ea20000000800 */
[----:B------:R-:W1:Y:S01]  /*31b60*/  LDCU.64 UR46, c[0x0][0x390] ;  /* 0x00007200ff2e77ac */ /* 0x000e620008000a00 */
[----:B0-----:R-:W2:Y:S04]  /*31b70*/  LDL.LU R11, [R1+0x29c] ;  /* 0x00029c00010b7983 */ /* 0x001ea80000300800 */
[----:B------:R-:W2:Y:S04]  /*31b80*/  LDL.LU R10, [R1+0x298] ;  /* 0x00029800010a7983 */ /* 0x000ea80000300800 */
[----:B---3--:R0:W-:Y:S04]  /*31b90*/  STL.64 [R1+0x1618], R8 ;  /* 0x0016180801007387 */ /* 0x0081e80000100a00 */
[----:B0-----:R-:W3:Y:S04]  /*31ba0*/  LDL.LU R9, [R1+0x254] ;  /* 0x0002540001097983 */ /* 0x001ee80000300800 */
[----:B------:R-:W2:Y:S04]  /*31bb0*/  LDL.LU R29, [R1+0x8d0] ;  /* 0x0008d000011d7983 */ /* 0x000ea80000300800 */
[----:B------:R-:W2:Y:S04]  /*31bc0*/  LDL.LU R0, [R1+0x1654] ;  /* 0x0016540001007983 */ /* 0x000ea80000300800 */
[----:B------:R-:W-:Y:S04]  /*31bd0*/  STL [R1+0x1a0], R4 ;  /* 0x0001a00401007387 */ /* 0x000fe80000100800 */
[----:B-1----:R-:W-:Y:S04]  /*31be0*/  STL.64 [R1+0x1f0], R16 ;  /* 0x0001f01001007387 */ /* 0x002fe80000100a00 */
[----:B------:R0:W-:Y:S04]  /*31bf0*/  STL.64 [R1+0x1f8], R18 ;  /* 0x0001f81201007387 */ /* 0x0001e80000100a00 */
[----:B0-----:R-:W2:Y:S04]  /*31c00*/  LDL.LU R19, [R1+0x1650] ;  /* 0x0016500001137983 */ /* 0x001ea80000300800 */
[----:B------:R-:W3:Y:S01]  /*31c10*/  LDL.LU.64 R16, [R1+0x1648] ;  /* 0x0016480001107983 */ /* 0x000ee20000300a00 */
[----:B------:R-:W2:Y:S03]  /*31c20*/  LDC R18, c[0x0][0x3b4] ;  /* 0x0000ed00ff127b82 */ /* 0x000ea60000000800 */
[----:B------:R0:W-:Y:S05]  /*31c30*/  STSM.16.M88.4 [R2], R20 ;  /* 0x0000001402007844 */ /* 0x0001ea0000000200 */
[----:B------:R-:W-:Y:S01]  /*31c40*/  BAR.SYNC.DEFER_BLOCKING 0x0 ;  /* 0x0000000000007b1d */ /* 0x000fe20000010000 */
[----:B----4-:R-:W-:-:S05]  /*31c50*/  LOP3.LUT R8, R5, 0xffff, RZ, 0xc0, !PT ;  /* 0x0000ffff05087812 */ /* 0x010fca00078ec0ff */
[----:B--2---:R-:W-:Y:S04]  /*31c60*/  STL.64 [R1+0x1638], R18 ;  /* 0x0016381201007387 */ /* 0x004fe80000100a00 */
[----:B---3--:R-:W-:Y:S01]  /*31c70*/  STL [R1+0x1634], R17 ;  /* 0x0016341101007387 */ /* 0x008fe20000100800 */
[----:B0-----:R-:W-:-:S03]  /*31c80*/  PRMT R23, R16, 0x4210, R8 ;  /* 0x0000421010177816 */ /* 0x001fc60000000008 */
[----:B------:R-:W0:Y:S01]  /*31c90*/  LDS.128 R16, [R4] ;  /* 0x0000000004107984 */ /* 0x000e220000000c00 */
[----:B------:R-:W-:Y:S01]  /*31ca0*/  LOP3.LUT R9, R9, 0xffff, RZ, 0xc0, !PT ;  /* 0x0000ffff09097812 */ /* 0x000fe200078ec0ff */
[----:B------:R-:W-:Y:S03]  /*31cb0*/  BAR.SYNC.DEFER_BLOCKING 0x0 ;  /* 0x0000000000007b1d */ /* 0x000fe60000010000 */
[----:B------:R-:W-:-:S03]  /*31cc0*/  PRMT R22, R0, 0x4210, R9 ;  /* 0x0000421000167816 */ /* 0x000fc60000000009 */
[----:B------:R-:W2:Y:S04]  /*31cd0*/  LDL.LU R0, [R1+0x1640] ;  /* 0x0016400001007983 */ /* 0x000ea80000300800 */
[----:B0-----:R-:W-:Y:S04]  /*31ce0*/  STL.64 [R1+0x1e0], R16 ;  /* 0x0001e01001007387 */ /* 0x001fe80000100a00 */
[----:B------:R0:W-:Y:S04]  /*31cf0*/  STL.64 [R1+0x1e8], R18 ;  /* 0x0001e81201007387 */ /* 0x0001e80000100a00 */
[----:B0-----:R-:W3:Y:S04]  /*31d00*/  LDL.LU.64 R18, [R1+0x1638] ;  /* 0x0016380001127983 */ /* 0x001ee80000300a00 */
[----:B------:R-:W4:Y:S01]  /*31d10*/  LDL.LU R17, [R1+0x1634] ;  /* 0x0016340001117983 */ /* 0x000f220000300800 */
[----:B------:R-:W-:-:S02]  /*31d20*/  LOP3.LUT R11, R11, 0xffff, RZ, 0xc0, !PT ;  /* 0x0000ffff0b0b7812 */ /* 0x000fc400078ec0ff */
[----:B------:R-:W-:Y:S02]  /*31d30*/  LOP3.LUT R10, R10, 0xffff, RZ, 0xc0, !PT ;  /* 0x0000ffff0a0a7812 */ /* 0x000fe400078ec0ff */
[----:B------:R-:W-:Y:S02]  /*31d40*/  PRMT R20, R14, 0x4210, R11 ;  /* 0x000042100e147816 */ /* 0x000fe4000000000b */
[----:B------:R-:W-:-:S05]  /*31d50*/  PRMT R21, R15, 0x4210, R10 ;  /* 0x000042100f157816 */ /* 0x000fca000000000a */
[----:B------:R0:W-:Y:S01]  /*31d60*/  STSM.16.M88.4 [R2], R20 ;  /* 0x0000001402007844 */ /* 0x0001e20000000200 */
[----:B------:R-:W-:Y:S01]  /*31d70*/  BAR.SYNC.DEFER_BLOCKING 0x0 ;  /* 0x0000000000007b1d */ /* 0x000fe20000010000 */
[----:B------:R-:W-:-:S04]  /*31d80*/  IMAD R13, R29, UR48, RZ ;  /* 0x000000301d0d7c24 */ /* 0x000fc8000f8e02ff */
[----:B------:R-:W-:Y:S01]  /*31d90*/  IMAD R24, R24, 0x40, R13 ;  /* 0x0000004018187824 */ /* 0x000fe200078e020d */
[----:B------:R-:W-:Y:S02]  /*31da0*/  IADD3 R3, P2, PT, R13, UR44, RZ ;  /* 0x0000002c0d037c10 */ /* 0x000fe4000ff5e0ff */
[----:B------:R-:W-:Y:S01]  /*31db0*/  PRMT R14, R25, 0x5210, R9 ;  /* 0x00005210190e7816 */ /* 0x000fe20000000009 */
[----:B------:R-:W1:Y:S01]  /*31dc0*/  LDCU.64 UR48, c[0x0][0x390] ;  /* 0x00007200ff3077ac */ /* 0x000e620008000a00 */
[----:B------:R-:W-:Y:S02]  /*31dd0*/  LEA.HI.X.SX32 R16, R13, UR45, 0x1, P2 ;  /* 0x0000002d0d107c11 */ /* 0x000fe400090f0eff */
[----:B------:R-:W-:Y:S01]  /*31de0*/  PRMT R13, R7, 0x5210, R10 ;  /* 0x00005210070d7816 */ /* 0x000fe2000000000a */
[----:B0-----:R-:W-:Y:S01]  /*31df0*/  IMAD R23, R12, 0x40, R24 ;  /* 0x000000400c177824 */ /* 0x001fe200078e0218 */
[----:B------:R-:W-:Y:S02]  /*31e00*/  PRMT R12, R28, 0x5210, R11 ;  /* 0x000052101c0c7816 */ /* 0x000fe4000000000b */
[----:B---3--:R-:W-:-:S02]  /*31e10*/  PRMT R15, R19, 0x5210, R8 ;  /* 0x00005210130f7816 */ /* 0x008fc40000000008 */
[----:B------:R-:W-:Y:S01]  /*31e20*/  IADD3 R5, P3, PT, R24, UR46, RZ ;  /* 0x0000002e18057c10 */ /* 0x000fe2000ff7e0ff */
[----:B------:R-:W0:Y:S01]  /*31e30*/  LDS.128 R8, [R4] ;  /* 0x0000000004087984 */ /* 0x000e220000000c00 */
[----:B------:R-:W-:Y:S06]  /*31e40*/  BAR.SYNC.DEFER_BLOCKING 0x0 ;  /* 0x0000000000007b1d */ /* 0x000fec0000010000 */
[----:B----4-:R-:W-:Y:S04]  /*31e50*/  STL.64 [R1+0x15f8], R16 ;  /* 0x0015f81001007387 */ /* 0x010fe80000100a00 */
[----:B------:R-:W3:Y:S04]  /*31e60*/  LDL.LU R28, [R1+0x1630] ;  /* 0x00163000011c7983 */ /* 0x000ee80000300800 */
[----:B------:R-:W4:Y:S04]  /*31e70*/  LDL.LU R7, [R1+0x162c] ;  /* 0x00162c0001077983 */ /* 0x000f280000300800 */
[----:B------:R-:W2:Y:S01]  /*31e80*/  LDL.LU R25, [R1+0x1628] ;  /* 0x0016280001197983 */ /* 0x000ea20000300800 */
[----:B------:R-:W0:Y:S01]  /*31e90*/  LDCU.64 UR44, c[0x0][0x390] ;  /* 0x00007200ff2c77ac */ /* 0x000e220008000a00 */
[----:B-1----:R-:W-:-:S02]  /*31ea0*/  IADD3 R21, P2, PT, R23, UR48, RZ ;  /* 0x0000003017157c10 */ /* 0x002fc4000ff5e0ff */
[----:B------:R-:W-:Y:S01]  /*31eb0*/  LEA.HI.X.SX32 R20, R24, UR47, 0x1, P3 ;  /* 0x0000002f18147c11 */ /* 0x000fe200098f0eff */
[----:B------:R-:W1:Y:S01]  /*31ec0*/  LDCU UR46, c[0x0][0x3b8] ;  /* 0x00007700ff2e77ac */ /* 0x000e620008000800 */
[----:B------:R-:W-:Y:S01]  /*31ed0*/  STSM.16.M88.4 [R2], R12 ;  /* 0x0000000c02007844 */ /* 0x000fe20000000200 */
[----:B------:R-:W-:Y:S06]  /*31ee0*/  BAR.SYNC.DEFER_BLOCKING 0x0 ;  /* 0x0000000000007b1d */ /* 0x000fec0000010000 */
[----:B0-----:R-:W-:Y:S04]  /*31ef0*/  STL.64 [R1+0x1d0], R8 ;  /* 0x0001d00801007387 */ /* 0x001fe80000100a00 */
[----:B------:R0:W-:Y:S01]  /*31f00*/  STL.64 [R1+0x1d8], R10 ;  /* 0x0001d80a01007387 */ /* 0x0001e20000100a00 */
[----:B------:R-:W-:Y:S01]  /*31f10*/  IMAD R24, R18, 0x40, R23 ;  /* 0x0000004012187824 */ /* 0x000fe200078e0217 */
[----:B------:R-:W1:Y:S01]  /*31f20*/  LDCU UR47, c[0x0][0x3b8] ;  /* 0x00007700ff2f77ac */ /* 0x000e620008000800 */
[----:B------:R-:W1:Y:S01]  /*31f30*/  LDCU UR48, c[0x0][0x3b8] ;  /* 0x00007700ff3077ac */ /* 0x000e620008000800 */
[----:B0-----:R-:W2:Y:S04]  /*31f40*/  LDL.LU.64 R10, [R1+0x1620] ;  /* 0x00162000010a7983 */ /* 0x001ea80000300a00 */
[----:B------:R-:W2:Y:S04]  /*31f50*/  LDL.LU.64 R8, [R1+0x1618] ;  /* 0x0016180001087983 */ /* 0x000ea80000300a00 */
[----:B------:R-:W3:Y:S04]  /*31f60*/  LDL.LU.64 R14, [R1+0x1610] ;  /* 0x00161000010e7983 */ /* 0x000ee80000300a00 */
[----:B------:R-:W3:Y:S01]  /*31f70*/  LDL.LU.64 R12, [R1+0x1608] ;  /* 0x00160800010c7983 */ /* 0x000ee20000300a00 */
[----:B----4-:R-:W-:-:S02]  /*31f80*/  LOP3.LUT R7, R7, 0xffff, RZ, 0xc0, !PT ;  /* 0x0000ffff07077812 */ /* 0x010fc400078ec0ff */
[----:B--2---:R-:W-:Y:S02]  /*31f90*/  LOP3.LUT R9, R9, 0xffff, RZ, 0xc0, !PT ;  /* 0x0000ffff09097812 */ /* 0x004fe400078ec0ff */
[----:B---3--:R-:W-:Y:S02]  /*31fa0*/  LOP3.LUT R13, R13, 0xffff, RZ, 0xc0, !PT ;  /* 0x0000ffff0d0d7812 */ /* 0x008fe400078ec0ff */
[----:B------:R-:W-:Y:S02]  /*31fb0*/  PRMT R19, R14, 0x4210, R7 ;  /* 0x000042100e137816 */ /* 0x000fe40000000007 */
[----:B------:R-:W-:Y:S02]  /*31fc0*/  PRMT R18, R15, 0x4210, R9 ;  /* 0x000042100f127816 */ /* 0x000fe40000000009 */
[----:B------:R-:W-:Y:S01]  /*31fd0*/  PRMT R16, R27, 0x4210, R13 ;  /* 0x000042101b107816 */ /* 0x000fe2000000000d */
[----:B------:R-:W-:Y:S04]  /*31fe0*/  STL.64 [R1+0x1600], R12 ;  /* 0x0016000c01007387 */ /* 0x000fe80000100a00 */
[----:B------:R-:W0:Y:S01]  /*31ff0*/  LDS.128 R12, [R4] ;  /* 0x00000000040c7984 */ /* 0x000e220000000c00 */
[----:B------:R-:W-:Y:S01]  /*32000*/  BAR.SYNC.DEFER_BLOCKING 0x0 ;  /* 0x0000000000007b1d */ /* 0x000fe20000010000 */
[----:B------:R-:W-:-:S05]  /*32010*/  LOP3.LUT R11, R11, 0xffff, RZ, 0xc0, !PT ;  /* 0x0000ffff0b0b7812 */ /* 0x000fca00078ec0ff */
[----:B0-----:R0:W-:Y:S04]  /*32020*/  STL.64 [R1+0x1c0], R12 ;  /* 0x0001c00c01007387 */ /* 0x0011e80000100a00 */
[----:B------:R-:W-:Y:S04]  /*32030*/  STL.64 [R1+0x1c8], R14 ;  /* 0x0001c80e01007387 */ /* 0x000fe80000100a00 */
[----:B0-----:R-:W2:Y:S01]  /*32040*/  LDL.LU.64 R12, [R1+0x1600] ;  /* 0x00160000010c7983 */ /* 0x001ea20000300a00 */
[----:B------:R-:W-:-:S05]  /*32050*/  PRMT R17, R26, 0x4210, R11 ;  /* 0x000042101a117816 */ /* 0x000fca000000000b */
[----:B------:R0:W-:Y:S01]  /*32060*/  STSM.16.M88.4 [R2], R16 ;  /* 0x0000001002007844 */ /* 0x0001e20000000200 */
[----:B------:R-:W-:Y:S06]  /*32070*/  BAR.SYNC.DEFER_BLOCKING 0x0 ;  /* 0x0000000000007b1d */ /* 0x000fec0000010000 */
[----:B0-----:R-:W3:Y:S01]  /*32080*/  LDL.LU.64 R16, [R1+0x15f8] ;  /* 0x0015f80001107983 */ /* 0x001ee20000300a00 */
[----:B------:R-:W-:Y:S02]  /*32090*/  PRMT R14, R8, 0x5210, R9 ;  /* 0x00005210080e7816 */ /* 0x000fe40000000009 */
[----:B------:R-:W-:-:S02]  /*320a0*/  PRMT R15, R6, 0x5210, R7 ;  /* 0x00005210060f7816 */ /* 0x000fc40000000007 */
[----:B------:R-:W-:Y:S01]  /*320b0*/  IADD3 R22, P3, PT, R24, UR44, RZ ;  /* 0x0000002c18167c10 */ /* 0x000fe2000ff7e0ff */
[----:B------:R-:W-:Y:S01]  /*320c0*/  IMAD R6, R28, UR76, RZ ;  /* 0x0000004c1c067c24 */ /* 0x000fe2000f8e02ff */
[----:B------:R-:W-:Y:S01]  /*320d0*/  LEA.HI.X.SX32 R23, R23, UR49, 0x1, P2 ;  /* 0x0000003117177c11 */ /* 0x000fe200090f0eff */
[----:B------:R-:W0:Y:S01]  /*320e0*/  LDCU UR44, c[0x0][0x3b8] ;  /* 0x00007700ff2c77ac */ /* 0x000e220008000800 */
[----:B------:R-:W-:Y:S01]  /*320f0*/  LEA.HI.X.SX32 R24, R24, UR45, 0x1, P3 ;  /* 0x0000002d18187c11 */ /* 0x000fe200098f0eff */
[----:B------:R-:W4:Y:S01]  /*32100*/  LDCU UR49, c[0x0][0x3b8] ;  /* 0x00007700ff3177ac */ /* 0x000f220008000800 */
[----:B------:R-:W-:Y:S01]  /*32110*/  SHF.R.S32.HI R7, RZ, 0x1f, R6 ;  /* 0x0000001fff077819 */ /* 0x000fe20000011406 */
[----:B------:R-:W0:Y:S01]  /*32120*/  LDCU UR45, c[0x0][0x3b8] ;  /* 0x00007700ff2d77ac */ /* 0x000e220008000800 */
[----:B------:R-:W0:Y:S01]  /*32130*/  LDCU UR76, c[0x0][0x3b8] ;  /* 0x00007700ff4c77ac */ /* 0x000e220008000800 */
[----:B--2---:R-:W-:Y:S02]  /*32140*/  PRMT R12, R12, 0x5210, R13 ;  /* 0x000052100c0c7816 */ /* 0x004fe4000000000d */
[----:B------:R-:W-:-:S02]  /*32150*/  PRMT R13, R10, 0x5210, R11 ;  /* 0x000052100a0d7816 */ /* 0x000fc4000000000b */
[----:B------:R-:W2:Y:S01]  /*32160*/  LDS.128 R8, [R4] ;  /* 0x0000000004087984 */ /* 0x000ea20000000c00 */
[----:B------:R-:W-:Y:S06]  /*32170*/  BAR.SYNC.DEFER_BLOCKING 0x0 ;  /* 0x0000000000007b1d */ /* 0x000fec0000010000 */
[----:B------:R0:W-:Y:S01]  /*32180*/  STSM.16.M88.4 [R2], R12 ;  /* 0x0000000c02007844 */ /* 0x0001e20000000200 */
[----:B------:R-:W-:Y:S02]  /*32190*/  LOP3.LUT R0, R0, 0xffff7fff, RZ, 0xc0, !PT ;  /* 0xffff7fff00007812 */ /* 0x000fe400078ec0ff */
[----:B---3--:R-:W-:-:S02]  /*321a0*/  LOP3.LUT R17, R17, 0x7fffffff, RZ, 0xc0, !PT ;  /* 0x7fffffff11117812 */ /* 0x008fc400078ec0ff */
[----:B------:R-:W-:Y:S01]  /*321b0*/  LOP3.LUT R25, R25, 0xffffffdf, RZ, 0xc0, !PT ;  /* 0xffffffdf19197812 */ /* 0x000fe200078ec0ff */
[----:B------:R-:W-:Y:S01]  /*321c0*/  BAR.SYNC.DEFER_BLOCKING 0x0 ;  /* 0x0000000000007b1d */ /* 0x000fe20000010000 */
[----:B0-----:R-:W-:-:S05]  /*321d0*/  IADD3 R12, P3, PT, R6, R3, RZ ;  /* 0x00000003060c7210 */ /* 0x001fca0007f7e0ff */
[----:B--2---:R-:W-:Y:S04]  /*321e0*/  STL.64 [R1+0x1b0], R8 ;  /* 0x0001b00801007387 */ /* 0x004fe80000100a00 */
[----:B------:R0:W-:Y:S01]  /*321f0*/  STL.64 [R1+0x1b8], R10 ;  /* 0x0001b80a01007387 */ /* 0x0001e20000100a00 */
[C---:B------:R-:W-:Y:S01]  /*32200*/  IMAD.X R13, R7.reuse, 0x1, R16, P3 ;  /* 0x00000001070d7824 */ /* 0x040fe200018e0610 */
[C---:B------:R-:W-:Y:S01]  /*32210*/  IADD3 R14, P2, PT, R6.reuse, R5, RZ ;  /* 0x00000005060e7210 */ /* 0x040fe20007f5e0ff */
[C---:B------:R-:W-:Y:S01]  /*32220*/  VIADD R2, R6.reuse, UR4 ;  /* 0x0000000406027c36 */ /* 0x040fe20008000000 */
[----:B------:R-:W2:Y:S01]  /*32230*/  LDCU UR4, c[0x0][0x3b8] ;  /* 0x00007700ff0477ac */ /* 0x000ea20008000800 */
[----:B0-----:R-:W3:Y:S04]  /*32240*/  LDL.LU R10, [R1+0x15f4] ;  /* 0x0015f400010a7983 */ /* 0x001ee80000300800 */
[----:B------:R-:W2:Y:S04]  /*32250*/  LDL.LU R9, [R1+0x15f0] ;  /* 0x0015f00001097983 */ /* 0x000ea80000300800 */
[----:B------:R0:W-:Y:S01]  /*32260*/  STL.64 [R1+0xf78], R12 ;  /* 0x000f780c01007387 */ /* 0x0001e20000100a00 */
[----:B------:R-:W-:Y:S01]  /*32270*/  IMAD.X R15, R7, 0x1, R20, P2 ;  /* 0x00000001070f7824 */ /* 0x000fe200010e0614 */
[----:B0-----:R-:W-:-:S04]  /*32280*/  IADD3 R12, P3, PT, R6, R21, RZ ;  /* 0x00000015060c7210 */ /* 0x001fc80007f7e0ff */
[----:B------:R0:W-:Y:S01]  /*32290*/  STL.64 [R1+0xf70], R14 ;  /* 0x000f700e01007387 */ /* 0x0001e20000100a00 */
[----:B------:R-:W-:Y:S01]  /*322a0*/  IMAD.X R13, R7, 0x1, R23, P3 ;  /* 0x00000001070d7824 */ /* 0x000fe200018e0617 */
[----:B------:R-:W-:-:S04]  /*322b0*/  SHF.R.S32.HI R4, RZ, 0x1f, R2 ;  /* 0x0000001fff047819 */ /* 0x000fc80000011402 */
[----:B------:R1:W-:Y:S01]  /*322c0*/  STL.64 [R1+0xf68], R12 ;  /* 0x000f680c01007387 */ /* 0x0003e20000100a00 */
[----:B0-----:R-:W-:-:S05]  /*322d0*/  IADD3 R14, P2, PT, R6, R22, RZ ;  /* 0x00000016060e7210 */ /* 0x001fca0007f5e0ff */
[----:B------:R-:W-:Y:S01]  /*322e0*/  IMAD.X R15, R7, 0x1, R24, P2 ;  /* 0x00000001070f7824 */ /* 0x000fe200010e0618 */
[----:B-1----:R-:W-:-:S04]  /*322f0*/  IADD3 R12, P3, PT, R2, R3, RZ ;  /* 0x00000003020c7210 */ /* 0x002fc80007f7e0ff */
[----:B------:R0:W-:Y:S01]  /*32300*/  STL.64 [R1+0xf60], R14 ;  /* 0x000f600e01007387 */ /* 0x0001e20000100a00 */
[----:B------:R-:W-:-:S05]  /*32310*/  IMAD.X R13, R4, 0x1, R16, P3 ;  /* 0x00000001040d7824 */ /* 0x000fca00018e0610 */
[----:B------:R1:W-:Y:S01]  /*32320*/  STL.64 [R1+0xf58], R12 ;  /* 0x000f580c01007387 */ /* 0x0003e20000100a00 */
[C---:B0-----:R-:W-:Y:S01]  /*32330*/  IADD3 R14, P2, PT, R2.reuse, R5, RZ ;  /* 0x00000005020e7210 */ /* 0x041fe20007f5e0ff */
[----:B------:R-:W-:Y:S01]  /*32340*/  VIADD R8, R2, UR5 ;  /* 0x0000000502087c36 */ /* 0x000fe20008000000 */
[----:B------:R-:W0:Y:S03]  /*32350*/  LDCU UR5, c[0x0][0x3b8] ;  /* 0x00007700ff0577ac */ /* 0x000e260008000800 */
[----:B------:R-:W-:Y:S01]  /*32360*/  IMAD.X R15, R4, 0x1, R20, P2 ;  /* 0x00000001040f7824 */ /* 0x000fe200010e0614 */
[----:B-1----:R-:W-:-:S04]  /*32370*/  IADD3 R12, P3, PT, R2, R21, RZ ;  /* 0x00000015020c7210 */ /* 0x002fc80007f7e0ff */
[----:B------:R1:W-:Y:S01]  /*32380*/  STL.64 [R1+0xf50], R14 ;  /* 0x000f500e01007387 */ /* 0x0003e20000100a00 */
[----:B------:R-:W-:-:S05]  /*32390*/  IMAD.X R13, R4, 0x1, R23, P3 ;  /* 0x00000001040d7824 */ /* 0x000fca00018e0617 */
[----:B------:R0:W-:Y:S01]  /*323a0*/  STL.64 [R1+0xf48], R12 ;  /* 0x000f480c01007387 */ /* 0x0001e20000100a00 */
[----:B-1----:R-:W-:Y:S02]  /*323b0*/  IADD3 R14, P2, PT, R2, R22, RZ ;  /* 0x00000016020e7210 */ /* 0x002fe40007f5e0ff */
[----:B------:R-:W-:-:S03]  /*323c0*/  SHF.R.S32.HI R2, RZ, 0x1f, R8 ;  /* 0x0000001fff027819 */ /* 0x000fc60000011408 */
[----:B------:R-:W-:Y:S01]  /*323d0*/  IMAD.X R15, R4, 0x1, R24, P2 ;  /* 0x00000001040f7824 */ /* 0x000fe200010e0618 */
[----:B0-----:R-:W-:-:S04]  /*323e0*/  IADD3 R12, P3, PT, R8, R3, RZ ;  /* 0x00000003080c7210 */ /* 0x001fc80007f7e0ff */
        /* <DEDUP_REMOVED lines=9> */
[----:B------:R-:W-:Y:S01]  /*32480*/  IMAD.X R13, R2, 0x1, R23, P3 ;  /* 0x00000001020d7824 */ /* 0x000fe200018e0617 */
[----:B------:R-:W-:-:S04]  /*32490*/  SHF.R.S32.HI R7, RZ, 0x1f, R6 ;  /* 0x0000001fff077819 */ /* 0x000fc80000011406 */
[----:B------:R0:W-:Y:S01]  /*324a0*/  STL.64 [R1+0xf08], R12 ;  /* 0x000f080c01007387 */ /* 0x0001e20000100a00 */
[----:B-1----:R-:W-:-:S05]  /*324b0*/  IADD3 R14, P2, PT, R8, R22, RZ ;  /* 0x00000016080e7210 */ /* 0x002fca0007f5e0ff */
[----:B------:R-:W-:Y:S01]  /*324c0*/  IMAD.X R15, R2, 0x1, R24, P2 ;  /* 0x00000001020f7824 */ /* 0x000fe200010e0618 */
[----:B0-----:R-:W-:-:S04]  /*324d0*/  IADD3 R12, P3, PT, R6, R3, RZ ;  /* 0x00000003060c7210 */ /* 0x001fc80007f7e0ff */
[----:B------:R0:W-:Y:S01]  /*324e0*/  STL.64 [R1+0xf00], R14 ;  /* 0x000f000e01007387 */ /* 0x0001e20000100a00 */
[----:B------:R-:W-:-:S05]  /*324f0*/  IMAD.X R13, R7, 0x1, R16, P3 ;  /* 0x00000001070d7824 */ /* 0x000fca00018e0610 */
[----:B------:R1:W-:Y:S01]  /*32500*/  STL.64 [R1+0xef8], R12 ;  /* 0x000ef80c01007387 */ /* 0x0003e20000100a00 */
[C---:B0-----:R-:W-:Y:S01]  /*32510*/  IADD3 R14, P2, PT, R6.reuse, R5, RZ ;  /* 0x00000005060e7210 */ /* 0x041fe20007f5e0ff */
[C---:B------:R-:W-:Y:S01]  /*32520*/  VIADD R4, R6.reuse, UR7 ;  /* 0x0000000706047c36 */ /* 0x040fe20008000000 */
        /* <DEDUP_REMOVED lines=840> */
[----:B---3--:R-:W-:Y:S01]  /*359b0*/  LOP3.LUT R10, R10, 0x7fffffff, RZ, 0xc0, !PT ;  /* 0x7fffffff0a0a7812 */ /* 0x008fe200078ec0ff */
[----:B------:R-:W0:Y:S02]  /*359c0*/  LDCU UR75, c[0x0][0x398] ;  /* 0x00007300ff4b77ac */ /* 0x000e240008000800 */
[----:B------:R-:W-:Y:S01]  /*359d0*/  IMAD.X R15, R4, 0x1, R20, P2 ;  /* 0x00000001040f7824 */ /* 0x000fe200010e0614 */
[----:B-1----:R-:W-:-:S04]  /*359e0*/  IADD3 R12, P3, PT, R6, R21, RZ ;  /* 0x00000015060c7210 */ /* 0x002fc80007f7e0ff */
[----:B------:R-:W-:Y:S01]  /*359f0*/  STL.64 [R1+0x290], R14 ;  /* 0x0002900e01007387 */ /* 0x000fe20000100a00 */
[----:B------:R-:W-:Y:S01]  /*35a00*/  IMAD.X R13, R4, 0x1, R23, P3 ;  /* 0x00000001040d7824 */ /* 0x000fe200018e0617 */
[----:B------:R-:W-:Y:S02]  /*35a10*/  IADD3 R6, P2, PT, R6, R22, RZ ;  /* 0x0000001606067210 */ /* 0x000fe40007f5e0ff */
[----:B------:R-:W-:Y:S02]  /*35a20*/  SHF.R.S32.HI R8, RZ, 0x1f, R2 ;  /* 0x0000001fff087819 */ /* 0x000fe40000011402 */
[----:B------:R1:W-:Y:S01]  /*35a30*/  STL.64 [R1+0x2b0], R12 ;  /* 0x0002b00c01007387 */ /* 0x0003e20000100a00 */
[----:B------:R-:W-:Y:S01]  /*35a40*/  IMAD.X R7, R4, 0x1, R24, P2 ;  /* 0x0000000104077824 */ /* 0x000fe200010e0618 */
[----:B-1----:R-:W-:-:S04]  /*35a50*/  IADD3 R12, P3, PT, R2, R3, RZ ;  /* 0x00000003020c7210 */ /* 0x002fc80007f7e0ff */
[----:B------:R1:W-:Y:S01]  /*35a60*/  STL.64 [R1+0x2c8], R6 ;  /* 0x0002c80601007387 */ /* 0x0003e20000100a00 */
[----:B------:R-:W-:-:S05]  /*35a70*/  IMAD.X R13, R8, 0x1, R16, P3 ;  /* 0x00000001080d7824 */ /* 0x000fca00018e0610 */
[----:B------:R3:W-:Y:S01]  /*35a80*/  STL.64 [R1+0x2e8], R12 ;  /* 0x0002e80c01007387 */ /* 0x0007e20000100a00 */
[C---:B-1----:R-:W-:Y:S01]  /*35a90*/  IADD3 R6, P2, PT, R2.reuse, R5, RZ ;  /* 0x0000000502067210 */ /* 0x042fe20007f5e0ff */
[----:B------:R-:W-:Y:S01]  /*35aa0*/  VIADD R4, R2, UR46 ;  /* 0x0000002e02047c36 */ /* 0x000fe20008000000 */
[----:B------:R-:W1:Y:S03]  /*35ab0*/  LDCU UR46, c[0x0][0x398] ;  /* 0x00007300ff2e77ac */ /* 0x000e660008000800 */
[----:B------:R-:W-:Y:S01]  /*35ac0*/  IMAD.X R7, R8, 0x1, R20, P2 ;  /* 0x0000000108077824 */ /* 0x000fe200010e0614 */
[----:B---3--:R-:W-:-:S04]  /*35ad0*/  IADD3 R12, P3, PT, R2, R21, RZ ;  /* 0x00000015020c7210 */ /* 0x008fc80007f7e0ff */
[----:B------:R3:W-:Y:S01]  /*35ae0*/  STL.64 [R1+0x2e0], R6 ;  /* 0x0002e00601007387 */ /* 0x0007e20000100a00 */
[----:B------:R-:W-:-:S05]  /*35af0*/  IMAD.X R13, R8, 0x1, R23, P3 ;  /* 0x00000001080d7824 */ /* 0x000fca00018e0617 */
[----:B------:R0:W-:Y:S01]  /*35b00*/  STL.64 [R1+0x308], R12 ;  /* 0x0003080c01007387 */ /* 0x0001e20000100a00 */
[----:B---3--:R-:W-:Y:S02]  /*35b10*/  IADD3 R6, P2, PT, R2, R22, RZ ;  /* 0x0000001602067210 */ /* 0x008fe40007f5e0ff */
[----:B------:R-:W-:-:S03]  /*35b20*/  SHF.R.S32.HI R2, RZ, 0x1f, R4 ;  /* 0x0000001fff027819 */ /* 0x000fc60000011404 */
[----:B------:R-:W-:Y:S01]  /*35b30*/  IMAD.X R7, R8, 0x1, R24, P2 ;  /* 0x0000000108077824 */ /* 0x000fe200010e0618 */
[----:B0-----:R-:W-:-:S04]  /*35b40*/  IADD3 R12, P3, PT, R4, R3, RZ ;  /* 0x00000003040c7210 */ /* 0x001fc80007f7e0ff */
[----:B------:R0:W-:Y:S01]  /*35b50*/  STL.64 [R1+0x300], R6 ;  /* 0x0003000601007387 */ /* 0x0001e20000100a00 */
[----:B------:R-:W-:Y:S01]  /*35b60*/  IMAD.X R13, R2, 0x1, R16, P3 ;  /* 0x00000001020d7824 */ /* 0x000fe200018e0610 */
[----:B------:R-:W-:-:S04]  /*35b70*/  IADD3 R14, P2, PT, R4, R5, RZ ;  /* 0x00000005040e7210 */ /* 0x000fc80007f5e0ff */
[----:B------:R3:W-:Y:S01]  /*35b80*/  STL.64 [R1+0x328], R12 ;  /* 0x0003280c01007387 */ /* 0x0007e20000100a00 */
[----:B------:R-:W-:Y:S02]  /*35b90*/  IMAD.X R15, R2, 0x1, R20, P2 ;  /* 0x00000001020f7824 */ /* 0x000fe400010e0614 */
[C---:B0-----:R-:W-:Y:S01]  /*35ba0*/  VIADD R6, R4.reuse, UR47 ;  /* 0x0000002f04067c36 */ /* 0x041fe20008000000 */
[----:B------:R-:W0:Y:S01]  /*35bb0*/  LDCU UR47, c[0x0][0x398] ;  /* 0x00007300ff2f77ac */ /* 0x000e220008000800 */
[----:B---3--:R-:W-:Y:S01]  /*35bc0*/  IADD3 R12, P3, PT, R4, R21, RZ ;  /* 0x00000015040c7210 */ /* 0x008fe20007f7e0ff */
[----:B------:R3:W-:Y:S04]  /*35bd0*/  STL.64 [R1+0x320], R14 ;  /* 0x0003200e01007387 */ /* 0x0007e80000100a00 */
[----:B------:R-:W-:-:S05]  /*35be0*/  IMAD.X R13, R2, 0x1, R23, P3 ;  /* 0x00000001020d7824 */ /* 0x000fca00018e0617 */
[----:B------:R0:W-:Y:S01]  /*35bf0*/  STL.64 [R1+0x348], R12 ;  /* 0x0003480c01007387 */ /* 0x0001e20000100a00 */
[----:B---3--:R-:W-:Y:S02]  /*35c00*/  IADD3 R14, P2, PT, R4, R22, RZ ;  /* 0x00000016040e7210 */ /* 0x008fe40007f5e0ff */
        /* <DEDUP_REMOVED lines=10> */
[----:B---3--:R-:W-:-:S04]  /*35cb0*/  IADD3 R12, P3, PT, R6, R21, RZ ;  /* 0x00000015060c7210 */ /* 0x008fc80007f7e0ff */
[----:B------:R-:W-:Y:S01]  /*35cc0*/  STL.64 [R1+0x360], R14 ;  /* 0x0003600e01007387 */ /* 0x000fe20000100a00 */
[----:B------:R-:W-:Y:S01]  /*35cd0*/  IMAD.X R13, R4, 0x1, R23, P3 ;  /* 0x00000001040d7824 */ /* 0x000fe200018e0617 */
[----:B------:R-:W-:Y:S02]  /*35ce0*/  IADD3 R6, P2, PT, R6, R22, RZ ;  /* 0x0000001606067210 */ /* 0x000fe40007f5e0ff */
[----:B------:R-:W-:Y:S02]  /*35cf0*/  SHF.R.S32.HI R8, RZ, 0x1f, R2 ;  /* 0x0000001fff087819 */ /* 0x000fe40000011402 */
[----:B------:R3:W-:Y:S01]  /*35d00*/  STL.64 [R1+0x388], R12 ;  /* 0x0003880c01007387 */ /* 0x0007e20000100a00 */
[----:B------:R-:W-:Y:S01]  /*35d10*/  IMAD.X R7, R4, 0x1, R24, P2 ;  /* 0x0000000104077824 */ /* 0x000fe200010e0618 */
[----:B---3--:R-:W-:-:S04]  /*35d20*/  IADD3 R12, P3, PT, R2, R3, RZ ;  /* 0x00000003020c7210 */ /* 0x008fc80007f7e0ff */
[----:B------:R3:W-:Y:S01]  /*35d30*/  STL.64 [R1+0x380], R6 ;  /* 0x0003800601007387 */ /* 0x0007e20000100a00 */
[----:B------:R-:W-:-:S05]  /*35d40*/  IMAD.X R13, R8, 0x1, R16, P3 ;  /* 0x00000001080d7824 */ /* 0x000fca00018e0610 */
[----:B------:R0:W-:Y:S01]  /*35d50*/  STL.64 [R1+0x3a8], R12 ;  /* 0x0003a80c01007387 */ /* 0x0001e20000100a00 */
[C---:B---3--:R-:W-:Y:S01]  /*35d60*/  IADD3 R6, P2, PT, R2.reuse, R5, RZ ;  /* 0x0000000502067210 */ /* 0x048fe20007f5e0ff */
[----:B------:R-:W-:Y:S01]  /*35d70*/  VIADD R4, R2, UR44 ;  /* 0x0000002c02047c36 */ /* 0x000fe20008000000 */
[----:B------:R-:W3:Y:S03]  /*35d80*/  LDCU UR44, c[0x0][0x398] ;  /* 0x00007300ff2c77ac */ /* 0x000ee60008000800 */
[----:B------:R-:W-:Y:S01]  /*35d90*/  IMAD.X R7, R8, 0x1, R20, P2 ;  /* 0x0000000108077824 */ /* 0x000fe200010e0614 */
[----:B0-----:R-:W-:-:S04]  /*35da0*/  IADD3 R12, P3, PT, R2, R21, RZ ;  /* 0x00000015020c7210 */ /* 0x001fc80007f7e0ff */
[----:B------:R0:W-:Y:S01]  /*35db0*/  STL.64 [R1+0x3a0], R6 ;  /* 0x0003a00601007387 */ /* 0x0001e20000100a00 */
[----:B------:R-:W-:-:S05]  /*35dc0*/  IMAD.X R13, R8, 0x1, R23, P3 ;  /* 0x00000001080d7824 */ /* 0x000fca00018e0617 */
[----:B------:R1:W-:Y:S01]  /*35dd0*/  STL.64 [R1+0x3c8], R12 ;  /* 0x0003c80c01007387 */ /* 0x0003e20000100a00 */
[----:B0-----:R-:W-:Y:S02]  /*35de0*/  IADD3 R6, P2, PT, R2, R22, RZ ;  /* 0x0000001602067210 */ /* 0x001fe40007f5e0ff */
[----:B------:R-:W-:-:S03]  /*35df0*/  SHF.R.S32.HI R2, RZ, 0x1f, R4 ;  /* 0x0000001fff027819 */ /* 0x000fc60000011404 */
[----:B------:R-:W-:Y:S01]  /*35e00*/  IMAD.X R7, R8, 0x1, R24, P2 ;  /* 0x0000000108077824 */ /* 0x000fe200010e0618 */
[----:B-1----:R-:W-:-:S04]  /*35e10*/  IADD3 R12, P3, PT, R4, R3, RZ ;  /* 0x00000003040c7210 */ /* 0x002fc80007f7e0ff */
[----:B------:R4:W-:Y:S01]  /*35e20*/  STL.64 [R1+0x3c0], R6 ;  /* 0x0003c00601007387 */ /* 0x0009e20000100a00 */
[----:B------:R-:W-:Y:S01]  /*35e30*/  IMAD.X R13, R2, 0x1, R16, P3 ;  /* 0x00000001020d7824 */ /* 0x000fe200018e0610 */
[----:B------:R-:W-:-:S04]  /*35e40*/  IADD3 R14, P2, PT, R4, R5, RZ ;  /* 0x00000005040e7210 */ /* 0x000fc80007f5e0ff */
[----:B------:R0:W-:Y:S01]  /*35e50*/  STL.64 [R1+0x3e8], R12 ;  /* 0x0003e80c01007387 */ /* 0x0001e20000100a00 */
[----:B------:R-:W-:Y:S02]  /*35e60*/  IMAD.X R15, R2, 0x1, R20, P2 ;  /* 0x00000001020f7824 */ /* 0x000fe400010e0614 */
[C---:B----4-:R-:W-:Y:S01]  /*35e70*/  VIADD R6, R4.reuse, UR49 ;  /* 0x0000003104067c36 */ /* 0x050fe20008000000 */
[----:B------:R-:W1:Y:S01]  /*35e80*/  LDCU UR49, c[0x0][0x398] ;  /* 0x00007300ff3177ac */ /* 0x000e620008000800 */
[----:B0-----:R-:W-:Y:S01]  /*35e90*/  IADD3 R12, P3, PT, R4, R21, RZ ;  /* 0x00000015040c7210 */ /* 0x001fe20007f7e0ff */
[----:B------:R0:W-:Y:S04]  /*35ea0*/  STL.64 [R1+0x3e0], R14 ;  /* 0x0003e00e01007387 */ /* 0x0001e80000100a00 */
[----:B------:R-:W-:-:S05]  /*35eb0*/  IMAD.X R13, R2, 0x1, R23, P3 ;  /* 0x00000001020d7824 */ /* 0x000fca00018e0617 */
[----:B------:R4:W-:Y:S01]  /*35ec0*/  STL.64 [R1+0x408], R12 ;  /* 0x0004080c01007387 */ /* 0x0009e20000100a00 */
[----:B0-----:R-:W-:Y:S02]  /*35ed0*/  IADD3 R14, P2, PT, R4, R22, RZ ;  /* 0x00000016040e7210 */ /* 0x001fe40007f5e0ff */
[----:B------:R-:W-:-:S03]  /*35ee0*/  SHF.R.S32.HI R4, RZ, 0x1f, R6 ;  /* 0x0000001fff047819 */ /* 0x000fc60000011406 */
[----:B------:R-:W-:Y:S01]  /*35ef0*/  IMAD.X R15, R2, 0x1, R24, P2 ;  /* 0x00000001020f7824 */ /* 0x000fe200010e0618 */
[----:B----4-:R-:W-:-:S04]  /*35f00*/  IADD3 R12, P3, PT, R6, R3, RZ ;  /* 0x00000003060c7210 */ /* 0x010fc80007f7e0ff */
[----:B------:R0:W-:Y:S01]  /*35f10*/  STL.64 [R1+0x400], R14 ;  /* 0x0004000e01007387 */ /* 0x0001e20000100a00 */
[----:B------:R-:W-:-:S05]  /*35f20*/  IMAD.X R13, R4, 0x1, R16, P3 ;  /* 0x00000001040d7824 */ /* 0x000fca00018e0610 */
[----:B------:R4:W-:Y:S01]  /*35f30*/  STL.64 [R1+0x428], R12 ;  /* 0x0004280c01007387 */ /* 0x0009e20000100a00 */
[C---:B0-----:R-:W-:Y:S01]  /*35f40*/  IADD3 R14, P2, PT, R6.reuse, R5, RZ ;  /* 0x00000005060e7210 */ /* 0x041fe20007f5e0ff */
[----:B------:R-:W-:Y:S01]  /*35f50*/  VIADD R2, R6, UR45 ;  /* 0x0000002d06027c36 */ /* 0x000fe20008000000 */
[----:B------:R-:W0:Y:S03]  /*35f60*/  LDCU UR45, c[0x0][0x398] ;  /* 0x00007300ff2d77ac */ /* 0x000e260008000800 */
[----:B------:R-:W-:Y:S01]  /*35f70*/  IMAD.X R15, R4, 0x1, R20, P2 ;  /* 0x00000001040f7824 */ /* 0x000fe200010e0614 */
[----:B----4-:R-:W-:-:S04]  /*35f80*/  IADD3 R12, P3, PT, R6, R21, RZ ;  /* 0x00000015060c7210 */ /* 0x010fc80007f7e0ff */
[----:B------:R-:W-:Y:S01]  /*35f90*/  STL.64 [R1+0x420], R14 ;  /* 0x0004200e01007387 */ /* 0x000fe20000100a00 */
[----:B------:R-:W-:Y:S01]  /*35fa0*/  IMAD.X R13, R4, 0x1, R23, P3 ;  /* 0x00000001040d7824 */ /* 0x000fe200018e0617 */
[----:B------:R-:W-:Y:S02]  /*35fb0*/  IADD3 R6, P2, PT, R6, R22, RZ ;  /* 0x0000001606067210 */ /* 0x000fe40007f5e0ff */
[----:B------:R-:W-:Y:S02]  /*35fc0*/  SHF.R.S32.HI R8, RZ, 0x1f, R2 ;  /* 0x0000001fff087819 */ /* 0x000fe40000011402 */
[----:B------:R4:W-:Y:S01]  /*35fd0*/  STL.64 [R1+0x448], R12 ;  /* 0x0004480c01007387 */ /* 0x0009e20000100a00 */
[----:B------:R-:W-:Y:S01]  /*35fe0*/  IMAD.X R7, R4, 0x1, R24, P2 ;  /* 0x0000000104077824 */ /* 0x000fe200010e0618 */
[----:B----4-:R-:W-:-:S04]  /*35ff0*/  IADD3 R12, P3, PT, R2, R3, RZ ;  /* 0x00000003020c7210 */ /* 0x010fc80007f7e0ff */
[----:B------:R4:W-:Y:S01]  /*36000*/  STL.64 [R1+0x440], R6 ;  /* 0x0004400601007387 */ /* 0x0009e20000100a00 */
[----:B------:R-:W-:-:S05]  /*36010*/  IMAD.X R13, R8, 0x1, R16, P3 ;  /* 0x00000001080d7824 */ /* 0x000fca00018e0610 */
[----:B------:R0:W-:Y:S01]  /*36020*/  STL.64 [R1+0x468], R12 ;  /* 0x0004680c01007387 */ /* 0x0001e20000100a00 */
[C---:B----4-:R-:W-:Y:S01]  /*36030*/  IADD3 R6, P2, PT, R2.reuse, R5, RZ ;  /* 0x0000000502067210 */ /* 0x050fe20007f5e0ff */
[----:B------:R-:W-:Y:S01]  /*36040*/  VIADD R4, R2, UR76 ;  /* 0x0000004c02047c36 */ /* 0x000fe20008000000 */
[----:B------:R-:W4:Y:S03]  /*36050*/  LDCU UR76, c[0x0][0x398] ;  /* 0x00007300ff4c77ac */ /* 0x000f260008000800 */
        /* <DEDUP_REMOVED lines=14> */
[C---:B--2---:R-:W-:Y:S01]  /*36140*/  VIADD R6, R4.reuse, UR4 ;  /* 0x0000000404067c36 */ /* 0x044fe20008000000 */
        /* <DEDUP_REMOVED lines=8> */
[----:B--2---:R-:W-:-:S04]  /*361d0*/  IADD3 R12, P3, PT, R6, R3, RZ ;  /* 0x00000003060c7210 */ /* 0x004fc80007f7e0ff */
[----:B------:R0:W-:Y:S01]  /*361e0*/  STL.64 [R1+0x4c0], R14 ;  /* 0x0004c00e01007387 */ /* 0x0001e20000100a00 */
[----:B------:R-:W-:-:S05]  /*361f0*/  IMAD.X R13, R4, 0x1, R16, P3 ;  /* 0x00000001040d7824 */ /* 0x000fca00018e0610 */
[----:B------:R2:W-:Y:S01]  /*36200*/  STL.64 [R1+0x4e8], R12 ;  /* 0x0004e80c01007387 */ /* 0x0005e20000100a00 */
[C---:B0-----:R-:W-:Y:S01]  /*36210*/  IADD3 R14, P2, PT, R6.reuse, R5, RZ ;  /* 0x00000005060e7210 */ /* 0x041fe20007f5e0ff */
[----:B------:R-:W-:Y:S01]  /*36220*/  VIADD R2, R6, UR5 ;  /* 0x0000000506027c36 */ /* 0x000fe20008000000 */
[----:B------:R-:W0:Y:S03]  /*36230*/  LDCU UR5, c[0x0][0x39c] ;  /* 0x00007380ff0577ac */ /* 0x000e260008000800 */
[----:B------:R-:W-:Y:S01]  /*36240*/  IMAD.X R15, R4, 0x1, R20, P2 ;  /* 0x00000001040f7824 */ /* 0x000fe200010e0614 */
[----:B--2---:R-:W-:-:S04]  /*36250*/  IADD3 R12, P3, PT, R6, R21, RZ ;  /* 0x00000015060c7210 */ /* 0x004fc80007f7e0ff */
[----:B------:R-:W-:Y:S01]  /*36260*/  STL.64 [R1+0x4e0], R14 ;  /* 0x0004e00e01007387 */ /* 0x000fe20000100a00 */
[----:B------:R-:W-:Y:S01]  /*36270*/  IMAD.X R13, R4, 0x1, R23, P3 ;  /* 0x00000001040d7824 */ /* 0x000fe200018e0617 */
[----:B------:R-:W-:Y:S02]  /*36280*/  IADD3 R6, P2, PT, R6, R22, RZ ;  /* 0x0000001606067210 */ /* 0x000fe40007f5e0ff */
[----:B------:R-:W-:Y:S02]  /*36290*/  SHF.R.S32.HI R8, RZ, 0x1f, R2 ;  /* 0x0000001fff087819 */ /* 0x000fe40000011402 */
[----:B------:R2:W-:Y:S01]  /*362a0*/  STL.64 [R1+0x508], R12 ;  /* 0x0005080c01007387 */ /* 0x0005e20000100a00 */
[----:B------:R-:W-:Y:S01]  /*362b0*/  IMAD.X R7, R4, 0x1, R24, P2 ;  /* 0x0000000104077824 */ /* 0x000fe200010e0618 */
[----:B--2---:R-:W-:-:S04]  /*362c0*/  IADD3 R12, P3, PT, R2, R3, RZ ;  /* 0x00000003020c7210 */ /* 0x004fc80007f7e0ff */
[----:B------:R2:W-:Y:S01]  /*362d0*/  STL.64 [R1+0x500], R6 ;  /* 0x0005000601007387 */ /* 0x0005e20000100a00 */
[----:B------:R-:W-:-:S05]  /*362e0*/  IMAD.X R13, R8, 0x1, R16, P3 ;  /* 0x00000001080d7824 */ /* 0x000fca00018e0610 */
[----:B------:R0:W-:Y:S01]  /*362f0*/  STL.64 [R1+0x528], R12 ;  /* 0x0005280c01007387 */ /* 0x0001e20000100a00 */
[C---:B--2---:R-:W-:Y:S01]  /*36300*/  IADD3 R6, P2, PT, R2.reuse, R5, RZ ;  /* 0x0000000502067210 */ /* 0x044fe20007f5e0ff */
[----:B------:R-:W-:Y:S01]  /*36310*/  VIADD R4, R2, UR6 ;  /* 0x0000000602047c36 */ /* 0x000fe20008000000 */
[----:B------:R-:W2:Y:S03]  /*36320*/  LDCU UR6, c[0x0][0x398] ;  /* 0x00007300ff0677ac */ /* 0x000ea60008000800 */
        /* <DEDUP_REMOVED lines=14> */
[C---:B0-----:R-:W-:Y:S01]  /*36410*/  VIADD R6, R4.reuse, UR7 ;  /* 0x0000000704067c36 */ /* 0x041fe20008000000 */
[----:B------:R-:W0:Y:S01]  /*36420*/  LDCU UR7, c[0x0][0x398] ;  /* 0x00007300ff0777ac */ /* 0x000e220008000800 */
[----:B-1----:R-:W-:Y:S01]  /*36430*/  IADD3 R12, P3, PT, R4, R21, RZ ;  /* 0x00000015040c7210 */ /* 0x002fe20007f7e0ff */
[----:B------:R1:W-:Y:S04]  /*36440*/  STL.64 [R1+0x560], R14 ;  /* 0x0005600e01007387 */ /* 0x0003e80000100a00 */
        /* <DEDUP_REMOVED lines=10> */
[----:B------:R-:W-:-:S04]  /*364f0*/  VIADD R2, R6, UR8 ;  /* 0x0000000806027c36 */ /* 0x000fc80008000000 */
        /* <DEDUP_REMOVED lines=8> */
[----:B0-----:R-:W-:-:S04]  /*36580*/  IADD3 R12, P3, PT, R2, R3, RZ ;  /* 0x00000003020c7210 */ /* 0x001fc80007f7e0ff */
[----:B------:R0:W-:Y:S01]  /*36590*/  STL.64 [R1+0x5c0], R6 ;  /* 0x0005c00601007387 */ /* 0x0001e20000100a00 */
[----:B------:R-:W-:-:S05]  /*365a0*/  IMAD.X R13, R8, 0x1, R16, P3 ;  /* 0x00000001080d7824 */ /* 0x000fca00018e0610 */
[----:B------:R1:W-:Y:S01]  /*365b0*/  STL.64 [R1+0x5f8], R12 ;  /* 0x0005f80c01007387 */ /* 0x0003e20000100a00 */
[C---:B0-----:R-:W-:Y:S01]  /*365c0*/  IADD3 R6, P2, PT, R2.reuse, R5, RZ ;  /* 0x0000000502067210 */ /* 0x041fe20007f5e0ff */
[----:B------:R-:W-:Y:S01]  /*365d0*/  VIADD R4, R2, UR9 ;  /* 0x0000000902047c36 */ /* 0x000fe20008000000 */
[----:B------:R-:W0:Y:S03]  /*365e0*/  LDCU.64 UR8, c[0x0][0x398] ;  /* 0x00007300ff0877ac */ /* 0x000e260008000a00 */
        /* <DEDUP_REMOVED lines=15> */
[----:B-1----:R-:W-:Y:S02]  /*366e0*/  IADD3 R12, P3, PT, R4, R21, RZ ;  /* 0x00000015040c7210 */ /* 0x002fe40007f7e0ff */
[----:B------:R0:W-:Y:S03]  /*366f0*/  STL.64 [R1+0x630], R14 ;  /* 0x0006300e01007387 */ /* 0x0001e60000100a00 */
[----:B------:R-:W-:-:S05]  /*36700*/  IMAD.X R13, R2, 0x1, R23, P3 ;  /* 0x00000001020d7824 */ /* 0x000fca00018e0617 */
[----:B------:R1:W-:Y:S01]  /*36710*/  STL.64 [R1+0x658], R12 ;  /* 0x0006580c01007387 */ /* 0x0003e20000100a00 */
[----:B0-----:R-:W-:Y:S02]  /*36720*/  IADD3 R14, P2, PT, R4, R22, RZ ;  /* 0x00000016040e7210 */ /* 0x001fe40007f5e0ff */
[----:B------:R-:W-:-:S03]  /*36730*/  SHF.R.S32.HI R4, RZ, 0x1f, R6 ;  /* 0x0000001fff047819 */ /* 0x000fc60000011406 */
[----:B------:R-:W-:Y:S01]  /*36740*/  IMAD.X R15, R2, 0x1, R24, P2 ;  /* 0x00000001020f7824 */ /* 0x000fe200010e0618 */
[----:B-1----:R-:W-:-:S04]  /*36750*/  IADD3 R12, P3, PT, R6, R3, RZ ;  /* 0x00000003060c7210 */ /* 0x002fc80007f7e0ff */
        /* <DEDUP_REMOVED lines=19> */
[----:B------:R-:W-:-:S04]  /*36890*/  VIADD R4, R2, UR12 ;  /* 0x0000000c02047c36 */ /* 0x000fc80008000000 */
        /* <DEDUP_REMOVED lines=15> */
[----:B------:R-:W0:Y:S01]  /*36990*/  LDCU.64 UR12, c[0x0][0x398] ;  /* 0x00007300ff0c77ac */ /* 0x000e220008000a00 */
        /* <DEDUP_REMOVED lines=528> */
[C---:B-1----:R-:W-:Y:S02]  /*38aa0*/  IADD3 R12, P3, PT, R4.reuse, R3, RZ ;  /* 0x00000003040c7210 */ /* 0x042fe40007f7e0ff */
[----:B------:R-:W-:-:S03]  /*38ab0*/  IADD3 R14, P2, PT, R4, R5, RZ ;  /* 0x00000005040e7210 */ /* 0x000fc60007f5e0ff */
[C---:B------:R-:W-:Y:S01]  /*38ac0*/  IMAD.X R13, R2.reuse, 0x1, R16, P3 ;  /* 0x00000001020d7824 */ /* 0x040fe200018e0610 */
[----:B------:R-:W-:Y:S01]  /*38ad0*/  STL.64 [R1+0x1038], R6 ;  /* 0x0010380601007387 */ /* 0x000fe20000100a00 */
[----:B------:R-:W-:-:S03]  /*38ae0*/  IMAD.X R15, R2, 0x1, R20, P2 ;  /* 0x00000001020f7824 */ /* 0x000fc600010e0614 */
[----:B------:R0:W-:Y:S04]  /*38af0*/  STL.64 [R1+0x1048], R12 ;  /* 0x0010480c01007387 */ /* 0x0001e80000100a00 */
[----:B------:R1:W-:Y:S01]  /*38b00*/  STL.64 [R1+0x1050], R14 ;  /* 0x0010500e01007387 */ /* 0x0003e20000100a00 */
[C---:B0-----:R-:W-:Y:S01]  /*38b10*/  IADD3 R12, P3, PT, R4.reuse, R21, RZ ;  /* 0x00000015040c7210 */ /* 0x041fe20007f7e0ff */
[C---:B------:R-:W-:Y:S01]  /*38b20*/  VIADD R6, R4.reuse, UR61 ;  /* 0x0000003d04067c36 */ /* 0x040fe20008000000 */
[----:B-1----:R-:W-:Y:S01]  /*38b30*/  IADD3 R14, P2, PT, R4, R22, RZ ;  /* 0x00000016040e7210 */ /* 0x002fe20007f5e0ff */
[----:B------:R-:W0:Y:S02]  /*38b40*/  LDCU UR61, c[0x0][0x398] ;  /* 0x00007300ff3d77ac */ /* 0x000e240008000800 */
[C---:B------:R-:W-:Y:S01]  /*38b50*/  IMAD.X R13, R2.reuse, 0x1, R23, P3 ;  /* 0x00000001020d7824 */ /* 0x040fe200018e0617 */
[----:B------:R-:W-:Y:S01]  /*38b60*/  SHF.R.S32.HI R4, RZ, 0x1f, R6 ;  /* 0x0000001fff047819 */ /* 0x000fe20000011406 */
[----:B------:R-:W-:-:S03]  /*38b70*/  IMAD.X R15, R2, 0x1, R24, P2 ;  /* 0x00000001020f7824 */ /* 0x000fc600010e0618 */
[----:B------:R1:W-:Y:S04]  /*38b80*/  STL.64 [R1+0x1060], R12 ;  /* 0x0010600c01007387 */ /* 0x0003e80000100a00 */
[----:B------:R0:W-:Y:S01]  /*38b90*/  STL.64 [R1+0x1058], R14 ;  /* 0x0010580e01007387 */ /* 0x0001e20000100a00 */
[C---:B-1----:R-:W-:Y:S02]  /*38ba0*/  IADD3 R12, P3, PT, R6.reuse, R3, RZ ;  /* 0x00000003060c7210 */ /* 0x042fe40007f7e0ff */
[----:B0-----:R-:W-:-:S03]  /*38bb0*/  IADD3 R14, P2, PT, R6, R5, RZ ;  /* 0x00000005060e7210 */ /* 0x001fc60007f5e0ff */
[----:B------:R-:W-:Y:S02]  /*38bc0*/  IMAD.X R13, R4, 0x1, R16, P3 ;  /* 0x00000001040d7824 */ /* 0x000fe400018e0610 */
[----:B------:R-:W-:Y:S02]  /*38bd0*/  VIADD R2, R6, UR62 ;  /* 0x0000003e06027c36 */ /* 0x000fe40008000000 */
[----:B------:R-:W-:Y:S01]  /*38be0*/  IMAD.X R15, R4, 0x1, R20, P2 ;  /* 0x00000001040f7824 */ /* 0x000fe200010e0614 */
[----:B------:R-:W0:Y:S01]  /*38bf0*/  LDCU UR62, c[0x0][0x398] ;  /* 0x00007300ff3e77ac */ /* 0x000e220008000800 */
[----:B------:R1:W-:Y:S04]  /*38c00*/  STL.64 [R1+0x1070], R12 ;  /* 0x0010700c01007387 */ /* 0x0003e80000100a00 */
[----:B------:R-:W-:Y:S01]  /*38c10*/  STL.64 [R1+0x1068], R14 ;  /* 0x0010680e01007387 */ /* 0x000fe20000100a00 */
[----:B-1----:R-:W-:-:S02]  /*38c20*/  IADD3 R12, P3, PT, R6, R21, RZ ;  /* 0x00000015060c7210 */ /* 0x002fc40007f7e0ff */
[----:B------:R-:W-:-:S03]  /*38c30*/  IADD3 R6, P2, PT, R6, R22, RZ ;  /* 0x0000001606067210 */ /* 0x000fc60007f5e0ff */
[C---:B------:R-:W-:Y:S02]  /*38c40*/  IMAD.X R13, R4.reuse, 0x1, R23, P3 ;  /* 0x00000001040d7824 */ /* 0x040fe400018e0617 */
[----:B------:R-:W-:Y:S01]  /*38c50*/  IMAD.X R7, R4, 0x1, R24, P2 ;  /* 0x0000000104077824 */ /* 0x000fe200010e0618 */
[----:B------:R-:W-:Y:S02]  /*38c60*/  SHF.R.S32.HI R8, RZ, 0x1f, R2 ;  /* 0x0000001fff087819 */ /* 0x000fe40000011402 */
[----:B------:R1:W-:Y:S04]  /*38c70*/  STL.64 [R1+0x1080], R12 ;  /* 0x0010800c01007387 */ /* 0x0003e80000100a00 */
[----:B------:R0:W-:Y:S01]  /*38c80*/  STL.64 [R1+0x1078], R6 ;  /* 0x0010780601007387 */ /* 0x0001e20000100a00 */
[----:B-1----:R-:W-:-:S02]  /*38c90*/  IADD3 R12, P3, PT, R2, R3, RZ ;  /* 0x00000003020c7210 */ /* 0x002fc40007f7e0ff */
[----:B0-----:R-:W-:-:S03]  /*38ca0*/  IADD3 R6, P2, PT, R2, R5, RZ ;  /* 0x0000000502067210 */ /* 0x001fc60007f5e0ff */
[C---:B------:R-:W-:Y:S02]  /*38cb0*/  IMAD.X R13, R8.reuse, 0x1, R16, P3 ;  /* 0x00000001080d7824 */ /* 0x040fe400018e0610 */
[----:B------:R-:W-:-:S03]  /*38cc0*/  IMAD.X R7, R8, 0x1, R20, P2 ;  /* 0x0000000108077824 */ /* 0x000fc600010e0614 */
[----:B------:R0:W-:Y:S04]  /*38cd0*/  STL.64 [R1+0x1090], R12 ;  /* 0x0010900c01007387 */ /* 0x0001e80000100a00 */
[----:B------:R1:W-:Y:S01]  /*38ce0*/  STL.64 [R1+0x1088], R6 ;  /* 0x0010880601007387 */ /* 0x0003e20000100a00 */
[C---:B------:R-:W-:Y:S01]  /*38cf0*/  VIADD R4, R2.reuse, UR63 ;  /* 0x0000003f02047c36 */ /* 0x040fe20008000000 */
[----:B------:R-:W2:Y:S01]  /*38d00*/  LDCU UR63, c[0x0][0x398] ;  /* 0x00007300ff3f77ac */ /* 0x000ea20008000800 */
[C---:B0-----:R-:W-:Y:S02]  /*38d10*/  IADD3 R12, P3, PT, R2.reuse, R21, RZ ;  /* 0x00000015020c7210 */ /* 0x041fe40007f7e0ff */
[----:B-1----:R-:W-:-:S03]  /*38d20*/  IADD3 R6, P2, PT, R2, R22, RZ ;  /* 0x0000001602067210 */ /* 0x002fc60007f5e0ff */
[C---:B------:R-:W-:Y:S02]  /*38d30*/  IMAD.X R13, R8.reuse, 0x1, R23, P3 ;  /* 0x00000001080d7824 */ /* 0x040fe400018e0617 */
[----:B------:R-:W-:Y:S01]  /*38d40*/  IMAD.X R7, R8, 0x1, R24, P2 ;  /* 0x0000000108077824 */ /* 0x000fe200010e0618 */
[----:B------:R-:W-:Y:S02]  /*38d50*/  SHF.R.S32.HI R2, RZ, 0x1f, R4 ;  /* 0x0000001fff027819 */ /* 0x000fe40000011404 */
[----:B------:R0:W-:Y:S04]  /*38d60*/  STL.64 [R1+0x10a8], R12 ;  /* 0x0010a80c01007387 */ /* 0x0001e80000100a00 */
[----:B------:R1:W-:Y:S01]  /*38d70*/  STL.64 [R1+0x10a0], R6 ;  /* 0x0010a00601007387 */ /* 0x0003e20000100a00 */
[----:B0-----:R-:W-:-:S02]  /*38d80*/  IADD3 R12, P3, PT, R4, R3, RZ ;  /* 0x00000003040c7210 */ /* 0x001fc40007f7e0ff */
[----:B-1----:R-:W-:-:S03]  /*38d90*/  IADD3 R6, P2, PT, R4, R5, RZ ;  /* 0x0000000504067210 */ /* 0x002fc60007f5e0ff */
[C---:B------:R-:W-:Y:S02]  /*38da0*/  IMAD.X R13, R2.reuse, 0x1, R16, P3 ;  /* 0x00000001020d7824 */ /* 0x040fe400018e0610 */
[----:B------:R-:W-:-:S03]  /*38db0*/  IMAD.X R7, R2, 0x1, R20, P2 ;  /* 0x0000000102077824 */ /* 0x000fc600010e0614 */
[----:B------:R0:W-:Y:S04]  /*38dc0*/  STL.64 [R1+0x10b8], R12 ;  /* 0x0010b80c01007387 */ /* 0x0001e80000100a00 */
[----:B------:R1:W-:Y:S01]  /*38dd0*/  STL.64 [R1+0x10b0], R6 ;  /* 0x0010b00601007387 */ /* 0x0003e20000100a00 */
[C---:B0-----:R-:W-:Y:S02]  /*38de0*/  IADD3 R12, P3, PT, R4.reuse, R21, RZ ;  /* 0x00000015040c7210 */ /* 0x041fe40007f7e0ff */
[C---:B-1----:R-:W-:Y:S01]  /*38df0*/  IADD3 R6, P2, PT, R4.reuse, R22, RZ ;  /* 0x0000001604067210 */ /* 0x042fe20007f5e0ff */
[----:B------:R-:W-:Y:S01]  /*38e00*/  VIADD R4, R4, UR64 ;  /* 0x0000004004047c36 */ /* 0x000fe20008000000 */
[----:B------:R-:W0:Y:S01]  /*38e10*/  LDCU UR64, c[0x0][0x398] ;  /* 0x00007300ff4077ac */ /* 0x000e220008000800 */
[----:B------:R-:W-:-:S02]  /*38e20*/  IMAD.X R13, R2, 0x1, R23, P3 ;  /* 0x00000001020d7824 */ /* 0x000fc400018e0617 */
[----:B------:R-:W-:Y:S01]  /*38e30*/  IMAD.X R7, R2, 0x1, R24, P2 ;  /* 0x0000000102077824 */ /* 0x000fe200010e0618 */
[----:B------:R-:W-:Y:S02]  /*38e40*/  SHF.R.S32.HI R2, RZ, 0x1f, R4 ;  /* 0x0000001fff027819 */ /* 0x000fe40000011404 */
[----:B------:R1:W-:Y:S04]  /*38e50*/  STL.64 [R1+0x10c0], R12 ;  /* 0x0010c00c01007387 */ /* 0x0003e80000100a00 */
[----:B------:R0:W-:Y:S01]  /*38e60*/  STL.64 [R1+0x10c8], R6 ;  /* 0x0010c80601007387 */ /* 0x0001e20000100a00 */
[C---:B-1----:R-:W-:Y:S02]  /*38e70*/  IADD3 R12, P3, PT, R4.reuse, R3, RZ ;  /* 0x00000003040c7210 */ /* 0x042fe40007f7e0ff */
[----:B0-----:R-:W-:-:S03]  /*38e80*/  IADD3 R6, P2, PT, R4, R5, RZ ;  /* 0x0000000504067210 */ /* 0x001fc60007f5e0ff */
        /* <DEDUP_REMOVED lines=11> */
[----:B------:R-:W-:Y:S02]  /*38f40*/  IADD3 R14, P3, PT, R4, R3, RZ ;  /* 0x00000003040e7210 */ /* 0x000fe40007f7e0ff */
[----:B------:R-:W-:Y:S04]  /*38f50*/  STL.64 [R1+0x10f0], R6 ;  /* 0x0010f00601007387 */ /* 0x000fe80000100a00 */
[----:B------:R1:W-:Y:S01]  /*38f60*/  STL.64 [R1+0x10e8], R12 ;  /* 0x0010e80c01007387 */ /* 0x0003e20000100a00 */
[----:B------:R-:W-:Y:S01]  /*38f70*/  IMAD.X R15, R2, 0x1, R16, P3 ;  /* 0x00000001020f7824 */ /* 0x000fe200018e0610 */
[----:B------:R-:W-:-:S04]  /*38f80*/  IADD3 R18, P3, PT, R4, R21, RZ ;  /* 0x0000001504127210 */ /* 0x000fc80007f7e0ff */
[----:B------:R0:W-:Y:S01]  /*38f90*/  STL.64 [R1+0x10f8], R14 ;  /* 0x0010f80e01007387 */ /* 0x0001e20000100a00 */
[----:B-1----:R-:W-:-:S05]  /*38fa0*/  IADD3 R12, P2, PT, R4, R5, RZ ;  /* 0x00000005040c7210 */ /* 0x002fca0007f5e0ff */
[----:B------:R-:W-:Y:S01]  /*38fb0*/  IMAD.X R13, R2, 0x1, R20, P2 ;  /* 0x00000001020d7824 */ /* 0x000fe200010e0614 */
[----:B0-----:R-:W-:Y:S01]  /*38fc0*/  IADD3 R14, P2, PT, R4, R22, RZ ;  /* 0x00000016040e7210 */ /* 0x001fe20007f5e0ff */
[----:B------:R-:W-:Y:S02]  /*38fd0*/  IMAD.X R19, R2, 0x1, R23, P3 ;  /* 0x0000000102137824 */ /* 0x000fe400018e0617 */
[----:B------:R-:W-:Y:S01]  /*38fe0*/  VIADD R6, R4, UR66 ;  /* 0x0000004204067c36 */ /* 0x000fe20008000000 */
[----:B------:R-:W0:Y:S01]  /*38ff0*/  LDCU UR66, c[0x0][0x398] ;  /* 0x00007300ff4277ac */ /* 0x000e220008000800 */
[----:B------:R-:W-:Y:S01]  /*39000*/  IMAD.X R15, R2, 0x1, R24, P2 ;  /* 0x00000001020f7824 */ /* 0x000fe200010e0618 */
[----:B------:R-:W-:Y:S02]  /*39010*/  STL.64 [R1+0x1100], R12 ;  /* 0x0011000c01007387 */ /* 0x000fe40000100a00 */
[----:B------:R-:W-:Y:S02]  /*39020*/  SHF.R.S32.HI R4, RZ, 0x1f, R6 ;  /* 0x0000001fff047819 */ /* 0x000fe40000011406 */
[----:B------:R-:W-:Y:S04]  /*39030*/  STL.64 [R1+0x1110], R14 ;  /* 0x0011100e01007387 */ /* 0x000fe80000100a00 */
[----:B------:R1:W-:Y:S01]  /*39040*/  STL.64 [R1+0x1118], R18 ;  /* 0x0011181201007387 */ /* 0x0003e20000100a00 */
[C---:B------:R-:W-:Y:S01]  /*39050*/  IADD3 R26, P2, PT, R6.reuse, R5, RZ ;  /* 0x00000005061a7210 */ /* 0x040fe20007f5e0ff */
[C---:B------:R-:W-:Y:S01]  /*39060*/  VIADD R11, R6.reuse, UR67 ;  /* 0x00000043060b7c36 */ /* 0x040fe20008000000 */
[----:B------:R-:W0:Y:S01]  /*39070*/  LDCU UR67, c[0x0][0x398] ;  /* 0x00007300ff4377ac */ /* 0x000e220008000800 */
[----:B-1----:R-:W-:-:S05]  /*39080*/  IADD3 R18, P3, PT, R6, R3, RZ ;  /* 0x0000000306127210 */ /* 0x002fca0007f7e0ff */
[C---:B------:R-:W-:Y:S02]  /*39090*/  IMAD.X R19, R4.reuse, 0x1, R16, P3 ;  /* 0x0000000104137824 */ /* 0x040fe400018e0610 */
[----:B------:R-:W-:Y:S02]  /*390a0*/  IMAD.X R27, R4, 0x1, R20, P2 ;  /* 0x00000001041b7824 */ /* 0x000fe400010e0614 */
[----:B------:R-:W-:Y:S01]  /*390b0*/  VIADD R13, R11, UR68 ;  /* 0x000000440b0d7c36 */ /* 0x000fe20008000000 */
[----:B------:R-:W1:Y:S01]  /*390c0*/  LDCU UR68, c[0x0][0x398] ;  /* 0x00007300ff4477ac */ /* 0x000e620008000800 */
[----:B------:R0:W-:Y:S02]  /*390d0*/  STL.64 [R1+0x1108], R18 ;  /* 0x0011081201007387 */ /* 0x0001e40000100a00 */
[----:B------:R-:W-:Y:S02]  /*390e0*/  VIADD R15, R13, UR69 ;  /* 0x000000450d0f7c36 */ /* 0x000fe40008000000 */
[----:B------:R1:W-:Y:S02]  /*390f0*/  STL.64 [R1+0x1128], R26 ;  /* 0x0011281a01007387 */ /* 0x0003e40000100a00 */
[----:B------:R-:W-:Y:S01]  /*39100*/  VIADD R2, R15, UR70 ;  /* 0x000000460f027c36 */ /* 0x000fe20008000000 */
[----:B------:R-:W2:Y:S01]  /*39110*/  LDCU UR69, c[0x0][0x398] ;  /* 0x00007300ff4577ac */ /* 0x000ea20008000800 */
[----:B------:R-:W2:Y:S01]  /*39120*/  LDCU UR70, c[0x0][0x398] ;  /* 0x00007300ff4677ac */ /* 0x000ea20008000800 */
[----:B0-----:R-:W-:-:S02]  /*39130*/  IADD3 R18, P3, PT, R6, R21, RZ ;  /* 0x0000001506127210 */ /* 0x001fc40007f7e0ff */
[----:B------:R-:W-:-:S03]  /*39140*/  IADD3 R6, P2, PT, R6, R22, RZ ;  /* 0x0000001606067210 */ /* 0x000fc60007f5e0ff */
[C---:B------:R-:W-:Y:S02]  /*39150*/  IMAD.X R19, R4.reuse, 0x1, R23, P3 ;  /* 0x0000000104137824 */ /* 0x040fe400018e0617 */
[----:B------:R-:W-:Y:S01]  /*39160*/  IMAD.X R7, R4, 0x1, R24, P2 ;  /* 0x0000000104077824 */ /* 0x000fe200010e0618 */
[----:B-1----:R-:W-:Y:S02]  /*39170*/  SHF.R.S32.HI R27, RZ, 0x1f, R11 ;  /* 0x0000001fff1b7819 */ /* 0x002fe4000001140b */
[----:B------:R-:W-:Y:S04]  /*39180*/  STL.64 [R1+0x1140], R18 ;  /* 0x0011401201007387 */ /* 0x000fe80000100a00 */
[----:B------:R0:W-:Y:S01]  /*39190*/  STL.64 [R1+0x1138], R6 ;  /* 0x0011380601007387 */ /* 0x0001e20000100a00 */
[----:B------:R-:W-:Y:S01]  /*391a0*/  VIADD R14, R2, UR71 ;  /* 0x00000047020e7c36 */ /* 0x000fe20008000000 */
[----:B------:R-:W1:Y:S03]  /*391b0*/  LDCU UR71, c[0x0][0x398] ;  /* 0x00007300ff4777ac */ /* 0x000e660008000800 */
[----:B------:R-:W-:Y:S01]  /*391c0*/  VIADD R8, R14, UR72 ;  /* 0x000000480e087c36 */ /* 0x000fe20008000000 */
[----:B------:R-:W1:Y:S01]  /*391d0*/  LDCU UR72, c[0x0][0x398] ;  /* 0x00007300ff4877ac */ /* 0x000e620008000800 */
[----:B0-----:R-:W-:-:S02]  /*391e0*/  IADD3 R6, P2, PT, R11, R3, RZ ;  /* 0x000000030b067210 */ /* 0x001fc40007f5e0ff */
[----:B------:R-:W-:Y:S01]  /*391f0*/  VIADD R26, R8, UR73 ;  /* 0x00000049081a7c36 */ /* 0x000fe20008000000 */
[----:B------:R-:W-:Y:S01]  /*39200*/  IADD3 R18, P3, PT, R11, R5, RZ ;  /* 0x000000050b127210 */ /* 0x000fe20007f7e0ff */
[----:B------:R-:W0:Y:S01]  /*39210*/  LDCU UR73, c[0x0][0x398] ;  /* 0x00007300ff4977ac */ /* 0x000e220008000800 */
[C---:B------:R-:W-:Y:S02]  /*39220*/  IMAD.X R7, R27.reuse, 0x1, R16, P2 ;  /* 0x000000011b077824 */ /* 0x040fe400010e0610 */
[----:B------:R-:W-:Y:S02]  /*39230*/  VIADD R4, R26, UR74 ;  /* 0x0000004a1a047c36 */ /* 0x000fe40008000000 */
[----:B------:R-:W-:Y:S01]  /*39240*/  IMAD.X R19, R27, 0x1, R20, P3 ;  /* 0x000000011b137824 */ /* 0x000fe200018e0614 */
[----:B------:R-:W0:Y:S01]  /*39250*/  LDCU UR74, c[0x0][0x398] ;  /* 0x00007300ff4a77ac */ /* 0x000e220008000800 */
[----:B------:R1:W-:Y:S01]  /*39260*/  STL.64 [R1+0x1130], R6 ;  /* 0x0011300601007387 */ /* 0x0003e20000100a00 */
[----:B------:R-:W-:-:S03]  /*39270*/  VIADD R12, R4, UR4 ;  /* 0x00000004040c7c36 */ /* 0x000fc60008000000 */
[----:B------:R0:W-:Y:S01]  /*39280*/  STL.64 [R1+0x1148], R18 ;  /* 0x0011481201007387 */ /* 0x0001e20000100a00 */
[----:B------:R-:W2:Y:S01]  /*39290*/  LDCU UR4, c[0x0][0x398] ;  /* 0x00007300ff0477ac */ /* 0x000ea20008000800 */
[----:B-1----:R-:W-:-:S05]  /*392a0*/  IADD3 R6, P2, PT, R11, R21, RZ ;  /* 0x000000150b067210 */ /* 0x002fca0007f5e0ff */
[----:B------:R-:W-:Y:S01]  /*392b0*/  IMAD.X R7, R27, 0x1, R23, P2 ;  /* 0x000000011b077824 */ /* 0x000fe200010e0617 */
[----:B0-----:R-:W-:Y:S02]  /*392c0*/  IADD3 R18, P3, PT, R11, R22, RZ ;  /* 0x000000160b127210 */ /* 0x001fe40007f7e0ff */
[----:B------:R-:W-:Y:S02]  /*392d0*/  SHF.R.S32.HI R11, RZ, 0x1f, R12 ;  /* 0x0000001fff0b7819 */ /* 0x000fe4000001140c */
[----:B------:R0:W-:Y:S01]  /*392e0*/  STL.64 [R1+0x1160], R6 ;  /* 0x0011600601007387 */ /* 0x0001e20000100a00 */
[----:B------:R-:W-:Y:S01]  /*392f0*/  IMAD.X R19, R27, 0x1, R24, P3 ;  /* 0x000000011b137824 */ /* 0x000fe200018e0618 */
[----:B0-----:R-:W-:-:S05]  /*39300*/  IADD3 R6, P2, PT, R12, R3, RZ ;  /* 0x000000030c067210 */ /* 0x001fca0007f5e0ff */
[----:B------:R-:W-:Y:S01]  /*39310*/  IMAD.X R7, R11, 0x1, R16, P2 ;  /* 0x000000010b077824 */ /* 0x000fe200010e0610 */
[----:B------:R-:W-:-:S04]  /*39320*/  SHF.R.S32.HI R27, RZ, 0x1f, R13 ;  /* 0x0000001fff1b7819 */ /* 0x000fc8000001140d */
[----:B------:R0:W-:Y:S04]  /*39330*/  STL.64 [R1+0x1208], R6 ;  /* 0x0012080601007387 */ /* 0x0001e80000100a00 */
[----:B------:R1:W-:Y:S01]  /*39340*/  STL.64 [R1+0x1158], R18 ;  /* 0x0011581201007387 */ /* 0x0003e20000100a00 */
[----:B0-----:R-:W-:-:S05]  /*39350*/  IADD3 R6, P2, PT, R13, R3, RZ ;  /* 0x000000030d067210 */ /* 0x001fca0007f5e0ff */
[----:B------:R-:W-:Y:S01]  /*39360*/  IMAD.X R7, R27, 0x1, R16, P2 ;  /* 0x000000011b077824 */ /* 0x000fe200010e0610 */
[----:B-1----:R-:W-:-:S04]  /*39370*/  IADD3 R18, P3, PT, R13, R5, RZ ;  /* 0x000000050d127210 */ /* 0x002fc80007f7e0ff */
[----:B------:R0:W-:Y:S01]  /*39380*/  STL.64 [R1+0x1150], R6 ;  /* 0x0011500601007387 */ /* 0x0001e20000100a00 */
        /* <DEDUP_REMOVED lines=12> */
[----:B0-----:R-:W-:-:S05]  /*39450*/  IADD3 R18, P3, PT, R15, R5, RZ ;  /* 0x000000050f127210 */ /* 0x001fca0007f7e0ff */
[----:B------:R-:W-:Y:S01]  /*39460*/  IMAD.X R19, R13, 0x1, R20, P3 ;  /* 0x000000010d137824 */ /* 0x000fe200018e0614 */
[----:B-1----:R-:W-:-:S04]  /*39470*/  IADD3 R6, P2, PT, R15, R21, RZ ;  /* 0x000000150f067210 */ /* 0x002fc80007f5e0ff */
[----:B------:R0:W-:Y:S01]  /*39480*/  STL.64 [R1+0x1178], R18 ;  /* 0x0011781201007387 */ /* 0x0001e20000100a00 */
[----:B------:R-:W-:-:S05]  /*39490*/  IMAD.X R7, R13, 0x1, R23, P2 ;  /* 0x000000010d077824 */ /* 0x000fca00010e0617 */
[----:B------:R1:W-:Y:S01]  /*394a0*/  STL.64 [R1+0x1188], R6 ;  /* 0x0011880601007387 */ /* 0x0003e20000100a00 */
[----:B0-----:R-:W-:Y:S02]  /*394b0*/  IADD3 R18, P3, PT, R15, R22, RZ ;  /* 0x000000160f127210 */ /* 0x001fe40007f7e0ff */
[----:B-1----:R-:W-:-:S03]  /*394c0*/  IADD3 R6, P2, PT, R12, R5, RZ ;  /* 0x000000050c067210 */ /* 0x002fc60007f5e0ff */
[----:B------:R-:W-:Y:S02]  /*394d0*/  IMAD.X R19, R13, 0x1, R24, P3 ;  /* 0x000000010d137824 */ /* 0x000fe400018e0618 */
[----:B------:R-:W-:Y:S01]  /*394e0*/  IMAD.X R7, R11, 0x1, R20, P2 ;  /* 0x000000010b077824 */ /* 0x000fe200010e0614 */
[----:B------:R-:W-:-:S04]  /*394f0*/  SHF.R.S32.HI R13, RZ, 0x1f, R2 ;  /* 0x0000001fff0d7819 */ /* 0x000fc80000011402 */
[----:B------:R0:W-:Y:S04]  /*39500*/  STL.64 [R1+0x1200], R6 ;  /* 0x0012000601007387 */ /* 0x0001e80000100a00 */
[----:B------:R1:W-:Y:S01]  /*39510*/  STL.64 [R1+0x1198], R18 ;  /* 0x0011981201007387 */ /* 0x0003e20000100a00 */
[C---:B0-----:R-:W-:Y:S02]  /*39520*/  IADD3 R6, P2, PT, R2.reuse, R3, RZ ;  /* 0x0000000302067210 */ /* 0x041fe40007f5e0ff */
[----:B-1----:R-:W-:-:S03]  /*39530*/  IADD3 R18, P3, PT, R2, R5, RZ ;  /* 0x0000000502127210 */ /* 0x002fc60007f7e0ff */
[C---:B------:R-:W-:Y:S02]  /*39540*/  IMAD.X R7, R13.reuse, 0x1, R16, P2 ;  /* 0x000000010d077824 */ /* 0x040fe400010e0610 */
[----:B------:R-:W-:-:S03]  /*39550*/  IMAD.X R19, R13, 0x1, R20, P3 ;  /* 0x000000010d137824 */ /* 0x000fc600018e0614 */
[----:B------:R0:W-:Y:S04]  /*39560*/  STL.64 [R1+0x1190], R6 ;  /* 0x0011900601007387 */ /* 0x0001e80000100a00 */
[----:B------:R1:W-:Y:S01]  /*39570*/  STL.64 [R1+0x11a0], R18 ;  /* 0x0011a01201007387 */ /* 0x0003e20000100a00 */
        /* <DEDUP_REMOVED lines=11> */
[----:B------:R-:W-:Y:S04]  /*39630*/  STL.64 [R1+0x11c8], R6 ;  /* 0x0011c80601007387 */ /* 0x000fe80000100a00 */
[----:B------:R0:W-:Y:S04]  /*39640*/  STL.64 [R1+0x11c0], R18 ;  /* 0x0011c01201007387 */ /* 0x0001e80000100a00 */
[----:B0-----:R-:W2:Y:S01]  /*39650*/  LDL.LU.64 R18, [R1+0x15e8] ;  /* 0x0015e80001127983 */ /* 0x001ea20000300a00 */
[C---:B------:R-:W-:Y:S02]  /*39660*/  IADD3 R6, P2, PT, R14.reuse, R21, RZ ;  /* 0x000000150e067210 */ /* 0x040fe40007f5e0ff */
[----:B------:R-:W-:-:S03]  /*39670*/  IADD3 R14, P3, PT, R14, R22, RZ ;  /* 0x000000160e0e7210 */ /* 0x000fc60007f7e0ff */
[C---:B------:R-:W-:Y:S02]  /*39680*/  IMAD.X R7, R2.reuse, 0x1, R23, P2 ;  /* 0x0000000102077824 */ /* 0x040fe400010e0617 */
[----:B------:R-:W-:Y:S01]  /*39690*/  IMAD.X R15, R2, 0x1, R24, P3 ;  /* 0x00000001020f7824 */ /* 0x000fe200018e0618 */
[----:B------:R-:W-:Y:S02]  /*396a0*/  SHF.R.S32.HI R2, RZ, 0x1f, R8 ;  /* 0x0000001fff027819 */ /* 0x000fe40000011408 */
[----:B------:R0:W-:Y:S04]  /*396b0*/  STL.64 [R1+0x11e0], R6 ;  /* 0x0011e00601007387 */ /* 0x0001e80000100a00 */
[----:B0-----:R-:W3:Y:S04]  /*396c0*/  LDL.LU.64 R6, [R1+0x15e0] ;  /* 0x0015e00001067983 */ /* 0x001ee80000300a00 */
[----:B------:R0:W-:Y:S02]  /*396d0*/  STL.64 [R1+0x11d8], R14 ;  /* 0x0011d80e01007387 */ /* 0x0001e40000100a00 */
[----:B0-----:R-:W-:-:S05]  /*396e0*/  IADD3 R14, P3, PT, R8, R3, RZ ;  /* 0x00000003080e7210 */ /* 0x001fca0007f7e0ff */
[----:B------:R-:W-:-:S05]  /*396f0*/  IMAD.X R15, R2, 0x1, R16, P3 ;  /* 0x00000001020f7824 */ /* 0x000fca00018e0610 */
[----:B------:R0:W-:Y:S02]  /*39700*/  STL.64 [R1+0x11d0], R14 ;  /* 0x0011d00e01007387 */ /* 0x0001e40000100a00 */
[----:B0-----:R-:W-:-:S05]  /*39710*/  IADD3 R14, P3, PT, R8, R5, RZ ;  /* 0x00000005080e7210 */ /* 0x001fca0007f7e0ff */
[----:B------:R-:W-:Y:S02]  /*39720*/  IMAD.X R15, R2, 0x1, R20, P3 ;  /* 0x00000001020f7824 */ /* 0x000fe400018e0614 */
[----:B------:R-:W-:-:S03]  /*39730*/  VIADD R13, R28, 0x1 ;  /* 0x000000011c0d7836 */ /* 0x000fc60000000000 */
[----:B------:R0:W-:Y:S02]  /*39740*/  STL.64 [R1+0x11e8], R14 ;  /* 0x0011e80e01007387 */ /* 0x0001e40000100a00 */
[----:B------:R-:W-:Y:S02]  /*39750*/  ISETP.GE.AND P2, PT, R13, UR5, PT ;  /* 0x000000050d007c0c */ /* 0x000fe4000bf46270 */
[----:B------:R-:W-:Y:S01]  /*39760*/  LOP3.LUT R13, R9, 0xffff, RZ, 0xc0, !PT ;  /* 0x0000ffff090d7812 */ /* 0x000fe200078ec0ff */
[----:B------:R-:W-:Y:S01]  /*39770*/  VIADD R27, R28, 0x79 ;  /* 0x000000791c1b7836 */ /* 0x000fe20000000000 */
[----:B------:R-:W1:Y:S01]  /*39780*/  LDCU UR5, c[0x0][0x398] ;  /* 0x00007300ff0577ac */ /* 0x000e620008000800 */
[----:B0-----:R-:W-:-:S05]  /*39790*/  IADD3 R14, P3, PT, R8, R21, RZ ;  /* 0x00000015080e7210 */ /* 0x001fca0007f7e0ff */
[----:B------:R-:W-:Y:S01]  /*397a0*/  IMAD.X R15, R2, 0x1, R23, P3 ;  /* 0x00000001020f7824 */ /* 0x000fe200018e0617 */
[----:B------:R-:W-:-:S04]  /*397b0*/  IADD3 R8, P3, PT, R8, R22, RZ ;  /* 0x0000001608087210 */ /* 0x000fc80007f7e0ff */
[----:B------:R0:W-:Y:S01]  /*397c0*/  STL.64 [R1+0x11f8], R14 ;  /* 0x0011f80e01007387 */ /* 0x0001e20000100a00 */
[----:B------:R-:W-:Y:S01]  /*397d0*/  IMAD.X R9, R2, 0x1, R24, P3 ;  /* 0x0000000102097824 */ /* 0x000fe200018e0618 */
[----:B------:R-:W-:Y:S01]  /*397e0*/  ISETP.GE.AND P3, PT, R27, UR17, PT ;  /* 0x000000111b007c0c */ /* 0x000fe2000bf66270 */
[----:B------:R-:W1:Y:S01]  /*397f0*/  LDCU UR17, c[0x0][0x398] ;  /* 0x00007300ff1177ac */ /* 0x000e620008000800 */
[----:B0-----:R-:W4:Y:S04]  /*39800*/  LDL.LU.64 R14, [R1+0x15d8] ;  /* 0x0015d800010e7983 */ /* 0x001f280000300a00 */
[----:B------:R-:W-:Y:S04]  /*39810*/  STL [R1+0x20], R13 ;  /* 0x0000200d01007387 */ /* 0x000fe80000100800 */
[----:B------:R-:W4:Y:S04]  /*39820*/  LDL.LU R2, [R1+0x15d0] ;  /* 0x0015d00001027983 */ /* 0x000f280000300800 */
[----:B------:R0:W-:Y:S01]  /*39830*/  STL.64 [R1+0x11f0], R8 ;  /* 0x0011f00801007387 */ /* 0x0001e20000100a00 */
[----:B------:R-:W-:-:S03]  /*39840*/  @P3 LOP3.LUT R0, R0, 0x8000, RZ, 0xfc, !PT ;  /* 0x0000800000003812 */ /* 0x000fc600078efcff */
[----:B0-----:R-:W4:Y:S01]  /*39850*/  LDL.LU.64 R8, [R1+0x15c8] ;  /* 0x0015c80001087983 */ /* 0x001f220000300a00 */
[----:B------:R-:W-:Y:S02]  /*39860*/  LOP3.LUT R0, R0, 0xfffeffff, RZ, 0xc0, !PT ;  /* 0xfffeffff00007812 */ /* 0x000fe400078ec0ff */
[----:B--2---:R-:W-:-:S04]  /*39870*/  LOP3.LUT R19, R19, 0xffff, RZ, 0xc0, !PT ;  /* 0x0000ffff13137812 */ /* 0x004fc800078ec0ff */
[----:B------:R-:W-:-:S04]  /*39880*/  PRMT R13, R13, 0x3340, R19 ;  /* 0x000033400d0d7816 */ /* 0x000fc80000000013 */
[----:B------:R-:W-:Y:S01]  /*39890*/  PRMT R13, R13, 0x5410, R18 ;  /* 0x000054100d0d7816 */ /* 0x000fe20000000012 */
[----:B------:R-:W-:Y:S01]  /*398a0*/  VIADD R18, R28, 0x7a ;  /* 0x0000007a1c127836 */ /* 0x000fe20000000000 */
[----:B------:R-:W-:Y:S04]  /*398b0*/  STL [R1+0x1c], R19 ;  /* 0x00001c1301007387 */ /* 0x000fe80000100800 */
[----:B------:R0:W-:Y:S01]  /*398c0*/  STL [R1+0x104], R13 ;  /* 0x0001040d01007387 */ /* 0x0001e20000100800 */
[----:B------:R-:W-:Y:S01]  /*398d0*/  ISETP.GE.AND P4, PT, R18, UR19, PT ;  /* 0x0000001312007c0c */ /* 0x000fe2000bf86270 */
[C---:B0-----:R-:W-:Y:S02]  /*398e0*/  VIADD R13, R28.reuse, 0x7b ;  /* 0x0000007b1c0d7836 */ /* 0x041fe40000000000 */
[----:B------:R-:W-:Y:S01]  /*398f0*/  VIADD R18, R28, 0x78 ;  /* 0x000000781c127836 */ /* 0x000fe20000000000 */
[----:B---3--:R-:W-:-:S02]  /*39900*/  LOP3.LUT R6, R6, 0xff7fffff, RZ, 0xc0, !PT ;  /* 0xff7fffff06067812 */ /* 0x008fc400078ec0ff */
[----:B------:R-:W-:Y:S01]  /*39910*/  LOP3.LUT R7, R7, 0xbfffffff, RZ, 0xc0, !PT ;  /* 0xbfffffff07077812 */ /* 0x000fe200078ec0ff */
[----:B------:R-:W0:Y:S01]  /*39920*/  LDCU UR19, c[0x0][0x398] ;  /* 0x00007300ff1377ac */ /* 0x000e220008000800 */
[----:B------:R-:W-:-:S05]  /*39930*/  ISETP.GE.AND P3, PT, R13, UR21, PT ;  /* 0x000000150d007c0c */ /* 0x000fca000bf66270 */
[----:B------:R-:W-:Y:S02]  /*39940*/  @P4 LOP3.LUT R0, R0, 0x10000, RZ, 0xfc, !PT ;  /* 0x0001000000004812 */ /* 0x000fe400078efcff */
[----:B------:R-:W-:Y:S01]  /*39950*/  ISETP.GE.AND P4, PT, R18, UR15, PT ;  /* 0x0000000f12007c0c */ /* 0x000fe2000bf86270 */
[----:B------:R-:W-:Y:S01]  /*39960*/  VIADD R13, R28, 0x76 ;  /* 0x000000761c0d7836 */ /* 0x000fe20000000000 */
[----:B------:R-:W2:Y:S01]  /*39970*/  LDCU UR21, c[0x0][0x398] ;  /* 0x00007300ff1577ac */ /* 0x000ea20008000800 */
[----:B------:R-:W-:Y:S01]  /*39980*/  LOP3.LUT R0, R0, 0xfffdffff, RZ, 0xc0, !PT ;  /* 0xfffdffff00007812 */ /* 0x000fe200078ec0ff */
[----:B------:R-:W-:Y:S01]  /*39990*/  VIADD R18, R28, 0x77 ;  /* 0x000000771c127836 */ /* 0x000fe20000000000 */
[----:B------:R-:W3:Y:S02]  /*399a0*/  LDCU UR15, c[0x0][0x398] ;  /* 0x00007300ff0f77ac */ /* 0x000ee40008000800 */
[----:B------:R-:W-:Y:S02]  /*399b0*/  @P3 LOP3.LUT R0, R0, 0x20000, RZ, 0xfc, !PT ;  /* 0x0002000000003812 */ /* 0x000fe400078efcff */
[----:B------:R-:W-:-:S02]  /*399c0*/  ISETP.GE.AND P3, PT, R13, UR11, PT ;  /* 0x0000000b0d007c0c */ /* 0x000fc4000bf66270 */
[----:B------:R-:W-:Y:S02]  /*399d0*/  LOP3.LUT R0, R0, 0xffffbfff, RZ, 0xc0, !PT ;  /* 0xffffbfff00007812 */ /* 0x000fe400078ec0ff */
[----:B------:R-:W-:Y:S01]  /*399e0*/  ISETP.GE.AND P5, PT, R18, UR13, PT ;  /* 0x0000000d12007c0c */ /* 0x000fe2000bfa6270 */
[----:B------:R-:W-:Y:S01]  /*399f0*/  VIADD R13, R28, 0x75 ;  /* 0x000000751c0d7836 */ /* 0x000fe20000000000 */
[----:B------:R-:W0:Y:S01]  /*39a00*/  LDCU UR13, c[0x0][0x398] ;  /* 0x00007300ff0d77ac */ /* 0x000e220008000800 */
[----:B------:R-:W-:Y:S01]  /*39a10*/  @P4 LOP3.LUT R0, R0, 0x4000, RZ, 0xfc, !PT ;  /* 0x0000400000004812 */ /* 0x000fe200078efcff */
[----:B------:R-:W0:Y:S03]  /*39a20*/  LDCU UR11, c[0x0][0x398] ;  /* 0x00007300ff0b77ac */ /* 0x000e260008000800 */
[----:B------:R-:W-:-:S04]  /*39a30*/  LOP3.LUT R0, R0, 0xffffefff, RZ, 0xc0, !PT ;  /* 0xffffefff00007812 */ /* 0x000fc800078ec0ff */
[----:B------:R-:W-:Y:S02]  /*39a40*/  @P3 LOP3.LUT R0, R0, 0x1000, RZ, 0xfc, !PT ;  /* 0x0000100000003812 */ /* 0x000fe400078efcff */
[----:B------:R-:W-:-:S05]  /*39a50*/  IADD3 R18, P3, PT, R12, R21, RZ ;  /* 0x000000150c127210 */ /* 0x000fca0007f7e0ff */
[----:B------:R-:W-:Y:S01]  /*39a60*/  IMAD.X R19, R11, 0x1, R23, P3 ;  /* 0x000000010b137824 */ /* 0x000fe200018e0617 */
[----:B------:R-:W-:Y:S02]  /*39a70*/  IADD3 R12, P3, PT, R12, R22, RZ ;  /* 0x000000160c0c7210 */ /* 0x000fe40007f7e0ff */
[----:B------:R-:W-:Y:S02]  /*39a80*/  ISETP.GE.AND P4, PT, R13, UR9, PT ;  /* 0x000000090d007c0c */ /* 0x000fe4000bf86270 */
[----:B------:R-:W-:Y:S01]  /*39a90*/  LOP3.LUT R0, R0, 0xffffdfff, RZ, 0xc0, !PT ;  /* 0xffffdfff00007812 */ /* 0x000fe200078ec0ff */
[----:B------:R-:W0:Y:S01]  /*39aa0*/  LDCU UR9, c[0x0][0x398] ;  /* 0x00007300ff0977ac */ /* 0x000e220008000800 */
[----:B------:R-:W-:Y:S01]  /*39ab0*/  IMAD.X R13, R11, 0x1, R24, P3 ;  /* 0x000000010b0d7824 */ /* 0x000fe200018e0618 */
[----:B------:R1:W-:Y:S01]  /*39ac0*/  STL.64 [R1+0x11b8], R18 ;  /* 0x0011b81201007387 */ /* 0x0003e20000100a00 */
[----:B------:R-:W-:-:S03]  /*39ad0*/  SHF.R.S32.HI R11, RZ, 0x1f, R26 ;  /* 0x0000001fff0b7819 */ /* 0x000fc6000001141a */
[----:B-1----:R-:W2:Y:S04]  /*39ae0*/  LDL.LU.64 R18, [R1+0x15c0] ;  /* 0x0015c00001127983 */ /* 0x002ea80000300a00 */
[----:B------:R1:W-:Y:S02]  /*39af0*/  STL.64 [R1+0x10e0], R12 ;  /* 0x0010e00c01007387 */ /* 0x0003e40000100a00 */
[----:B-1----:R-:W-:-:S05]  /*39b00*/  IADD3 R12, P3, PT, R26, R3, RZ ;  /* 0x000000031a0c7210 */ /* 0x002fca0007f7e0ff */
[----:B------:R-:W-:-:S05]  /*39b10*/  IMAD.X R13, R11, 0x1, R16, P3 ;  /* 0x000000010b0d7824 */ /* 0x000fca00018e0610 */
[----:B------:R1:W-:Y:S02]  /*39b20*/  STL.64 [R1+0x1098], R12 ;  /* 0x0010980c01007387 */ /* 0x0003e40000100a00 */
[----:B-1----:R-:W-:-:S05]  /*39b30*/  IADD3 R12, P3, PT, R26, R5, RZ ;  /* 0x000000051a0c7210 */ /* 0x002fca0007f7e0ff */
[----:B------:R-:W-:-:S05]  /*39b40*/  IMAD.X R13, R11, 0x1, R20, P3 ;  /* 0x000000010b0d7824 */ /* 0x000fca00018e0614 */
[----:B------:R1:W-:Y:S02]  /*39b50*/  STL.64 [R1+0x1040], R12 ;  /* 0x0010400c01007387 */ /* 0x0003e40000100a00 */
[----:B-1----:R-:W-:-:S05]  /*39b60*/  IADD3 R12, P3, PT, R26, R21, RZ ;  /* 0x000000151a0c7210 */ /* 0x002fca0007f7e0ff */
[----:B------:R-:W-:Y:S01]  /*39b70*/  IMAD.X R13, R11, 0x1, R23, P3 ;  /* 0x000000010b0d7824 */ /* 0x000fe200018e0617 */
[----:B------:R-:W-:-:S05]  /*39b80*/  IADD3 R26, P3, PT, R26, R22, RZ ;  /* 0x000000161a1a7210 */ /* 0x000fca0007f7e0ff */
[----:B------:R-:W-:Y:S01]  /*39b90*/  IMAD.X R27, R11, 0x1, R24, P3 ;  /* 0x000000010b1b7824 */ /* 0x000fe200018e0618 */
[----:B------:R1:W-:Y:S01]  /*39ba0*/  STL.64 [R1+0xfd8], R12 ;  /* 0x000fd80c01007387 */ /* 0x0003e20000100a00 */
[----:B------:R-:W-:-:S03]  /*39bb0*/  SHF.R.S32.HI R11, RZ, 0x1f, R4 ;  /* 0x0000001fff0b7819 */ /* 0x000fc60000011404 */
[----:B-1----:R-:W2:Y:S04]  /*39bc0*/  LDL.LU.64 R12, [R1+0x15b8] ;  /* 0x0015b800010c7983 */ /* 0x002ea80000300a00 */
[----:B------:R1:W-:Y:S02]  /*39bd0*/  STL.64 [R1+0xf80], R26 ;  /* 0x000f801a01007387 */ /* 0x0003e40000100a00 */
[----:B-1----:R-:W-:-:S05]  /*39be0*/  IADD3 R26, P3, PT, R4, R3, RZ ;  /* 0x00000003041a7210 */ /* 0x002fca0007f7e0ff */
[C---:B------:R-:W-:Y:S02]  /*39bf0*/  IMAD.X R27, R11.reuse, 0x1, R16, P3 ;  /* 0x000000010b1b7824 */ /* 0x040fe400018e0610 */
[----:B------:R-:W2:Y:S04]  /*39c00*/  LDL.LU R16, [R1+0x15b0] ;  /* 0x0015b00001107983 */ /* 0x000ea80000300800 */
[----:B------:R1:W-:Y:S02]  /*39c10*/  STL.64 [R1+0xe80], R26 ;  /* 0x000e801a01007387 */ /* 0x0003e40000100a00 */
[----:B-1----:R-:W-:Y:S02]  /*39c20*/  IADD3 R26, P3, PT, R4, R5, RZ ;  /* 0x00000005041a7210 */ /* 0x002fe40007f7e0ff */
[----:B------:R-:W2:Y:S03]  /*39c30*/  LDL.LU R5, [R1+0x914] ;  /* 0x0009140001057983 */ /* 0x000ea60000300800 */
[----:B------:R-:W-:-:S02]  /*39c40*/  IMAD.X R27, R11, 0x1, R20, P3 ;  /* 0x000000010b1b7824 */ /* 0x000fc400018e0614 */
[----:B------:R-:W3:Y:S04]  /*39c50*/  LDL.LU R20, [R1+0x918] ;  /* 0x0009180001147983 */ /* 0x000ee80000300800 */
[----:B------:R1:W-:Y:S02]  /*39c60*/  STL.64 [R1+0xd78], R26 ;  /* 0x000d781a01007387 */ /* 0x0003e40000100a00 */
[----:B-1----:R-:W-:Y:S02]  /*39c70*/  IADD3 R26, P3, PT, R4, R21, RZ ;  /* 0x00000015041a7210 */ /* 0x002fe40007f7e0ff */
[----:B------:R-:W3:Y:S01]  /*39c80*/  LDL.LU R21, [R1+0x910] ;  /* 0x0009100001157983 */ /* 0x000ee20000300800 */
[----:B------:R-:W-:Y:S02]  /*39c90*/  @P5 LOP3.LUT R0, R0, 0x2000, RZ, 0xfc, !PT ;  /* 0x0000200000005812 */ /* 0x000fe400078efcff */
[----:B------:R-:W-:-:S02]  /*39ca0*/  ISETP.LT.AND P5, PT, R29, UR4, !P0 ;  /* 0x000000041d007c0c */ /* 0x000fc4000c7a1270 */
[----:B------:R-:W-:Y:S01]  /*39cb0*/  LOP3.LUT R0, R0, 0xfffff7ff, RZ, 0xc0, !PT ;  /* 0xfffff7ff00007812 */ /* 0x000fe200078ec0ff */
[----:B------:R-:W-:-:S03]  /*39cc0*/  IMAD.X R27, R11, 0x1, R23, P3 ;  /* 0x000000010b1b7824 */ /* 0x000fc600018e0617 */
[----:B------:R-:W-:Y:S02]  /*39cd0*/  @P4 LOP3.LUT R0, R0, 0x800, RZ, 0xfc, !PT ;  /* 0x0000080000004812 */ /* 0x000fe400078efcff */
[----:B------:R-:W-:-:S05]  /*39ce0*/  IADD3 R22, P3, PT, R4, R22, RZ ;  /* 0x0000001604167210 */ /* 0x000fca0007f7e0ff */
[----:B------:R-:W-:Y:S01]  /*39cf0*/  @P5 LOP3.LUT R6, R6, 0x800000, RZ, 0xfc, !PT ;  /* 0x0080000006065812 */ /* 0x000fe200078efcff */
[----:B------:R-:W-:-:S03]  /*39d00*/  IMAD.X R23, R11, 0x1, R24, P3 ;  /* 0x000000010b177824 */ /* 0x000fc600018e0618 */
[----:B------:R-:W-:Y:S01]  /*39d10*/  LOP3.LUT R6, R6, 0xffbfffff, RZ, 0xc0, !PT ;  /* 0xffbfffff06067812 */ /* 0x000fe200078ec0ff */
[----:B------:R-:W-:Y:S01]  /*39d20*/  VIADD R3, R28, 0x3 ;  /* 0x000000031c037836 */ /* 0x000fe20000000000 */
[----:B----4-:R-:W-:Y:S02]  /*39d30*/  LOP3.LUT R15, R15, 0xffdfffff, RZ, 0xc0, !PT ;  /* 0xffdfffff0f0f7812 */ /* 0x010fe400078ec0ff */
[----:B--2---:R-:W-:Y:S02]  /*39d40*/  ISETP.LT.AND P3, PT, R5, UR6, !P0 ;  /* 0x0000000605007c0c */ /* 0x004fe4000c761270 */
[----:B---3--:R-:W-:Y:S02]  /*39d50*/  ISETP.LT.AND P4, PT, R21, UR5, !P0 ;  /* 0x0000000515007c0c */ /* 0x008fe4000c781270 */
[----:B------:R-:W-:Y:S01]  /*39d60*/  ISETP.LT.AND P0, PT, R20, UR7, !P0 ;  /* 0x0000000714007c0c */ /* 0x000fe2000c701270 */
[----:B------:R-:W1:Y:S01]  /*39d70*/  LDCU.64 UR6, c[0x0][0x398] ;  /* 0x00007300ff0677ac */ /* 0x000e620008000a00 */
[----:B------:R-:W2:Y:S09]  /*39d80*/  LDCU.64 UR4, c[0x0][0x398] ;  /* 0x00007300ff0477ac */ /* 0x000eb20008000a00 */
[----:B------:R-:W-:-:S04]  /*39d90*/  @P4 LOP3.LUT R6, R6, 0x400000, RZ, 0xfc, !PT ;  /* 0x0040000006064812 */ /* 0x000fc800078efcff */
[----:B------:R-:W-:-:S04]  /*39da0*/  LOP3.LUT R6, R6, 0xffdfffff, RZ, 0xc0, !PT ;  /* 0xffdfffff06067812 */ /* 0x000fc800078ec0ff */
[----:B------:R-:W-:-:S04]  /*39db0*/  @P3 LOP3.LUT R6, R6, 0x200000, RZ, 0xfc, !PT ;  /* 0x0020000006063812 */ /* 0x000fc800078efcff */
[----:B------:R-:W-:-:S04]  /*39dc0*/  LOP3.LUT R6, R6, 0xffefffff, RZ, 0xc0, !PT ;  /* 0xffefffff06067812 */ /* 0x000fc800078ec0ff */
[----:B------:R-:W-:Y:S02]  /*39dd0*/  @P0 LOP3.LUT R6, R6, 0x100000, RZ, 0xfc, !PT ;  /* 0x0010000006060812 */ /* 0x000fe400078efcff */
[----:B-1----:R-:W-:Y:S02]  /*39de0*/  ISETP.GE.AND P0, PT, R29, UR6, PT ;  /* 0x000000061d007c0c */ /* 0x002fe4000bf06270 */
[----:B------:R-:W-:Y:S02]  /*39df0*/  ISETP.LT.AND P3, PT, R21, UR34, !P1 ;  /* 0x0000002215007c0c */ /* 0x000fe4000cf61270 */
[----:B------:R-:W-:Y:S02]  /*39e00*/  ISETP.LT.AND P4, PT, R5, UR38, !P1 ;  /* 0x0000002605007c0c */ /* 0x000fe4000cf81270 */
[----:B------:R-:W-:Y:S02]  /*39e10*/  LOP3.LUT R6, R6, 0xfff7ffff, RZ, 0xc0, !PT ;  /* 0xfff7ffff06067812 */ /* 0x000fe400078ec0ff */
[----:B--2---:R-:W-:Y:S01]  /*39e20*/  ISETP.LT.AND P0, PT, R28, UR5, !P0 ;  /* 0x000000051c007c0c */ /* 0x004fe2000c701270 */
[----:B------:R-:W1:Y:S01]  /*39e30*/  LDCU UR5, c[0x0][0x39c] ;  /* 0x00007380ff0577ac */ /* 0x000e620008000800 */
[----:B------:R-:W-:-:S02]  /*39e40*/  LOP3.LUT R8, R8, 0x7fffffff, RZ, 0xc0, !PT ;  /* 0x7fffffff08087812 */ /* 0x000fc400078ec0ff */
[----:B------:R-:W-:Y:S01]  /*39e50*/  LOP3.LUT R0, R0, 0xfffffffe, RZ, 0xc0, !PT ;  /* 0xfffffffe00007812 */ /* 0x000fe200078ec0ff */
[----:B------:R-:W2:Y:S01]  /*39e60*/  LDCU UR6, c[0x0][0x398] ;  /* 0x00007300ff0677ac */ /* 0x000ea20008000800 */
[----:B------:R-:W-:Y:S02]  /*39e70*/  LOP3.LUT R9, R9, 0x7fffffff, RZ, 0xc0, !PT ;  /* 0x7fffffff09097812 */ /* 0x000fe400078ec0ff */
[----:B------:R-:W-:Y:S02]  /*39e80*/  LOP3.LUT R18, R18, 0x7fffffff, RZ, 0xc0, !PT ;  /* 0x7fffffff12127812 */ /* 0x000fe400078ec0ff */
[----:B------:R-:W-:Y:S02]  /*39e90*/  LOP3.LUT R13, R13, 0x7fffffff, RZ, 0xc0, !PT ;  /* 0x7fffffff0d0d7812 */ /* 0x000fe400078ec0ff */
[----:B------:R-:W-:Y:S02]  /*39ea0*/  LOP3.LUT R14, R14, 0xdfffffff, RZ, 0xc0, !PT ;  /* 0xdfffffff0e0e7812 */ /* 0x000fe400078ec0ff */
[----:B------:R-:W-:-:S02]  /*39eb0*/  LOP3.LUT R12, R12, 0x7fffffff, RZ, 0xc0, !PT ;  /* 0x7fffffff0c0c7812 */ /* 0x000fc400078ec0ff */
[----:B------:R-:W-:Y:S01]  /*39ec0*/  LOP3.LUT R19, R19, 0x7fffffff, RZ, 0xc0, !PT ;  /* 0x7fffffff13137812 */ /* 0x000fe200078ec0ff */
[----:B------:R3:W-:Y:S01]  /*39ed0*/  STL.64 [R1+0xb50], R26 ;  /* 0x000b501a01007387 */ /* 0x0007e20000100a00 */
[----:B------:R-:W4:Y:S01]  /*39ee0*/  LDCU UR38, c[0x0][0x398] ;  /* 0x00007300ff2677ac */ /* 0x000f220008000800 */
[----:B------:R-:W-:Y:S02]  /*39ef0*/  @P0 LOP3.LUT R6, R6, 0x80000, RZ, 0xfc, !PT ;  /* 0x0008000006060812 */ /* 0x000fe400078efcff */
[----:B------:R-:W-:Y:S01]  /*39f00*/  LOP3.LUT R2, R2, 0xdfffffff, RZ, 0xc0, !PT ;  /* 0xdfffffff02027812 */ /* 0x000fe200078ec0ff */
[----:B------:R-:W0:Y:S01]  /*39f10*/  LDCU UR34, c[0x0][0x398] ;  /* 0x00007300ff2277ac */ /* 0x000e220008000800 */
[----:B------:R-:W-:Y:S02]  /*39f20*/  LOP3.LUT R6, R6, 0xfffdffff, RZ, 0xc0, !PT ;  /* 0xfffdffff06067812 */ /* 0x000fe400078ec0ff */
[----:B------:R-:W-:Y:S01]  /*39f30*/  ISETP.LT.AND P0, PT, R29, UR36, !P1 ;  /* 0x000000241d007c0c */ /* 0x000fe2000cf01270 */
[----:B------:R-:W0:Y:S01]  /*39f40*/  LDCU UR36, c[0x0][0x398] ;  /* 0x00007300ff2477ac */ /* 0x000e220008000800 */
[----:B------:R-:W-:Y:S01]  /*39f50*/  @P3 LOP3.LUT R6, R6, 0x20000, RZ, 0xfc, !PT ;  /* 0x0002000006063812 */ /* 0x000fe200078efcff */
[----:B---3--:R-:W3:Y:S01]  /*39f60*/  LDL.LU.64 R26, [R1+0x15a8] ;  /* 0x0015a800011a7983 */ /* 0x008ee20000300a00 */
[----:B------:R-:W-:-:S02]  /*39f70*/  ISETP.LT.AND P3, PT, R20, UR42, !P1 ;  /* 0x0000002a14007c0c */ /* 0x000fc4000cf61270 */
[----:B------:R-:W-:Y:S01]  /*39f80*/  LOP3.LUT R6, R6, 0xfffeffff, RZ, 0xc0, !PT ;  /* 0xfffeffff06067812 */ /* 0x000fe200078ec0ff */
[----:B------:R-:W0:Y:S01]  /*39f90*/  LDCU UR42, c[0x0][0x398] ;  /* 0x00007300ff2a77ac */ /* 0x000e220008000800 */
[----:B------:R-:W2:Y:S01]  /*39fa0*/  LDL.LU R4, [R1+0x15a4] ;  /* 0x0015a40001047983 */ /* 0x000ea20000300800 */
[----:B------:R-:W-:Y:S02]  /*39fb0*/  ISETP.LT.AND P1, PT, R21, UR16, !P2 ;  /* 0x0000001015007c0c */ /* 0x000fe4000d721270 */
[----:B------:R-:W-:Y:S02]  /*39fc0*/  @P4 LOP3.LUT R6, R6, 0x10000, RZ, 0xfc, !PT ;  /* 0x0001000006064812 */ /* 0x000fe400078efcff */
[----:B------:R-:W-:Y:S01]  /*39fd0*/  LOP3.LUT R16, R16, 0x7fffffff, RZ, 0xc0, !PT ;  /* 0x7fffffff10107812 */ /* 0x000fe200078ec0ff */
[----:B------:R-:W2:Y:S01]  /*39fe0*/  LDL.LU R11, [R1+0x15a0] ;  /* 0x0015a000010b7983 */ /* 0x000ea20000300800 */
[----:B------:R-:W0:Y:S01]  /*39ff0*/  LDCU UR16, c[0x0][0x398] ;  /* 0x00007300ff1077ac */ /* 0x000e220008000800 */
[----:B------:R-:W-:-:S04]  /*3a000*/  LOP3.LUT R6, R6, 0xfffbffff, RZ, 0xc0, !PT ;  /* 0xfffbffff06067812 */ /* 0x000fc800078ec0ff */
[----:B------:R-:W-:-:S04]  /*3a010*/  @P0 LOP3.LUT R6, R6, 0x40000, RZ, 0xfc, !PT ;  /* 0x0004000006060812 */ /* 0x000fc800078efcff */
[----:B------:R-:W-:Y:S02]  /*3a020*/  LOP3.LUT R6, R6, 0xffffefff, RZ, 0xc0, !PT ;  /* 0xffffefff06067812 */ /* 0x000fe400078ec0ff */
[----:B------:R-:W-:Y:S01]  /*3a030*/  ISETP.LT.AND P0, PT, R5, UR18, !P2 ;  /* 0x0000001205007c0c */ /* 0x000fe2000d701270 */
[----:B------:R-:W0:Y:S01]  /*3a040*/  LDCU UR18, c[0x0][0x398] ;  /* 0x00007300ff1277ac */ /* 0x000e220008000800 */
        /* <DEDUP_REMOVED lines=8> */
[----:B------:R-:W-:Y:S02]  /*3a0d0*/  @P0 LOP3.LUT R6, R6, 0x2000, RZ, 0xfc, !PT ;  /* 0x0000200006060812 */ /* 0x000fe400078efcff */
[----:B------:R-:W-:Y:S01]  /*3a0e0*/  ISETP.GE.AND P0, PT, R28, UR7, PT ;  /* 0x000000071c007c0c */ /* 0x000fe2000bf06270 */
[----:B------:R-:W0:Y:S01]  /*3a0f0*/  LDCU UR7, c[0x0][0x398] ;  /* 0x00007300ff0777ac */ /* 0x000e220008000800 */
[----:B------:R-:W-:Y:S02]  /*3a100*/  LOP3.LUT R6, R6, 0xffff7fff, RZ, 0xc0, !PT ;  /* 0xffff7fff06067812 */ /* 0x000fe400078ec0ff */
[----:B------:R-:W-:Y:S01]  /*3a110*/  ISETP.LT.AND P2, PT, R5, UR10, !P0 ;  /* 0x0000000a05007c0c */ /* 0x000fe2000c741270 */
[----:B------:R-:W0:Y:S01]  /*3a120*/  LDCU UR10, c[0x0][0x398] ;  /* 0x00007300ff0a77ac */ /* 0x000e220008000800 */
[----:B------:R-:W-:-:S04]  /*3a130*/  @P3 LOP3.LUT R6, R6, 0x8000, RZ, 0xfc, !PT ;  /* 0x0000800006063812 */ /* 0x000fc800078efcff */
[----:B------:R-:W-:-:S04]  /*3a140*/  LOP3.LUT R6, R6, 0xfffffdff, RZ, 0xc0, !PT ;  /* 0xfffffdff06067812 */ /* 0x000fc800078ec0ff */
[----:B------:R-:W-:Y:S02]  /*3a150*/  @P1 LOP3.LUT R6, R6, 0x200, RZ, 0xfc, !PT ;  /* 0x0000020006061812 */ /* 0x000fe400078efcff */
[----:B------:R-:W-:Y:S02]  /*3a160*/  ISETP.LT.AND P1, PT, R21, UR8, !P0 ;  /* 0x0000000815007c0c */ /* 0x000fe4000c721270 */
[----:B------:R-:W-:Y:S02]  /*3a170*/  LOP3.LUT R6, R6, 0xfffffbff, RZ, 0xc0, !PT ;  /* 0xfffffbff06067812 */ /* 0x000fe400078ec0ff */
[----:B------:R-:W-:Y:S01]  /*3a180*/  ISETP.LT.AND P0, PT, R20, UR12, !P0 ;  /* 0x0000000c14007c0c */ /* 0x000fe2000c701270 */
[----:B------:R-:W0:Y:S01]  /*3a190*/  LDCU UR12, c[0x0][0x398] ;  /* 0x00007300ff0c77ac */ /* 0x000e220008000800 */
[----:B------:R-:W0:Y:S01]  /*3a1a0*/  LDCU UR8, c[0x0][0x398] ;  /* 0x00007300ff0877ac */ /* 0x000e220008000800 */
[----:B------:R-:W-:-:S04]  /*3a1b0*/  @P2 LOP3.LUT R6, R6, 0x400, RZ, 0xfc, !PT ;  /* 0x0000040006062812 */ /* 0x000fc800078efcff */
[----:B------:R-:W-:-:S04]  /*3a1c0*/  LOP3.LUT R6, R6, 0xfffff7ff, RZ, 0xc0, !PT ;  /* 0xfffff7ff06067812 */ /* 0x000fc800078ec0ff */
[----:B------:R-:W-:-:S04]  /*3a1d0*/  @P1 LOP3.LUT R6, R6, 0x800, RZ, 0xfc, !PT ;  /* 0x0000080006061812 */ /* 0x000fc800078efcff */
[----:B------:R-:W-:-:S04]  /*3a1e0*/  LOP3.LUT R6, R6, 0xfffffeff, RZ, 0xc0, !PT ;  /* 0xfffffeff06067812 */ /* 0x000fc800078ec0ff */
[----:B------:R-:W-:Y:S02]  /*3a1f0*/  @P0 LOP3.LUT R6, R6, 0x100, RZ, 0xfc, !PT ;  /* 0x0000010006060812 */ /* 0x000fe400078efcff */
[----:B-1----:R-:W-:Y:S01]  /*3a200*/  ISETP.GE.AND P0, PT, R3, UR5, PT ;  /* 0x0000000503007c0c */ /* 0x002fe2000bf06270 */
[----:B------:R-:W1:Y:S01]  /*3a210*/  LDCU UR5, c[0x0][0x39c] ;  /* 0x00007380ff0577ac */ /* 0x000e620008000800 */
[----:B------:R-:W-:-:S11]  /*3a220*/  VIADD R3, R28, 0x4 ;  /* 0x000000041c037836 */ /* 0x000fd60000000000 */
[----:B------:R-:W-:Y:S02]  /*3a230*/  @P0 LOP3.LUT R15, R15, 0x200000, RZ, 0xfc, !PT ;  /* 0x002000000f0f0812 */ /* 0x000fe400078efcff */
[----:B-1----:R-:W-:Y:S01]  /*3a240*/  ISETP.GE.AND P0, PT, R3, UR5, PT ;  /* 0x0000000503007c0c */ /* 0x002fe2000bf06270 */
[----:B------:R-:W1:Y:S01]  /*3a250*/  LDCU UR5, c[0x0][0x39c] ;  /* 0x00007380ff0577ac */ /* 0x000e620008000800 */
[----:B------:R-:W-:Y:S01]  /*3a260*/  VIADD R3, R28, 0x5 ;  /* 0x000000051c037836 */ /* 0x000fe20000000000 */
[----:B------:R-:W-:-:S10]  /*3a270*/  LOP3.LUT R15, R15, 0xffefffff, RZ, 0xc0, !PT ;  /* 0xffefffff0f0f7812 */ /* 0x000fd400078ec0ff */
        /* <DEDUP_REMOVED lines=421> */
[----:B------:R-:W-:-:S05]  /*3bcd0*/  VIADD R3, R28, 0x5a ;  /* 0x0000005a1c037836 */ /* 0x000fca0000000000 */
        /* <DEDUP_REMOVED lines=17> */
[C---:B------:R-:W-:Y:S01]  /*3bdf0*/  VIADD R3, R28.reuse, 0x60 ;  /* 0x000000601c037836 */ /* 0x040fe20000000000 */
[----:B------:R-:W-:Y:S02]  /*3be00*/  @P0 LOP3.LUT R25, R25, 0x20, RZ, 0xfc, !PT ;  /* 0x0000002019190812 */ /* 0x000fe400078efcff */
[----:B------:R-:W-:Y:S02]  /*3be10*/  LOP3.LUT R15, R15, 0xffbfffff, RZ, 0xc0, !PT ;  /* 0xffbfffff0f0f7812 */ /* 0x000fe400078ec0ff */
        /* <DEDUP_REMOVED lines=60> */
[----:B------:R-:W-:Y:S01]  /*3c1e0*/  LOP3.LUT R0, R0, 0xfffffffb, RZ, 0xc0, !PT ;  /* 0xfffffffb00007812 */ /* 0x000fe200078ec0ff */
[----:B------:R-:W-:-:S10]  /*3c1f0*/  VIADD R3, R28, 0x6d ;  /* 0x0000006d1c037836 */ /* 0x000fd40000000000 */
        /* <DEDUP_REMOVED lines=28> */
[----:B------:R-:W-:Y:S01]  /*3c3c0*/  LOP3.LUT R25, R25, 0xffffffbf, RZ, 0xc0, !PT ;  /* 0xffffffbf19197812 */ /* 0x000fe200078ec0ff */
[----:B------:R-:W-:Y:S01]  /*3c3d0*/  VIADD R3, R28, 0x73 ;  /* 0x000000731c037836 */ /* 0x000fe20000000000 */
[----:B------:R-:W-:Y:S02]  /*3c3e0*/  LOP3.LUT R0, R0, 0xfffffeff, RZ, 0xc0, !PT ;  /* 0xfffffeff00007812 */ /* 0x000fe400078ec0ff */
[----:B------:R-:W-:-:S04]  /*3c3f0*/  @P1 LOP3.LUT R25, R25, 0x40, RZ, 0xfc, !PT ;  /* 0x0000004019191812 */ /* 0x000fc800078efcff */
[----:B------:R-:W-:-:S03]  /*3c400*/  LOP3.LUT R25, R25, 0xffffff7f, RZ, 0xc0, !PT ;  /* 0xffffff7f19197812 */ /* 0x000fc600078ec0ff */
[----:B------:R-:W-:Y:S02]  /*3c410*/  @P0 LOP3.LUT R0, R0, 0x100, RZ, 0xfc, !PT ;  /* 0x0000010000000812 */ /* 0x000fe400078efcff */
[----:B------:R-:W-:Y:S02]  /*3c420*/  @P2 LOP3.LUT R25, R25, 0x80, RZ, 0xfc, !PT ;  /* 0x0000008019192812 */ /* 0x000fe400078efcff */
[----:B-1----:R-:W-:Y:S01]  /*3c430*/  ISETP.GE.AND P0, PT, R3, UR5, PT ;  /* 0x0000000503007c0c */ /* 0x002fe2000bf06270 */
[----:B------:R-:W1:Y:S01]  /*3c440*/  LDCU UR5, c[0x0][0x39c] ;  /* 0x00007380ff0577ac */ /* 0x000e620008000800 */
[----:B------:R-:W-:-:S04]  /*3c450*/  LOP3.LUT R25, R25, 0xfffffeff, RZ, 0xc0, !PT ;  /* 0xfffffeff19197812 */ /* 0x000fc800078ec0ff */
[----:B------:R-:W-:Y:S01]  /*3c460*/  @P3 LOP3.LUT R25, R25, 0x100, RZ, 0xfc, !PT ;  /* 0x0000010019193812 */ /* 0x000fe200078efcff */
[----:B------:R-:W-:-:S03]  /*3c470*/  VIADD R3, R28, 0x74 ;  /* 0x000000741c037836 */ /* 0x000fc60000000000 */
[----:B------:R-:W-:Y:S02]  /*3c480*/  LOP3.LUT R25, R25, 0xffffffef, RZ, 0xc0, !PT ;  /* 0xffffffef19197812 */ /* 0x000fe400078ec0ff */
[----:B------:R-:W-:Y:S02]  /*3c490*/  LOP3.LUT R0, R0, 0xfffffdff, RZ, 0xc0, !PT ;  /* 0xfffffdff00007812 */ /* 0x000fe400078ec0ff */
[----:B------:R-:W-:Y:S02]  /*3c4a0*/  @P4 LOP3.LUT R25, R25, 0x10, RZ, 0xfc, !PT ;  /* 0x0000001019194812 */ /* 0x000fe400078efcff */
[----:B-1----:R-:W-:Y:S01]  /*3c4b0*/  ISETP.GE.AND P4, PT, R3, UR5, PT ;  /* 0x0000000503007c0c */ /* 0x002fe2000bf86270 */
[----:B------:R-:W1:Y:S01]  /*3c4c0*/  LDCU UR5, c[0x0][0x398] ;  /* 0x00007300ff0577ac */ /* 0x000e620008000800 */
[----:B------:R-:W-:Y:S02]  /*3c4d0*/  @P0 LOP3.LUT R0, R0, 0x200, RZ, 0xfc, !PT ;  /* 0x0000020000000812 */ /* 0x000fe400078efcff */
[----:B------:R-:W-:-:S02]  /*3c4e0*/  LOP3.LUT R25, R25, 0xfffffdff, RZ, 0xc0, !PT ;  /* 0xfffffdff19197812 */ /* 0x000fc400078ec0ff */
[----:B------:R-:W-:Y:S02]  /*3c4f0*/  LOP3.LUT P3, RZ, R15, 0x200000, RZ, 0xc0, !PT ;  /* 0x002000000fff7812 */ /* 0x000fe4000786c0ff */
[----:B------:R-:W-:Y:S02]  /*3c500*/  LOP3.LUT R0, R0, 0xfffffbff, RZ, 0xc0, !PT ;  /* 0xfffffbff00007812 */ /* 0x000fe400078ec0ff */
[----:B------:R-:W-:-:S03]  /*3c510*/  @P5 LOP3.LUT R25, R25, 0x200, RZ, 0xfc, !PT ;  /* 0x0000020019195812 */ /* 0x000fc600078efcff */
[----:B------:R-:W-:Y:S02]  /*3c520*/  @P4 LOP3.LUT R0, R0, 0x400, RZ, 0xfc, !PT ;  /* 0x0000040000004812 */ /* 0x000fe400078efcff */
[----:B------:R-:W-:Y:S02]  /*3c530*/  ISETP.LT.AND P4, PT, R29, UR4, !P3 ;  /* 0x000000041d007c0c */ /* 0x000fe4000df81270 */
[----:B------:R-:W-:Y:S02]  /*3c540*/  LOP3.LUT R25, R25, 0xfffffbff, RZ, 0xc0, !PT ;  /* 0xfffffbff19197812 */ /* 0x000fe400078ec0ff */
[----:B------:R-:W-:Y:S02]  /*3c550*/  LOP3.LUT R6, R6, 0xffffff7f, RZ, 0xc0, !PT ;  /* 0xffffff7f06067812 */ /* 0x000fe400078ec0ff */
[----:B--2---:R-:W-:Y:S01]  /*3c560*/  ISETP.LT.AND P5, PT, R5, UR6, !P3 ;  /* 0x0000000605007c0c */ /* 0x004fe2000dfa1270 */
[----:B------:R-:W2:Y:S01]  /*3c570*/  LDCU UR4, c[0x0][0x398] ;  /* 0x00007300ff0477ac */ /* 0x000ea20008000800 */
[----:B------:R-:W-:-:S02]  /*3c580*/  @P6 LOP3.LUT R25, R25, 0x400, RZ, 0xfc, !PT ;  /* 0x0000040019196812 */ /* 0x000fc400078efcff */
[----:B-1----:R-:W-:Y:S01]  /*3c590*/  ISETP.LT.AND P6, PT, R21, UR5, !P3 ;  /* 0x0000000515007c0c */ /* 0x002fe2000dfc1270 */
[----:B------:R-:W1:Y:S01]  /*3c5a0*/  LDCU UR5, c[0x0][0x398] ;  /* 0x00007300ff0577ac */ /* 0x000e620008000800 */
[----:B------:R-:W-:Y:S01]  /*3c5b0*/  LOP3.LUT P2, RZ, R15, 0x100000, RZ, 0xc0, !PT ;  /* 0x001000000fff7812 */ /* 0x000fe2000784c0ff */
[----:B------:R-:W1:Y:S01]  /*3c5c0*/  LDCU UR6, c[0x0][0x398] ;  /* 0x00007300ff0677ac */ /* 0x000e620008000800 */
[----:B------:R-:W-:-:S04]  /*3c5d0*/  @P4 LOP3.LUT R6, R6, 0x80, RZ, 0xfc, !PT ;  /* 0x0000008006064812 */ /* 0x000fc800078efcff */
[----:B------:R-:W-:Y:S02]  /*3c5e0*/  LOP3.LUT R6, R6, 0xffffffbf, RZ, 0xc0, !PT ;  /* 0xffffffbf06067812 */ /* 0x000fe400078ec0ff */
[----:B0-----:R-:W-:Y:S01]  /*3c5f0*/  ISETP.LT.AND P4, PT, R20, UR7, !P3 ;  /* 0x0000000714007c0c */ /* 0x001fe2000df81270 */
[----:B------:R-:W0:Y:S02]  /*3c600*/  LDCU UR7, c[0x0][0x398] ;  /* 0x00007300ff0777ac */ /* 0x000e240008000800 */
[----:B------:R-:W-:-:S04]  /*3c610*/  @P6 LOP3.LUT R6, R6, 0x40, RZ, 0xfc, !PT ;  /* 0x0000004006066812 */ /* 0x000fc800078efcff */
[----:B------:R-:W-:-:S04]  /*3c620*/  LOP3.LUT R6, R6, 0xffffffdf, RZ, 0xc0, !PT ;  /* 0xffffffdf06067812 */ /* 0x000fc800078ec0ff */
[----:B------:R-:W-:-:S04]  /*3c630*/  @P5 LOP3.LUT R6, R6, 0x20, RZ, 0xfc, !PT ;  /* 0x0000002006065812 */ /* 0x000fc800078efcff */
[----:B------:R-:W-:-:S04]  /*3c640*/  LOP3.LUT R6, R6, 0xffffffef, RZ, 0xc0, !PT ;  /* 0xffffffef06067812 */ /* 0x000fc800078ec0ff */
[----:B------:R-:W-:Y:S02]  /*3c650*/  @P4 LOP3.LUT R6, R6, 0x10, RZ, 0xfc, !PT ;  /* 0x0000001006064812 */ /* 0x000fe400078efcff */
[----:B--2---:R-:W-:Y:S02]  /*3c660*/  ISETP.LT.AND P4, PT, R29, UR4, !P2 ;  /* 0x000000041d007c0c */ /* 0x004fe4000d781270 */
[----:B-1----:R-:W-:Y:S02]  /*3c670*/  ISETP.LT.AND P6, PT, R21, UR5, !P2 ;  /* 0x0000000515007c0c */ /* 0x002fe4000d7c1270 */
[----:B------:R-:W-:Y:S02]  /*3c680*/  ISETP.LT.AND P5, PT, R5, UR6, !P2 ;  /* 0x0000000605007c0c */ /* 0x000fe4000d7a1270 */
[----:B------:R-:W-:Y:S01]  /*3c690*/  LOP3.LUT R6, R6, 0xfffffff7, RZ, 0xc0, !PT ;  /* 0xfffffff706067812 */ /* 0x000fe200078ec0ff */
[----:B------:R-:W1:Y:S01]  /*3c6a0*/  LDCU UR4, c[0x0][0x398] ;  /* 0x00007300ff0477ac */ /* 0x000e620008000800 */
[----:B------:R-:W2:Y:S01]  /*3c6b0*/  LDCU UR5, c[0x0][0x398] ;  /* 0x00007300ff0577ac */ /* 0x000ea20008000800 */
[----:B------:R-:W-:Y:S01]  /*3c6c0*/  LOP3.LUT P1, RZ, R15, 0x80000, RZ, 0xc0, !PT ;  /* 0x000800000fff7812 */ /* 0x000fe2000782c0ff */
[----:B------:R-:W1:Y:S03]  /*3c6d0*/  LDCU UR6, c[0x0][0x398] ;  /* 0x00007300ff0677ac */ /* 0x000e660008000800 */
[----:B------:R-:W-:-:S04]  /*3c6e0*/  @P4 LOP3.LUT R6, R6, 0x8, RZ, 0xfc, !PT ;  /* 0x0000000806064812 */ /* 0x000fc800078efcff */
[----:B------:R-:W-:Y:S02]  /*3c6f0*/  LOP3.LUT R6, R6, 0xfffffffb, RZ, 0xc0, !PT ;  /* 0xfffffffb06067812 */ /* 0x000fe400078ec0ff */
[----:B0-----:R-:W-:Y:S01]  /*3c700*/  ISETP.LT.AND P4, PT, R20, UR7, !P2 ;  /* 0x0000000714007c0c */ /* 0x001fe2000d781270 */
[----:B------:R-:W0:Y:S01]  /*3c710*/  LDCU UR7, c[0x0][0x398] ;  /* 0x00007300ff0777ac */ /* 0x000e220008000800 */
[----:B------:R-:W-:-:S04]  /*3c720*/  @P6 LOP3.LUT R6, R6, 0x4, RZ, 0xfc, !PT ;  /* 0x0000000406066812 */ /* 0x000fc800078efcff */
[----:B------:R-:W-:-:S04]  /*3c730*/  LOP3.LUT R6, R6, 0xfffffffd, RZ, 0xc0, !PT ;  /* 0xfffffffd06067812 */ /* 0x000fc800078ec0ff */
[----:B------:R-:W-:-:S04]  /*3c740*/  @P5 LOP3.LUT R6, R6, 0x2, RZ, 0xfc, !PT ;  /* 0x0000000206065812 */ /* 0x000fc800078efcff */
[----:B------:R-:W-:-:S04]  /*3c750*/  LOP3.LUT R6, R6, 0xfffffffe, RZ, 0xc0, !PT ;  /* 0xfffffffe06067812 */ /* 0x000fc800078ec0ff */
[----:B------:R-:W-:Y:S02]  /*3c760*/  @P4 LOP3.LUT R6, R6, 0x1, RZ, 0xfc, !PT ;  /* 0x0000000106064812 */ /* 0x000fe400078efcff */
[----:B-1----:R-:W-:Y:S02]  /*3c770*/  ISETP.LT.AND P4, PT, R29, UR4, !P1 ;  /* 0x000000041d007c0c */ /* 0x002fe4000cf81270 */
[----:B--2---:R-:W-:Y:S02]  /*3c780*/  ISETP.LT.AND P6, PT, R21, UR5, !P1 ;  /* 0x0000000515007c0c */ /* 0x004fe4000cfc1270 */
[----:B------:R-:W-:Y:S01]  /*3c790*/  ISETP.LT.AND P5, PT, R5, UR6, !P1 ;  /* 0x0000000605007c0c */ /* 0x000fe2000cfa1270 */
[----:B------:R-:W1:Y:S01]  /*3c7a0*/  LDCU UR4, c[0x0][0x398] ;  /* 0x00007300ff0477ac */ /* 0x000e620008000800 */
[----:B------:R-:W2:Y:S01]  /*3c7b0*/  LDCU UR5, c[0x0][0x398] ;  /* 0x00007300ff0577ac */ /* 0x000ea20008000800 */
[----:B------:R-:W-:Y:S01]  /*3c7c0*/  LOP3.LUT P0, RZ, R15, 0x40000, RZ, 0xc0, !PT ;  /* 0x000400000fff7812 */ /* 0x000fe2000780c0ff */
[----:B------:R-:W1:Y:S05]  /*3c7d0*/  LDCU UR6, c[0x0][0x398] ;  /* 0x00007300ff0677ac */ /* 0x000e6a0008000800 */
        /* <DEDUP_REMOVED lines=517> */
[----:B--2---:R-:W-:Y:S01]  /*3e830*/  ISETP.LT.AND P6, PT, R5, UR5, !P2 ;  /* 0x0000000505007c0c */ /* 0x004fe2000d7c1270 */
[----:B------:R-:W1:Y:S01]  /*3e840*/  LDCU UR5, c[0x0][0x398] ;  /* 0x00007300ff0577ac */ /* 0x000e620008000800 */
[----:B------:R-:W-:Y:S01]  /*3e850*/  LOP3.LUT R13, R13, 0xfffffff7, RZ, 0xc0, !PT ;  /* 0xfffffff70d0d7812 */ /* 0x000fe200078ec0ff */
[----:B------:R-:W2:Y:S01]  /*3e860*/  LDCU UR4, c[0x0][0x398] ;  /* 0x00007300ff0477ac */ /* 0x000ea20008000800 */
[----:B------:R-:W-:Y:S01]  /*3e870*/  ISETP.LT.AND P5, PT, R21, UR6, !P2 ;  /* 0x0000000615007c0c */ /* 0x000fe2000d7a1270 */
[----:B------:R-:W1:Y:S06]  /*3e880*/  LDCU UR6, c[0x0][0x398] ;  /* 0x00007300ff0677ac */ /* 0x000e6c0008000800 */
[----:B------:R-:W-:-:S02]  /*3e890*/  @P4 LOP3.LUT R13, R13, 0x8, RZ, 0xfc, !PT ;  /* 0x000000080d0d4812 */ /* 0x000fc400078efcff */
[----:B0-----:R-:W-:Y:S02]  /*3e8a0*/  ISETP.LT.AND P4, PT, R29, UR7, !P2 ;  /* 0x000000071d007c0c */ /* 0x001fe4000d781270 */
[----:B------:R-:W-:Y:S01]  /*3e8b0*/  LOP3.LUT P1, RZ, R8, 0x200000, RZ, 0xc0, !PT ;  /* 0x0020000008ff7812 */ /* 0x000fe2000782c0ff */
[----:B------:R-:W0:Y:S01]  /*3e8c0*/  LDCU UR7, c[0x0][0x398] ;  /* 0x00007300ff0777ac */ /* 0x000e220008000800 */
[----:B------:R-:W-:-:S04]  /*3e8d0*/  LOP3.LUT R13, R13, 0xfffffffb, RZ, 0xc0, !PT ;  /* 0xfffffffb0d0d7812 */ /* 0x000fc800078ec0ff */
[----:B------:R-:W-:Y:S02]  /*3e8e0*/  @P6 LOP3.LUT R13, R13, 0x4, RZ, 0xfc, !PT ;  /* 0x000000040d0d6812 */ /* 0x000fe400078efcff */
[----:B-1----:R-:W-:Y:S01]  /*3e8f0*/  ISETP.LT.AND P6, PT, R21, UR5, !P1 ;  /* 0x0000000515007c0c */ /* 0x002fe2000cfc1270 */
[----:B------:R-:W1:Y:S01]  /*3e900*/  LDCU UR5, c[0x0][0x398] ;  /* 0x00007300ff0577ac */ /* 0x000e620008000800 */
[----:B------:R-:W-:Y:S02]  /*3e910*/  LOP3.LUT R13, R13, 0xfffffffd, RZ, 0xc0, !PT ;  /* 0xfffffffd0d0d7812 */ /* 0x000fe400078ec0ff */
[----:B------:R-:W-:Y:S02]  /*3e920*/  @P4 LOP3.LUT R14, R14, 0x20000000, RZ, 0xfc, !PT ;  /* 0x200000000e0e4812 */ /* 0x000fe400078efcff */
[----:B--2---:R-:W-:Y:S02]  /*3e930*/  ISETP.LT.AND P4, PT, R29, UR4, !P1 ;  /* 0x000000041d007c0c */ /* 0x004fe4000cf81270 */
[----:B------:R-:W-:-:S02]  /*3e940*/  @P5 LOP3.LUT R13, R13, 0x2, RZ, 0xfc, !PT ;  /* 0x000000020d0d5812 */ /* 0x000fc400078efcff */
[----:B------:R-:W-:Y:S02]  /*3e950*/  ISETP.LT.AND P5, PT, R5, UR6, !P1 ;  /* 0x0000000605007c0c */ /* 0x000fe4000cfa1270 */
[----:B------:R-:W-:Y:S01]  /*3e960*/  LOP3.LUT R14, R14, 0x7fffffff, RZ, 0xc0, !PT ;  /* 0x7fffffff0e0e7812 */ /* 0x000fe200078ec0ff */
[----:B------:R-:W2:Y:S01]  /*3e970*/  LDCU UR4, c[0x0][0x398] ;  /* 0x00007300ff0477ac */ /* 0x000ea20008000800 */
[----:B------:R-:W-:Y:S02]  /*3e980*/  LOP3.LUT R13, R13, 0xfffffffe, RZ, 0xc0, !PT ;  /* 0xfffffffe0d0d7812 */ /* 0x000fe400078ec0ff */
[----:B------:R-:W-:Y:S02]  /*3e990*/  LOP3.LUT P0, RZ, R8, 0x8000, RZ, 0xc0, !PT ;  /* 0x0000800008ff7812 */ /* 0x000fe4000780c0ff */
[----:B------:R-:W-:Y:S01]  /*3e9a0*/  @P6 LOP3.LUT R14, R14, 0x80000000, RZ, 0xfc, !PT ;  /* 0x800000000e0e6812 */ /* 0x000fe200078efcff */
[----:B------:R-:W1:Y:S03]  /*3e9b0*/  LDCU UR6, c[0x0][0x398] ;  /* 0x00007300ff0677ac */ /* 0x000e660008000800 */
[----:B------:R-:W-:-:S02]  /*3e9c0*/  LOP3.LUT R14, R14, 0xbfffffff, RZ, 0xc0, !PT ;  /* 0xbfffffff0e0e7812 */ /* 0x000fc400078ec0ff */
[----:B------:R-:W-:Y:S02]  /*3e9d0*/  @P4 LOP3.LUT R13, R13, 0x1, RZ, 0xfc, !PT ;  /* 0x000000010d0d4812 */ /* 0x000fe400078efcff */
[----:B0-----:R-:W-:Y:S02]  /*3e9e0*/  ISETP.LT.AND P4, PT, R20, UR7, !P1 ;  /* 0x0000000714007c0c */ /* 0x001fe4000cf81270 */
[----:B------:R-:W-:Y:S01]  /*3e9f0*/  @P5 LOP3.LUT R14, R14, 0x40000000, RZ, 0xfc, !PT ;  /* 0x400000000e0e5812 */ /* 0x000fe200078efcff */
[----:B------:R-:W0:Y:S03]  /*3ea00*/  LDCU UR7, c[0x0][0x398] ;  /* 0x00007300ff0777ac */ /* 0x000e260008000800 */
[----:B------:R-:W-:-:S07]  /*3ea10*/  LOP3.LUT R14, R14, 0xfbffffff, RZ, 0xc0, !PT ;  /* 0xfbffffff0e0e7812 */ /* 0x000fce00078ec0ff */
        /* <DEDUP_REMOVED lines=139> */
[----:B------:R-:W-:Y:S02]  /*3f2d0*/  LOP3.LUT R12, R12, 0xf7ffffff, RZ, 0xc0, !PT ;  /* 0xf7ffffff0c0c7812 */ /* 0x000fe400078ec0ff */
[----:B------:R-:W-:Y:S01]  /*3f2e0*/  ISETP.LT.AND P5, PT, R5, UR6, !P0 ;  /* 0x0000000605007c0c */ /* 0x000fe2000c7a1270 */
[----:B------:R-:W2:Y:S01]  /*3f2f0*/  LDCU UR5, c[0x0][0x398] ;  /* 0x00007300ff0577ac */ /* 0x000ea20008000800 */
[----:B------:R-:W-:Y:S01]  /*3f300*/  LOP3.LUT P3, RZ, R8, 0x200, RZ, 0xc0, !PT ;  /* 0x0000020008ff7812 */ /* 0x000fe2000786c0ff */
[----:B------:R-:W1:Y:S04]  /*3f310*/  LDCU UR6, c[0x0][0x398] ;  /* 0x00007300ff0677ac */ /* 0x000e680008000800 */
[----:B------:R-:W-:-:S04]  /*3f320*/  @P4 LOP3.LUT R12, R12, 0x8000000, RZ, 0xfc, !PT ;  /* 0x080000000c0c4812 */ /* 0x000fc800078efcff */
[----:B------:R-:W-:Y:S02]  /*3f330*/  LOP3.LUT R12, R12, 0xfbffffff, RZ, 0xc0, !PT ;  /* 0xfbffffff0c0c7812 */ /* 0x000fe400078ec0ff */
[----:B0-----:R-:W-:Y:S01]  /*3f340*/  ISETP.LT.AND P4, PT, R20, UR7, !P0 ;  /* 0x0000000714007c0c */ /* 0x001fe2000c781270 */
[----:B------:R-:W0:Y:S01]  /*3f350*/  LDCU UR7, c[0x0][0x398] ;  /* 0x00007300ff0777ac */ /* 0x000e220008000800 */
[----:B------:R-:W-:-:S04]  /*3f360*/  @P6 LOP3.LUT R12, R12, 0x4000000, RZ, 0xfc, !PT ;  /* 0x040000000c0c6812 */ /* 0x000fc800078efcff */
[----:B------:R-:W-:Y:S02]  /*3f370*/  LOP3.LUT R12, R12, 0xfdffffff, RZ, 0xc0, !PT ;  /* 0xfdffffff0c0c7812 */ /* 0x000fe400078ec0ff */
[----:B-1----:R-:W-:Y:S01]  /*3f380*/  ISETP.LT.AND P6, PT, R29, UR4, !P3 ;  /* 0x000000041d007c0c */ /* 0x002fe2000dfc1270 */
[----:B------:R-:W1:Y:S01]  /*3f390*/  LDCU UR4, c[0x0][0x398] ;  /* 0x00007300ff0477ac */ /* 0x000e620008000800 */
[----:B------:R-:W-:-:S04]  /*3f3a0*/  @P5 LOP3.LUT R12, R12, 0x2000000, RZ, 0xfc, !PT ;  /* 0x020000000c0c5812 */ /* 0x000fc800078efcff */
[----:B------:R-:W-:-:S04]  /*3f3b0*/  LOP3.LUT R12, R12, 0xfeffffff, RZ, 0xc0, !PT ;  /* 0xfeffffff0c0c7812 */ /* 0x000fc800078ec0ff */
[----:B------:R-:W-:Y:S02]  /*3f3c0*/  @P4 LOP3.LUT R12, R12, 0x1000000, RZ, 0xfc, !PT ;  /* 0x010000000c0c4812 */ /* 0x000fe400078efcff */
[----:B--2---:R-:W-:Y:S02]  /*3f3d0*/  ISETP.LT.AND P4, PT, R21, UR5, !P3 ;  /* 0x0000000515007c0c */ /* 0x004fe4000df81270 */
[----:B------:R-:W-:Y:S01]  /*3f3e0*/  ISETP.LT.AND P5, PT, R5, UR6, !P3 ;  /* 0x0000000605007c0c */ /* 0x000fe2000dfa1270 */
[----:B------:R-:W2:Y:S01]  /*3f3f0*/  LDCU UR5, c[0x0][0x398] ;  /* 0x00007300ff0577ac */ /* 0x000ea20008000800 */
[----:B------:R-:W-:Y:S02]  /*3f400*/  LOP3.LUT R12, R12, 0xff7fffff, RZ, 0xc0, !PT ;  /* 0xff7fffff0c0c7812 */ /* 0x000fe400078ec0ff */
[----:B------:R-:W-:Y:S01]  /*3f410*/  LOP3.LUT P2, RZ, R8, 0x100, RZ, 0xc0, !PT ;  /* 0x0000010008ff7812 */ /* 0x000fe2000784c0ff */
[----:B------:R-:W2:Y:S01]  /*3f420*/  LDCU UR6, c[0x0][0x398] ;  /* 0x00007300ff0677ac */ /* 0x000ea20008000800 */
[----:B------:R-:W-:-:S04]  /*3f430*/  @P6 LOP3.LUT R12, R12, 0x800000, RZ, 0xfc, !PT ;  /* 0x008000000c0c6812 */ /* 0x000fc800078efcff */
[----:B------:R-:W-:Y:S02]  /*3f440*/  LOP3.LUT R12, R12, 0xffbfffff, RZ, 0xc0, !PT ;  /* 0xffbfffff0c0c7812 */ /* 0x000fe400078ec0ff */
[----:B0-----:R-:W-:Y:S02]  /*3f450*/  ISETP.LT.AND P3, PT, R20, UR7, !P3 ;  /* 0x0000000714007c0c */ /* 0x001fe4000df61270 */
[----:B-1----:R-:W-:Y:S01]  /*3f460*/  ISETP.LT.AND P6, PT, R29, UR4, !P2 ;  /* 0x000000041d007c0c */ /* 0x002fe2000d7c1270 */
[----:B------:R-:W0:Y:S01]  /*3f470*/  LDCU UR7, c[0x0][0x398] ;  /* 0x00007300ff0777ac */ /* 0x000e220008000800 */
[----:B------:R-:W-:Y:S01]  /*3f480*/  @P4 LOP3.LUT R12, R12, 0x400000, RZ, 0xfc, !PT ;  /* 0x004000000c0c4812 */ /* 0x000fe200078efcff */
[----:B------:R-:W1:Y:S03]  /*3f490*/  LDCU UR4, c[0x0][0x398] ;  /* 0x00007300ff0477ac */ /* 0x000e660008000800 */
[----:B------:R-:W-:-:S04]  /*3f4a0*/  LOP3.LUT R12, R12, 0xffdfffff, RZ, 0xc0, !PT ;  /* 0xffdfffff0c0c7812 */ /* 0x000fc800078ec0ff */
        /* <DEDUP_REMOVED lines=21> */
[----:B------:R-:W-:Y:S02]  /*3f600*/  ISETP.LT.AND P5, PT, R5, UR6, !P1 ;  /* 0x0000000605007c0c */ /* 0x000fe4000cfa1270 */
[----:B------:R-:W-:Y:S01]  /*3f610*/  LOP3.LUT R12, R12, 0xffff7fff, RZ, 0xc0, !PT ;  /* 0xffff7fff0c0c7812 */ /* 0x000fe200078ec0ff */
[----:B------:R-:W2:Y:S01]  /*3f620*/  LDCU UR5, c[0x0][0x398] ;  /* 0x00007300ff0577ac */ /* 0x000ea20008000800 */
[----:B------:R-:W-:Y:S01]  /*3f630*/  LOP3.LUT P0, RZ, R8, 0x40, RZ, 0xc0, !PT ;  /* 0x0000004008ff7812 */ /* 0x000fe2000780c0ff */
[----:B------:R-:W1:Y:S01]  /*3f640*/  LDCU UR6, c[0x0][0x398] ;  /* 0x00007300ff0677ac */ /* 0x000e620008000800 */
        /* <DEDUP_REMOVED lines=14> */
[----:B------:R-:W2:Y:S06]  /*3f730*/  LDCU UR5, c[0x0][0x398] ;  /* 0x00007300ff0577ac */ /* 0x000eac0008000800 */
[----:B------:R-:W-:-:S02]  /*3f740*/  @P1 LOP3.LUT R12, R12, 0x800, RZ, 0xfc, !PT ;  /* 0x000008000c0c1812 */ /* 0x000fc400078efcff */
[----:B------:R-:W-:Y:S01]  /*3f750*/  LOP3.LUT P4, RZ, R8, 0x20, RZ, 0xc0, !PT ;  /* 0x0000002008ff7812 */ /* 0x000fe2000788c0ff */
[----:B------:R-:W3:Y:S01]  /*3f760*/  LDCU UR6, c[0x0][0x398] ;  /* 0x00007300ff0677ac */ /* 0x000ee20008000800 */
[----:B------:R-:W-:Y:S02]  /*3f770*/  LOP3.LUT R12, R12, 0xfffffbff, RZ, 0xc0, !PT ;  /* 0xfffffbff0c0c7812 */ /* 0x000fe400078ec0ff */
[----:B0-----:R-:W-:Y:S01]  /*3f780*/  ISETP.LT.AND P0, PT, R20, UR7, !P0 ;  /* 0x0000000714007c0c */ /* 0x001fe2000c701270 */
[----:B------:R-:W0:Y:S01]  /*3f790*/  LDCU UR7, c[0x0][0x398] ;  /* 0x00007300ff0777ac */ /* 0x000e220008000800 */
[----:B------:R-:W-:-:S04]  /*3f7a0*/  @P6 LOP3.LUT R12, R12, 0x400, RZ, 0xfc, !PT ;  /* 0x000004000c0c6812 */ /* 0x000fc800078efcff */
[----:B------:R-:W-:-:S04]  /*3f7b0*/  LOP3.LUT R12, R12, 0xfffffdff, RZ, 0xc0, !PT ;  /* 0xfffffdff0c0c7812 */ /* 0x000fc800078ec0ff */
[----:B------:R-:W-:Y:S02]  /*3f7c0*/  @P5 LOP3.LUT R12, R12, 0x200, RZ, 0xfc, !PT ;  /* 0x000002000c0c5812 */ /* 0x000fe400078efcff */
[----:B-1----:R-:W-:Y:S02]  /*3f7d0*/  ISETP.LT.AND P5, PT, R29, UR4, !P4 ;  /* 0x000000041d007c0c */ /* 0x002fe4000e7a1270 */
[----:B--2---:R-:W-:Y:S01]  /*3f7e0*/  ISETP.LT.AND P6, PT, R21, UR5, !P4 ;  /* 0x0000000515007c0c */ /* 0x004fe2000e7c1270 */
[----:B------:R-:W1:Y:S01]  /*3f7f0*/  LDCU UR4, c[0x0][0x398] ;  /* 0x00007300ff0477ac */ /* 0x000e620008000800 */
[----:B------:R-:W-:Y:S01]  /*3f800*/  LOP3.LUT R12, R12, 0xfffffeff, RZ, 0xc0, !PT ;  /* 0xfffffeff0c0c7812 */ /* 0x000fe200078ec0ff */
[----:B------:R-:W2:Y:S03]  /*3f810*/  LDCU UR5, c[0x0][0x398] ;  /* 0x00007300ff0577ac */ /* 0x000ea60008000800 */
[----:B------:R-:W-:-:S04]  /*3f820*/  @P0 LOP3.LUT R12, R12, 0x100, RZ, 0xfc, !PT ;  /* 0x000001000c0c0812 */ /* 0x000fc800078efcff */
[----:B------:R-:W-:-:S04]  /*3f830*/  LOP3.LUT R12, R12, 0xffffff7f, RZ, 0xc0, !PT ;  /* 0xffffff7f0c0c7812 */ /* 0x000fc800078ec0ff */
[----:B------:R-:W-:Y:S02]  /*3f840*/  @P5 LOP3.LUT R12, R12, 0x80, RZ, 0xfc, !PT ;  /* 0x000000800c0c5812 */ /* 0x000fe400078efcff */
[----:B---3--:R-:W-:Y:S02]  /*3f850*/  ISETP.LT.AND P5, PT, R5, UR6, !P4 ;  /* 0x0000000605007c0c */ /* 0x008fe4000e7a1270 */
[----:B------:R-:W-:Y:S02]  /*3f860*/  LOP3.LUT R12, R12, 0xffffffbf, RZ, 0xc0, !PT ;  /* 0xffffffbf0c0c7812 */ /* 0x000fe400078ec0ff */
[----:B0-----:R-:W-:Y:S02]  /*3f870*/  ISETP.LT.AND P4, PT, R20, UR7, !P4 ;  /* 0x0000000714007c0c */ /* 0x001fe4000e781270 */
[----:B------:R-:W-:Y:S01]  /*3f880*/  LOP3.LUT P3, RZ, R8, 0x10, RZ, 0xc0, !PT ;  /* 0x0000001008ff7812 */ /* 0x000fe2000786c0ff */
[----:B------:R-:W0:Y:S01]  /*3f890*/  LDCU UR6, c[0x0][0x398] ;  /* 0x00007300ff0677ac */ /* 0x000e220008000800 */
[----:B------:R-:W-:Y:S01]  /*3f8a0*/  @P6 LOP3.LUT R12, R12, 0x40, RZ, 0xfc, !PT ;  /* 0x000000400c0c6812 */ /* 0x000fe200078efcff */
[----:B------:R-:W3:Y:S03]  /*3f8b0*/  LDCU UR7, c[0x0][0x398] ;  /* 0x00007300ff0777ac */ /* 0x000ee60008000800 */
[----:B------:R-:W-:-:S02]  /*3f8c0*/  LOP3.LUT R12, R12, 0xffffffdf, RZ, 0xc0, !PT ;  /* 0xffffffdf0c0c7812 */ /* 0x000fc400078ec0ff */
[----:B-1----:R-:W-:Y:S01]  /*3f8d0*/  ISETP.LT.AND P6, PT, R29, UR4, !P3 ;  /* 0x000000041d007c0c */ /* 0x002fe2000dfc1270 */
[----:B------:R-:W1:Y:S01]  /*3f8e0*/  LDCU UR4, c[0x0][0x398] ;  /* 0x00007300ff0477ac */ /* 0x000e620008000800 */
[----:B------:R-:W-:-:S04]  /*3f8f0*/  @P5 LOP3.LUT R12, R12, 0x20, RZ, 0xfc, !PT ;  /* 0x000000200c0c5812 */ /* 0x000fc800078efcff */
[----:B------:R-:W-:Y:S02]  /*3f900*/  LOP3.LUT R12, R12, 0xffffffef, RZ, 0xc0, !PT ;  /* 0xffffffef0c0c7812 */ /* 0x000fe400078ec0ff */
[----:B--2---:R-:W-:Y:S01]  /*3f910*/  ISETP.LT.AND P5, PT, R21, UR5, !P3 ;  /* 0x0000000515007c0c */ /* 0x004fe2000dfa1270 */
[----:B------:R-:W2:Y:S01]  /*3f920*/  LDCU UR5, c[0x0][0x398] ;  /* 0x00007300ff0577ac */ /* 0x000ea20008000800 */
[----:B------:R-:W-:-:S04]  /*3f930*/  @P4 LOP3.LUT R12, R12, 0x10, RZ, 0xfc, !PT ;  /* 0x000000100c0c4812 */ /* 0x000fc800078efcff */
[----:B------:R-:W-:Y:S02]  /*3f940*/  LOP3.LUT R12, R12, 0xfffffff7, RZ, 0xc0, !PT ;  /* 0xfffffff70c0c7812 */ /* 0x000fe400078ec0ff */
[----:B0-----:R-:W-:Y:S02]  /*3f950*/  ISETP.LT.AND P4, PT, R5, UR6, !P3 ;  /* 0x0000000605007c0c */ /* 0x001fe4000df81270 */
[----:B------:R-:W-:Y:S01]  /*3f960*/  LOP3.LUT P2, RZ, R8, 0x8, RZ, 0xc0, !PT ;  /* 0x0000000808ff7812 */ /* 0x000fe2000784c0ff */
[----:B------:R-:W0:Y:S01]  /*3f970*/  LDCU UR6, c[0x0][0x398] ;  /* 0x00007300ff0677ac */ /* 0x000e220008000800 */
[----:B------:R-:W-:Y:S02]  /*3f980*/  @P6 LOP3.LUT R12, R12, 0x8, RZ, 0xfc, !PT ;  /* 0x000000080c0c6812 */ /* 0x000fe400078efcff */
[----:B------:R-:W-:Y:S02]  /*3f990*/  LOP3.LUT P6, RZ, R17, 0x2000000, RZ, 0xc0, !PT ;  /* 0x0200000011ff7812 */ /* 0x000fe400078cc0ff */
[----:B------:R-:W-:-:S02]  /*3f9a0*/  LOP3.LUT R12, R12, 0xfffffffb, RZ, 0xc0, !PT ;  /* 0xfffffffb0c0c7812 */ /* 0x000fc400078ec0ff */
[----:B---3--:R-:W-:Y:S02]  /*3f9b0*/  ISETP.LT.AND P3, PT, R20, UR7, !P3 ;  /* 0x0000000714007c0c */ /* 0x008fe4000df61270 */
[----:B------:R-:W-:Y:S01]  /*3f9c0*/  LOP3.LUT R25, R25, 0xffefffff, RZ, 0xc0, !PT ;  /* 0xffefffff19197812 */ /* 0x000fe200078ec0ff */
[----:B------:R-:W3:Y:S01]  /*3f9d0*/  LDCU UR7, c[0x0][0x398] ;  /* 0x00007300ff0777ac */ /* 0x000ee20008000800 */
[----:B------:R-:W-:Y:S02]  /*3f9e0*/  @P5 LOP3.LUT R12, R12, 0x4, RZ, 0xfc, !PT ;  /* 0x000000040c0c5812 */ /* 0x000fe400078efcff */
[----:B-1----:R-:W-:Y:S01]  /*3f9f0*/  ISETP.LT.AND P5, PT, R29, UR4, !P2 ;  /* 0x000000041d007c0c */ /* 0x002fe2000d7a1270 */
[----:B------:R-:W1:Y:S01]  /*3fa00*/  LDCU UR4, c[0x0][0x398] ;  /* 0x00007300ff0477ac */ /* 0x000e620008000800 */
[----:B------:R-:W-:Y:S02]  /*3fa10*/  LOP3.LUT R12, R12, 0xfffffffd, RZ, 0xc0, !PT ;  /* 0xfffffffd0c0c7812 */ /* 0x000fe400078ec0ff */
[----:B------:R-:W-:-:S02]  /*3fa20*/  @P6 LOP3.LUT R25, R25, 0x100000, RZ, 0xfc, !PT ;  /* 0x0010000019196812 */ /* 0x000fc400078efcff */
[----:B------:R-:W-:Y:S02]  /*3fa30*/  LOP3.LUT P6, RZ, R17, 0x4000000, RZ, 0xc0, !PT ;  /* 0x0400000011ff7812 */ /* 0x000fe400078cc0ff */
[----:B------:R-:W-:Y:S02]  /*3fa40*/  @P4 LOP3.LUT R12, R12, 0x2, RZ, 0xfc, !PT ;  /* 0x000000020c0c4812 */ /* 0x000fe400078efcff */
[----:B--2---:R-:W-:Y:S02]  /*3fa50*/  ISETP.LT.AND P4, PT, R21, UR5, !P2 ;  /* 0x0000000515007c0c */ /* 0x004fe4000d781270 */
[----:B------:R-:W-:Y:S01]  /*3fa60*/  LOP3.LUT R25, R25, 0xffdfffff, RZ, 0xc0, !PT ;  /* 0xffdfffff19197812 */ /* 0x000fe200078ec0ff */
[----:B------:R-:W2:Y:S01]  /*3fa70*/  LDCU UR5, c[0x0][0x398] ;  /* 0x00007300ff0577ac */ /* 0x000ea20008000800 */
[----:B------:R-:W-:Y:S02]  /*3fa80*/  LOP3.LUT R12, R12, 0xfffffffe, RZ, 0xc0, !PT ;  /* 0xfffffffe0c0c7812 */ /* 0x000fe400078ec0ff */
[----:B------:R-:W-:-:S02]  /*3fa90*/  @P5 LOP3.LUT R19, R19, 0x80000000, RZ, 0xfc, !PT ;  /* 0x8000000013135812 */ /* 0x000fc400078efcff */
[----:B------:R-:W-:Y:S02]  /*3faa0*/  @P3 LOP3.LUT R12, R12, 0x1, RZ, 0xfc, !PT ;  /* 0x000000010c0c3812 */ /* 0x000fe400078efcff */
[----:B0-----:R-:W-:Y:S02]  /*3fab0*/  ISETP.LT.AND P3, PT, R5, UR6, !P2 ;  /* 0x0000000605007c0c */ /* 0x001fe4000d761270 */
[----:B------:R-:W-:Y:S02]  /*3fac0*/  LOP3.LUT R19, R19, 0xbfffffff, RZ, 0xc0, !PT ;  /* 0xbfffffff13137812 */ /* 0x000fe400078ec0ff */
[----:B------:R-:W-:Y:S02]  /*3fad0*/  @P6 LOP3.LUT R25, R25, 0x200000, RZ, 0xfc, !PT ;  /* 0x0020000019196812 */ /* 0x000fe400078efcff */
[----:B------:R-:W-:Y:S02]  /*3fae0*/  LOP3.LUT P6, RZ, R17, 0x8000000, RZ, 0xc0, !PT ;  /* 0x0800000011ff7812 */ /* 0x000fe400078cc0ff */
[----:B------:R-:W-:-:S02]  /*3faf0*/  @P4 LOP3.LUT R19, R19, 0x40000000, RZ, 0xfc, !PT ;  /* 0x4000000013134812 */ /* 0x000fc400078efcff */
[----:B---3--:R-:W-:Y:S02]  /*3fb00*/  ISETP.LT.AND P2, PT, R20, UR7, !P2 ;  /* 0x0000000714007c0c */ /* 0x008fe4000d741270 */
[----:B------:R-:W-:Y:S01]  /*3fb10*/  LOP3.LUT P1, RZ, R8, 0x4, RZ, 0xc0, !PT ;  /* 0x0000000408ff7812 */ /* 0x000fe2000782c0ff */
[----:B------:R-:W0:Y:S01]  /*3fb20*/  LDCU UR6, c[0x0][0x398] ;  /* 0x00007300ff0677ac */ /* 0x000e220008000800 */
[----:B------:R-:W-:Y:S02]  /*3fb30*/  LOP3.LUT R19, R19, 0xdfffffff, RZ, 0xc0, !PT ;  /* 0xdfffffff13137812 */ /* 0x000fe400078ec0ff */
[----:B------:R-:W-:Y:S01]  /*3fb40*/  LOP3.LUT R25, R25, 0xffbfffff, RZ, 0xc0, !PT ;  /* 0xffbfffff19197812 */ /* 0x000fe200078ec0ff */
[----:B------:R-:W3:Y:S01]  /*3fb50*/  LDCU UR7, c[0x0][0x398] ;  /* 0x00007300ff0777ac */ /* 0x000ee20008000800 */
[----:B------:R-:W-:Y:S02]  /*3fb60*/  @P3 LOP3.LUT R19, R19, 0x20000000, RZ, 0xfc, !PT ;  /* 0x2000000013133812 */ /* 0x000fe400078efcff */
[----:B-1----:R-:W-:-:S02]  /*3fb70*/  ISETP.LT.AND P4, PT, R29, UR4, !P1 ;  /* 0x000000041d007c0c */ /* 0x002fc4000cf81270 */
[----:B------:R-:W-:Y:S02]  /*3fb80*/  @P6 LOP3.LUT R25, R25, 0x400000, RZ, 0xfc, !PT ;  /* 0x0040000019196812 */ /* 0x000fe400078efcff */
[----:B------:R-:W-:Y:S02]  /*3fb90*/  LOP3.LUT R19, R19, 0xefffffff, RZ, 0xc0, !PT ;  /* 0xefffffff13137812 */ /* 0x000fe400078ec0ff */
[----:B------:R-:W-:Y:S02]  /*3fba0*/  LOP3.LUT P6, RZ, R17, 0x10000000, RZ, 0xc0, !PT ;  /* 0x1000000011ff7812 */ /* 0x000fe400078cc0ff */
[----:B--2---:R-:W-:Y:S02]  /*3fbb0*/  ISETP.LT.AND P3, PT, R21, UR5, !P1 ;  /* 0x0000000515007c0c */ /* 0x004fe4000cf61270 */
[----:B------:R-:W-:Y:S02]  /*3fbc0*/  LOP3.LUT R25, R25, 0xff7fffff, RZ, 0xc0, !PT ;  /* 0xff7fffff19197812 */ /* 0x000fe400078ec0ff */
[----:B------:R-:W-:Y:S01]  /*3fbd0*/  @P2 LOP3.LUT R19, R19, 0x10000000, RZ, 0xfc, !PT ;  /* 0x1000000013132812 */ /* 0x000fe200078efcff */
[----:B------:R-:W1:Y:S01]  /*3fbe0*/  LDCU UR4, c[0x0][0x398] ;  /* 0x00007300ff0477ac */ /* 0x000e620008000800 */
[----:B------:R-:W2:Y:S02]  /*3fbf0*/  LDCU UR5, c[0x0][0x398] ;  /* 0x00007300ff0577ac */ /* 0x000ea40008000800 */
[----:B------:R-:W-:-:S02]  /*3fc00*/  LOP3.LUT R19, R19, 0xf7ffffff, RZ, 0xc0, !PT ;  /* 0xf7ffffff13137812 */ /* 0x000fc400078ec0ff */
[----:B0-----:R-:W-:Y:S02]  /*3fc10*/  ISETP.LT.AND P2, PT, R5, UR6, !P1 ;  /* 0x0000000605007c0c */ /* 0x001fe4000cf41270 */
[----:B------:R-:W-:Y:S02]  /*3fc20*/  LOP3.LUT P0, RZ, R8, 0x2, RZ, 0xc0, !PT ;  /* 0x0000000208ff7812 */ /* 0x000fe4000780c0ff */
[----:B------:R-:W-:Y:S01]  /*3fc30*/  @P4 LOP3.LUT R19, R19, 0x8000000, RZ, 0xfc, !PT ;  /* 0x0800000013134812 */ /* 0x000fe200078efcff */
[----:B------:R-:W0:Y:S01]  /*3fc40*/  LDCU UR6, c[0x0][0x398] ;  /* 0x00007300ff0677ac */ /* 0x000e220008000800 */
[----:B------:R-:W-:Y:S02]  /*3fc50*/  @P6 LOP3.LUT R25, R25, 0x800000, RZ, 0xfc, !PT ;  /* 0x0080000019196812 */ /* 0x000fe400078efcff */
[----:B------:R-:W-:Y:S02]  /*3fc60*/  LOP3.LUT P6, RZ, R17, 0x20000000, RZ, 0xc0, !PT ;  /* 0x2000000011ff7812 */ /* 0x000fe400078cc0ff */
[----:B------:R-:W-:-:S02]  /*3fc70*/  LOP3.LUT R19, R19, 0xfbffffff, RZ, 0xc0, !PT ;  /* 0xfbffffff13137812 */ /* 0x000fc400078ec0ff */
[----:B---3--:R-:W-:Y:S02]  /*3fc80*/  ISETP.LT.AND P1, PT, R20, UR7, !P1 ;  /* 0x0000000714007c0c */ /* 0x008fe4000cf21270 */
[----:B------:R-:W-:Y:S01]  /*3fc90*/  LOP3.LUT R25, R25, 0xfeffffff, RZ, 0xc0, !PT ;  /* 0xfeffffff19197812 */ /* 0x000fe200078ec0ff */
[----:B------:R-:W3:Y:S01]  /*3fca0*/  LDCU UR7, c[0x0][0x398] ;  /* 0x00007300ff0777ac */ /* 0x000ee20008000800 */
[----:B------:R-:W-:-:S04]  /*3fcb0*/  @P3 LOP3.LUT R19, R19, 0x4000000, RZ, 0xfc, !PT ;  /* 0x0400000013133812 */ /* 0x000fc800078efcff */
[----:B------:R-:W-:Y:S02]  /*3fcc0*/  LOP3.LUT R19, R19, 0xfdffffff, RZ, 0xc0, !PT ;  /* 0xfdffffff13137812 */ /* 0x000fe400078ec0ff */
[----:B-1----:R-:W-:Y:S02]  /*3fcd0*/  ISETP.LT.AND P3, PT, R29, UR4, !P0 ;  /* 0x000000041d007c0c */ /* 0x002fe4000c761270 */
[C---:B------:R-:W-:Y:S02]  /*3fce0*/  LOP3.LUT P5, RZ, R17.reuse, 0x1000000, RZ, 0xc0, !PT ;  /* 0x0100000011ff7812 */ /* 0x040fe400078ac0ff */
[----:B------:R-:W-:Y:S02]  /*3fcf0*/  LOP3.LUT P4, RZ, R17, 0x800000, RZ, 0xc0, !PT ;  /* 0x0080000011ff7812 */ /* 0x000fe4000788c0ff */
[----:B------:R-:W-:Y:S02]  /*3fd00*/  @P2 LOP3.LUT R19, R19, 0x2000000, RZ, 0xfc, !PT ;  /* 0x0200000013132812 */ /* 0x000fe400078efcff */
[----:B------:R-:W-:-:S02]  /*3fd10*/  @P6 LOP3.LUT R25, R25, 0x1000000, RZ, 0xfc, !PT ;  /* 0x0100000019196812 */ /* 0x000fc400078efcff */
[----:B------:R-:W-:Y:S02]  /*3fd20*/  LOP3.LUT P6, RZ, R17, 0x40000000, RZ, 0xc0, !PT ;  /* 0x4000000011ff7812 */ /* 0x000fe400078cc0ff */
[----:B------:R-:W-:Y:S02]  /*3fd30*/  LOP3.LUT R27, R27, 0xfffffffe, RZ, 0xc0, !PT ;  /* 0xfffffffe1b1b7812 */ /* 0x000fe400078ec0ff */
[----:B------:R-:W-:Y:S02]  /*3fd40*/  LOP3.LUT R19, R19, 0xfeffffff, RZ, 0xc0, !PT ;  /* 0xfeffffff13137812 */ /* 0x000fe400078ec0ff */
[----:B--2---:R-:W-:Y:S02]  /*3fd50*/  ISETP.LT.AND P2, PT, R21, UR5, !P0 ;  /* 0x0000000515007c0c */ /* 0x004fe4000c741270 */
[----:B------:R-:W-:Y:S02]  /*3fd60*/  LOP3.LUT R25, R25, 0xfdffffff, RZ, 0xc0, !PT ;  /* 0xfdffffff19197812 */ /* 0x000fe400078ec0ff */
[----:B------:R-:W-:-:S02]  /*3fd70*/  ISETP.LT.AND P5, PT, R29, UR50, !P5 ;  /* 0x000000321d007c0c */ /* 0x000fc4000efa1270 */
[----:B------:R-:W-:Y:S02]  /*3fd80*/  @P1 LOP3.LUT R19, R19, 0x1000000, RZ, 0xfc, !PT ;  /* 0x0100000013131812 */ /* 0x000fe400078efcff */
[----:B------:R-:W-:Y:S02]  /*3fd90*/  ISETP.LT.AND P4, PT, R29, UR49, !P4 ;  /* 0x000000311d007c0c */ /* 0x000fe4000e781270 */
[----:B0-----:R-:W-:Y:S02]  /*3fda0*/  ISETP.LT.AND P1, PT, R5, UR6, !P0 ;  /* 0x0000000605007c0c */ /* 0x001fe4000c721270 */
[----:B------:R-:W-:Y:S02]  /*3fdb0*/  LOP3.LUT R26, R26, 0x7fffffff, RZ, 0xc0, !PT ;  /* 0x7fffffff1a1a7812 */ /* 0x000fe400078ec0ff */
[----:B------:R-:W-:Y:S02]  /*3fdc0*/  LOP3.LUT R19, R19, 0xff7fffff, RZ, 0xc0, !PT ;  /* 0xff7fffff13137812 */ /* 0x000fe400078ec0ff */
[----:B------:R-:W-:Y:S01]  /*3fdd0*/  LOP3.LUT R4, R4, 0xbfffffff, RZ, 0xc0, !PT ;  /* 0xbfffffff04047812 */ /* 0x000fe200078ec0ff */
[----:B------:R-:W0:Y:S01]  /*3fde0*/  LDCU UR6, c[0x0][0x398] ;  /* 0x00007300ff0677ac */ /* 0x000e220008000800 */
[----:B------:R-:W-:-:S02]  /*3fdf0*/  @P6 LOP3.LUT R25, R25, 0x2000000, RZ, 0xfc, !PT ;  /* 0x0200000019196812 */ /* 0x000fc400078efcff */
[----:B------:R-:W-:Y:S02]  /*3fe00*/  @P3 LOP3.LUT R19, R19, 0x800000, RZ, 0xfc, !PT ;  /* 0x0080000013133812 */ /* 0x000fe400078efcff */
[----:B------:R-:W-:Y:S01]  /*3fe10*/  LOP3.LUT P6, RZ, R17, 0x80000000, RZ, 0xc0, !PT ;  /* 0x8000000011ff7812 */ /* 0x000fe200078cc0ff */
[----:B------:R-:W1:Y:S01]  /*3fe20*/  LDCU UR5, c[0x0][0x398] ;  /* 0x00007300ff0577ac */ /* 0x000e620008000800 */
[----:B------:R-:W-:Y:S02]  /*3fe30*/  LOP3.LUT R11, R11, 0xdfffffff, RZ, 0xc0, !PT ;  /* 0xdfffffff0b0b7812 */ /* 0x000fe400078ec0ff */
[----:B------:R-:W-:Y:S02]  /*3fe40*/  LOP3.LUT R19, R19, 0xffbfffff, RZ, 0xc0, !PT ;  /* 0xffbfffff13137812 */ /* 0x000fe400078ec0ff */
[----:B------:R-:W-:Y:S01]  /*3fe50*/  LOP3.LUT R25, R25, 0xfbffffff, RZ, 0xc0, !PT ;  /* 0xfbffffff19197812 */ /* 0x000fe200078ec0ff */
[----:B------:R-:W2:Y:S01]  /*3fe60*/  LDCU UR4, c[0x0][0x398] ;  /* 0x00007300ff0477ac */ /* 0x000ea20008000800 */
[----:B------:R-:W0:Y:S01]  /*3fe70*/  LDCU UR49, c[0x0][0x398] ;  /* 0x00007300ff3177ac */ /* 0x000e220008000800 */
[----:B------:R-:W-:-:S02]  /*3fe80*/  @P2 LOP3.LUT R19, R19, 0x400000, RZ, 0xfc, !PT ;  /* 0x0040000013132812 */ /* 0x000fc400078efcff */
[----:B---3--:R-:W-:Y:S01]  /*3fe90*/  ISETP.LT.AND P0, PT, R20, UR7, !P0 ;  /* 0x0000000714007c0c */ /* 0x008fe2000c701270 */
[----:B------:R-:W-:Y:S01]  /*3fea0*/  STL.64 [R1+0x8], R22 ;  /* 0x0000081601007387 */ /* 0x000fe20000100a00 */
[----:B------:R-:W3:Y:S01]  /*3feb0*/  LDCU UR50, c[0x0][0x398] ;  /* 0x00007300ff3277ac */ /* 0x000ee20008000800 */
[----:B------:R-:W-:Y:S02]  /*3fec0*/  LOP3.LUT R19, R19, 0xffdfffff, RZ, 0xc0, !PT ;  /* 0xffdfffff13137812 */ /* 0x000fe400078ec0ff */
[----:B------:R-:W-:Y:S02]  /*3fed0*/  @P6 LOP3.LUT R25, R25, 0x4000000, RZ, 0xfc, !PT ;  /* 0x0400000019196812 */ /* 0x000fe400078efcff */
[----:B------:R-:W-:Y:S02]  /*3fee0*/  LOP3.LUT P6, RZ, R8, 0x1, RZ, 0xc0, !PT ;  /* 0x0000000108ff7812 */ /* 0x000fe400078cc0ff */
[----:B------:R-:W-:Y:S02]  /*3fef0*/  @P1 LOP3.LUT R19, R19, 0x200000, RZ, 0xfc, !PT ;  /* 0x0020000013131812 */ /* 0x000fe400078efcff */
[----:B------:R-:W-:-:S02]  /*3ff00*/  LOP3.LUT P3, RZ, R17, 0x400000, RZ, 0xc0, !PT ;  /* 0x0040000011ff7812 */ /* 0x000fc4000786c0ff */
[----:B------:R-:W-:Y:S02]  /*3ff10*/  LOP3.LUT P2, RZ, R17, 0x200000, RZ, 0xc0, !PT ;  /* 0x0020000011ff7812 */ /* 0x000fe4000784c0ff */
[----:B------:R-:W-:Y:S02]  /*3ff20*/  ISETP.LT.AND P6, PT, R29, UR58, !P6 ;  /* 0x0000003a1d007c0c */ /* 0x000fe4000f7c1270 */
[----:B------:R-:W-:Y:S02]  /*3ff30*/  LOP3.LUT R19, R19, 0xffefffff, RZ, 0xc0, !PT ;  /* 0xffefffff13137812 */ /* 0x000fe400078ec0ff */
[C---:B------:R-:W-:Y:S02]  /*3ff40*/  ISETP.LT.AND P3, PT, R29.reuse, UR48, !P3 ;  /* 0x000000301d007c0c */ /* 0x040fe4000df61270 */
[----:B------:R-:W-:Y:S02]  /*3ff50*/  ISETP.LT.AND P2, PT, R29, UR47, !P2 ;  /* 0x0000002f1d007c0c */ /* 0x000fe4000d741270 */
[----:B------:R-:W-:-:S02]  /*3ff60*/  LOP3.LUT P1, RZ, R17, 0x100000, RZ, 0xc0, !PT ;  /* 0x0010000011ff7812 */ /* 0x000fc4000782c0ff */
[----:B------:R-:W-:Y:S01]  /*3ff70*/  @P0 LOP3.LUT R19, R19, 0x100000, RZ, 0xfc, !PT ;  /* 0x0010000013130812 */ /* 0x000fe200078efcff */
[----:B------:R-:W0:Y:S01]  /*3ff80*/  LDCU UR7, c[0x0][0x398] ;  /* 0x00007300ff0777ac */ /* 0x000e220008000800 */
[----:B------:R-:W2:Y:S01]  /*3ff90*/  LDL.LU R28, [R1+0x159c] ;  /* 0x00159c00011c7983 */ /* 0x000ea20000300800 */
[----:B------:R-:W0:Y:S01]  /*3ffa0*/  LDCU UR58, c[0x0][0x398] ;  /* 0x00007300ff3a77ac */ /* 0x000e220008000800 */
[----:B------:R-:W-:Y:S01]  /*3ffb0*/  LOP3.LUT R19, R19, 0xfff7ffff, RZ, 0xc0, !PT ;  /* 0xfff7ffff13137812 */ /* 0x000fe200078ec0ff */
[----:B------:R-:W0:Y:S01]  /*3ffc0*/  LDCU UR47, c[0x0][0x398] ;  /* 0x00007300ff2f77ac */ /* 0x000e220008000800 */
[----:B------:R-:W0:Y:S02]  /*3ffd0*/  LDCU UR48, c[0x0][0x398] ;  /* 0x00007300ff3077ac */ /* 0x000e240008000800 */
[----:B------:R-:W-:Y:S02]  /*3ffe0*/  @P6 LOP3.LUT R19, R19, 0x80000, RZ, 0xfc, !PT ;  /* 0x0008000013136812 */ /* 0x000fe400078efcff */
[----:B------:R-:W-:-:S04]  /*3fff0*/  LOP3.LUT P6, RZ, R25, 0x4000000, RZ, 0xc0, !PT ;  /* 0x0400000019ff7812 */ /* 0x000fc800078cc0ff */
[----:B------:R-:W-:Y:S02]  /*40000*/  ISETP.LT.AND P6, PT, R29, UR57, !P6 ;  /* 0x000000391d007c0c */ /* 0x000fe4000f7c1270 */
[----:B------:R-:W-:Y:S02]  /*40010*/  LOP3.LUT R19, R19, 0xfffeffff, RZ, 0xc0, !PT ;  /* 0xfffeffff13137812 */ /* 0x000fe400078ec0ff */
[----:B------:R-:W-:Y:S02]  /*40020*/  ISETP.LT.AND P1, PT, R29, UR46, !P1 ;  /* 0x0000002e1d007c0c */ /* 0x000fe4000cf21270 */
[----:B------:R-:W-:Y:S01]  /*40030*/  LOP3.LUT P0, RZ, R17, 0x80000, RZ, 0xc0, !PT ;  /* 0x0008000011ff7812 */ /* 0x000fe2000780c0ff */
[----:B------:R-:W0:Y:S01]  /*40040*/  LDCU UR57, c[0x0][0x398] ;  /* 0x00007300ff3977ac */ /* 0x000e220008000800 */
[----:B------:R-:W0:Y:S05]  /*40050*/  LDCU UR46, c[0x0][0x398] ;  /* 0x00007300ff2e77ac */ /* 0x000e2a0008000800 */
[----:B------:R-:W-:-:S02]  /*40060*/  @P6 LOP3.LUT R19, R19, 0x10000, RZ, 0xfc, !PT ;  /* 0x0001000013136812 */ /* 0x000fc400078efcff */
[----:B------:R-:W-:-:S04]  /*40070*/  LOP3.LUT P6, RZ, R25, 0x2000000, RZ, 0xc0, !PT ;  /* 0x0200000019ff7812 */ /* 0x000fc800078cc0ff */
[----:B------:R-:W-:Y:S02]  /*40080*/  ISETP.LT.AND P6, PT, R29, UR56, !P6 ;  /* 0x000000381d007c0c */ /* 0x000fe4000f7c1270 */
[----:B------:R-:W-:Y:S02]  /*40090*/  LOP3.LUT R19, R19, 0xffffdfff, RZ, 0xc0, !PT ;  /* 0xffffdfff13137812 */ /* 0x000fe400078ec0ff */
[----:B------:R-:W-:Y:S01]  /*400a0*/  ISETP.LT.AND P0, PT, R29, UR45, !P0 ;  /* 0x0000002d1d007c0c */ /* 0x000fe2000c701270 */
[----:B------:R-:W0:Y:S01]  /*400b0*/  LDCU UR45, c[0x0][0x398] ;  /* 0x00007300ff2d77ac */ /* 0x000e220008000800 */
[----:B--2---:R-:W-:-:S07]  /*400c0*/  LOP3.LUT R28, R28, 0xffbfffff, RZ, 0xc0, !PT ;  /* 0xffbfffff1c1c7812 */ /* 0x004fce00078ec0ff */
[----:B------:R-:W-:Y:S02]  /*400d0*/  @P6 LOP3.LUT R19, R19, 0x2000, RZ, 0xfc, !PT ;  /* 0x0000200013136812 */ /* 0x000fe400078efcff */
[----:B------:R-:W-:Y:S01]  /*400e0*/  LOP3.LUT P6, RZ, R25, 0x1000000, RZ, 0xc0, !PT ;  /* 0x0100000019ff7812 */ /* 0x000fe200078cc0ff */
[----:B------:R-:W-:Y:S01]  /*400f0*/  STL [R1+0x14f8], R6 ;  /* 0x0014f80601007387 */ /* 0x000fe20000100800 */
[----:B------:R-:W2:Y:S02]  /*40100*/  LDCU UR56, c[0x0][0x398] ;  /* 0x00007300ff3877ac */ /* 0x000ea40008000800 */
[----:B------:R-:W-:Y:S02]  /*40110*/  ISETP.LT.AND P6, PT, R29, UR55, !P6 ;  /* 0x000000371d007c0c */ /* 0x000fe4000f7c1270 */
[----:B------:R-:W-:Y:S01]  /*40120*/  LOP3.LUT R19, R19, 0xfffffbff, RZ, 0xc0, !PT ;  /* 0xfffffbff13137812 */ /* 0x000fe200078ec0ff */
[----:B------:R-:W-:Y:S01]  /*40130*/  STL [R1+0x14fc], R18 ;  /* 0x0014fc1201007387 */ /* 0x000fe20000100800 */
[----:B------:R-:W0:Y:S09]  /*40140*/  LDCU UR55, c[0x0][0x398] ;  /* 0x00007300ff3777ac */ /* 0x000e320008000800 */
[----:B------:R-:W-:-:S02]  /*40150*/  @P6 LOP3.LUT R19, R19, 0x400, RZ, 0xfc, !PT ;  /* 0x0000040013136812 */ /* 0x000fc400078efcff */
[----:B------:R-:W-:-:S04]  /*40160*/  LOP3.LUT P6, RZ, R25, 0x800000, RZ, 0xc0, !PT ;  /* 0x0080000019ff7812 */ /* 0x000fc800078cc0ff */
[----:B------:R-:W-:Y:S02]  /*40170*/  ISETP.LT.AND P6, PT, R29, UR54, !P6 ;  /* 0x000000361d007c0c */ /* 0x000fe4000f7c1270 */
[----:B------:R-:W-:Y:S01]  /*40180*/  LOP3.LUT R19, R19, 0xffffff7f, RZ, 0xc0, !PT ;  /* 0xffffff7f13137812 */ /* 0x000fe200078ec0ff */
[----:B------:R-:W0:Y:S10]  /*40190*/  LDCU UR54, c[0x0][0x398] ;  /* 0x00007300ff3677ac */ /* 0x000e340008000800 */
        /* <DEDUP_REMOVED lines=9> */
[----:B------:R-:W-:Y:S01]  /*40230*/  STL [R1+0x1500], R13 ;  /* 0x0015000d01007387 */ /* 0x000fe20000100800 */
[----:B------:R-:W0:Y:S09]  /*40240*/  LDCU UR52, c[0x0][0x398] ;  /* 0x00007300ff3477ac */ /* 0x000e320008000800 */
[----:B------:R-:W-:-:S02]  /*40250*/  @P6 LOP3.LUT R19, R19, 0x2, RZ, 0xfc, !PT ;  /* 0x0000000213136812 */ /* 0x000fc400078efcff */
[----:B------:R-:W-:-:S04]  /*40260*/  LOP3.LUT P6, RZ, R25, 0x100000, RZ, 0xc0, !PT ;  /* 0x0010000019ff7812 */ /* 0x000fc800078cc0ff */
[----:B------:R-:W-:Y:S02]  /*40270*/  ISETP.LT.AND P6, PT, R29, UR51, !P6 ;  /* 0x000000331d007c0c */ /* 0x000fe4000f7c1270 */
[----:B------:R-:W-:Y:S02]  /*40280*/  LOP3.LUT R25, R25, 0xfffff7ff, RZ, 0xc0, !PT ;  /* 0xfffff7ff19197812 */ /* 0x000fe400078ec0ff */
[----:B------:R-:W-:Y:S01]  /*40290*/  LOP3.LUT R19, R19, 0xfffbffff, RZ, 0xc0, !PT ;  /* 0xfffbffff13137812 */ /* 0x000fe200078ec0ff */
[----:B------:R-:W-:Y:S01]  /*402a0*/  STL [R1+0x1504], R14 ;  /* 0x0015040e01007387 */ /* 0x000fe20000100800 */
[----:B------:R-:W0:Y:S07]  /*402b0*/  LDCU UR51, c[0x0][0x398] ;  /* 0x00007300ff3377ac */ /* 0x000e2e0008000800 */
[----:B------:R-:W-:-:S02]  /*402c0*/  @P6 LOP3.LUT R7, R7, 0x40000000, RZ, 0xfc, !PT ;  /* 0x4000000007076812 */ /* 0x000fc400078efcff */
[----:B------:R-:W-:-:S13]  /*402d0*/  LOP3.LUT P6, RZ, R17, 0x40, RZ, 0xc0, !PT ;  /* 0x0000004011ff7812 */ /* 0x000fda00078cc0ff */
[----:B------:R-:W-:Y:S02]  /*402e0*/  @P6 LOP3.LUT R25, R25, 0x800, RZ, 0xfc, !PT ;  /* 0x0000080019196812 */ /* 0x000fe400078efcff */
[----:B------:R-:W-:Y:S02]  /*402f0*/  LOP3.LUT P6, RZ, R17, 0x80, RZ, 0xc0, !PT ;  /* 0x0000008011ff7812 */ /* 0x000fe400078cc0ff */
[----:B------:R-:W-:-:S11]  /*40300*/  LOP3.LUT R25, R25, 0xffffefff, RZ, 0xc0, !PT ;  /* 0xffffefff19197812 */ /* 0x000fd600078ec0ff */
[----:B------:R-:W-:Y:S02]  /*40310*/  @P6 LOP3.LUT R25, R25, 0x1000, RZ, 0xfc, !PT ;  /* 0x0000100019196812 */ /* 0x000fe400078efcff */
[----:B------:R-:W-:Y:S02]  /*40320*/  LOP3.LUT P6, RZ, R17, 0x100, RZ, 0xc0, !PT ;  /* 0x0000010011ff7812 */ /* 0x000fe400078cc0ff */
[----:B------:R-:W-:-:S11]  /*40330*/  LOP3.LUT R25, R25, 0xffffdfff, RZ, 0xc0, !PT ;  /* 0xffffdfff19197812 */ /* 0x000fd600078ec0ff */
[----:B------:R-:W-:Y:S02]  /*40340*/  @P6 LOP3.LUT R25, R25, 0x2000, RZ, 0xfc, !PT ;  /* 0x0000200019196812 */ /* 0x000fe400078efcff */
[----:B------:R-:W-:Y:S02]  /*40350*/  LOP3.LUT P6, RZ, R17, 0x200, RZ, 0xc0, !PT ;  /* 0x0000020011ff7812 */ /* 0x000fe400078cc0ff */
[----:B------:R-:W-:Y:S02]  /*40360*/  LOP3.LUT R25, R25, 0xffffbfff, RZ, 0xc0, !PT ;  /* 0xffffbfff19197812 */ /* 0x000fe400078ec0ff */
[----:B------:R-:W-:-:S09]  /*40370*/  LOP3.LUT R7, R7, 0xf7ffffff, RZ, 0xc0, !PT ;  /* 0xf7ffffff07077812 */ /* 0x000fd200078ec0ff */
[----:B------:R-:W-:Y:S02]  /*40380*/  @P6 LOP3.LUT R25, R25, 0x4000, RZ, 0xfc, !PT ;  /* 0x0000400019196812 */ /* 0x000fe400078efcff */
[----:B------:R-:W-:Y:S02]  /*40390*/  LOP3.LUT P6, RZ, R17, 0x400, RZ, 0xc0, !PT ;  /* 0x0000040011ff7812 */ /* 0x000fe400078cc0ff */
[----:B------:R-:W-:Y:S02]  /*403a0*/  @P5 LOP3.LUT R7, R7, 0x8000000, RZ, 0xfc, !PT ;  /* 0x0800000007075812 */ /* 0x000fe400078efcff */
[----:B------:R-:W-:Y:S02]  /*403b0*/  LOP3.LUT R25, R25, 0xffff7fff, RZ, 0xc0, !PT ;  /* 0xffff7fff19197812 */ /* 0x000fe400078ec0ff */
[----:B------:R-:W-:-:S04]  /*403c0*/  LOP3.LUT R7, R7, 0xfeffffff, RZ, 0xc0, !PT ;  /* 0xfeffffff07077812 */ /* 0x000fc800078ec0ff */
[----:B------:R-:W-:-:S03]  /*403d0*/  @P4 LOP3.LUT R7, R7, 0x1000000, RZ, 0xfc, !PT ;  /* 0x0100000007074812 */ /* 0x000fc600078efcff */
[----:B------:R-:W-:Y:S02]  /*403e0*/  @P6 LOP3.LUT R25, R25, 0x8000, RZ, 0xfc, !PT ;  /* 0x0000800019196812 */ /* 0x000fe400078efcff */
[----:B------:R-:W-:Y:S02]  /*403f0*/  LOP3.LUT P6, RZ, R17, 0x800, RZ, 0xc0, !PT ;  /* 0x0000080011ff7812 */ /* 0x000fe400078cc0ff */
[----:B------:R-:W-:Y:S02]  /*40400*/  LOP3.LUT R7, R7, 0xffdfffff, RZ, 0xc0, !PT ;  /* 0xffdfffff07077812 */ /* 0x000fe400078ec0ff */
[----:B------:R-:W-:Y:S02]  /*40410*/  LOP3.LUT R25, R25, 0xfffeffff, RZ, 0xc0, !PT ;  /* 0xfffeffff19197812 */ /* 0x000fe400078ec0ff */
[----:B------:R-:W-:-:S04]  /*40420*/  @P3 LOP3.LUT R7, R7, 0x200000, RZ, 0xfc, !PT ;  /* 0x0020000007073812 */ /* 0x000fc800078efcff */
[----:B------:R-:W-:-:S03]  /*40430*/  LOP3.LUT R7, R7, 0xfffbffff, RZ, 0xc0, !PT ;  /* 0xfffbffff07077812 */ /* 0x000fc600078ec0ff */
[----:B------:R-:W-:Y:S02]  /*40440*/  @P6 LOP3.LUT R25, R25, 0x10000, RZ, 0xfc, !PT ;  /* 0x0001000019196812 */ /* 0x000fe400078efcff */
[----:B------:R-:W-:Y:S02]  /*40450*/  LOP3.LUT P6, RZ, R17, 0x1000, RZ, 0xc0, !PT ;  /* 0x0000100011ff7812 */ /* 0x000fe400078cc0ff */
[----:B------:R-:W-:Y:S02]  /*40460*/  @P2 LOP3.LUT R7, R7, 0x40000, RZ, 0xfc, !PT ;  /* 0x0004000007072812 */ /* 0x000fe400078efcff */
[----:B------:R-:W-:Y:S02]  /*40470*/  LOP3.LUT R25, R25, 0xfffdffff, RZ, 0xc0, !PT ;  /* 0xfffdffff19197812 */ /* 0x000fe400078ec0ff */
[----:B------:R-:W-:Y:S02]  /*40480*/  LOP3.LUT R7, R7, 0xffff7fff, RZ, 0xc0, !PT ;  /* 0xffff7fff07077812 */ /* 0x000fe400078ec0ff */
[----:B------:R-:W-:-:S02]  /*40490*/  LOP3.LUT P2, RZ, R17, 0x40000, RZ, 0xc0, !PT ;  /* 0x0004000011ff7812 */ /* 0x000fc4000784c0ff */
[----:B------:R-:W-:Y:S02]  /*404a0*/  @P1 LOP3.LUT R7, R7, 0x8000, RZ, 0xfc, !PT ;  /* 0x0000800007071812 */ /* 0x000fe400078efcff */
[----:B------:R-:W-:Y:S02]  /*404b0*/  ISETP.LT.AND P2, PT, R29, UR44, !P2 ;  /* 0x0000002c1d007c0c */ /* 0x000fe4000d741270 */
[----:B------:R-:W-:Y:S02]  /*404c0*/  @P6 LOP3.LUT R25, R25, 0x20000, RZ, 0xfc, !PT ;  /* 0x0002000019196812 */ /* 0x000fe400078efcff */
[----:B------:R-:W-:Y:S02]  /*404d0*/  LOP3.LUT P6, RZ, R17, 0x2000, RZ, 0xc0, !PT ;  /* 0x0000200011ff7812 */ /* 0x000fe400078cc0ff */
[----:B------:R-:W-:Y:S02]  /*404e0*/  LOP3.LUT R7, R7, 0xffffefff, RZ, 0xc0, !PT ;  /* 0xffffefff07077812 */ /* 0x000fe400078ec0ff */
[----:B------:R-:W-:-:S02]  /*404f0*/  LOP3.LUT P1, RZ, R17, 0x20000, RZ, 0xc0, !PT ;  /* 0x0002000011ff7812 */ /* 0x000fc4000782c0ff */
[----:B------:R-:W-:Y:S02]  /*40500*/  LOP3.LUT R25, R25, 0xfffbffff, RZ, 0xc0, !PT ;  /* 0xfffbffff19197812 */ /* 0x000fe400078ec0ff */
[----:B------:R-:W-:Y:S02]  /*40510*/  LOP3.LUT P3, RZ, R17, 0x10, RZ, 0xc0, !PT ;  /* 0x0000001011ff7812 */ /* 0x000fe4000786c0ff */
[----:B------:R-:W-:Y:S02]  /*40520*/  @P0 LOP3.LUT R7, R7, 0x1000, RZ, 0xfc, !PT ;  /* 0x0000100007070812 */ /* 0x000fe400078efcff */
[----:B------:R-:W-:Y:S02]  /*40530*/  ISETP.LT.AND P4, PT, R29, UR43, !P1 ;  /* 0x0000002b1d007c0c */ /* 0x000fe4000cf81270 */
[----:B------:R-:W-:Y:S01]  /*40540*/  LOP3.LUT P5, RZ, R17, 0x20, RZ, 0xc0, !PT ;  /* 0x0000002011ff7812 */ /* 0x000fe200078ac0ff */
[----:B------:R-:W-:Y:S01]  /*40550*/  STL [R1+0x1508], R12 ;  /* 0x0015080c01007387 */ /* 0x000fe20000100800 */
[----:B------:R-:W-:Y:S01]  /*40560*/  LOP3.LUT R7, R7, 0xfffffdff, RZ, 0xc0, !PT ;  /* 0xfffffdff07077812 */ /* 0x000fe200078ec0ff */
[----:B------:R-:W0:Y:S01]  /*40570*/  LDCU UR44, c[0x0][0x398] ;  /* 0x00007300ff2c77ac */ /* 0x000e220008000800 */
[----:B------:R-:W-:-:S02]  /*40580*/  @P6 LOP3.LUT R25, R25, 0x40000, RZ, 0xfc, !PT ;  /* 0x0004000019196812 */ /* 0x000fc400078efcff */
[----:B------:R-:W-:Y:S02]  /*40590*/  LOP3.LUT P6, RZ, R17, 0x4000, RZ, 0xc0, !PT ;  /* 0x0000400011ff7812 */ /* 0x000fe400078cc0ff */
[----:B------:R-:W-:Y:S02]  /*405a0*/  @P2 LOP3.LUT R7, R7, 0x200, RZ, 0xfc, !PT ;  /* 0x0000020007072812 */ /* 0x000fe400078efcff */
[----:B------:R-:W-:Y:S02]  /*405b0*/  LOP3.LUT P0, RZ, R17, 0x10000, RZ, 0xc0, !PT ;  /* 0x0001000011ff7812 */ /* 0x000fe4000780c0ff */
[----:B------:R-:W-:Y:S02]  /*405c0*/  ISETP.LT.AND P3, PT, R29, UR28, !P3 ;  /* 0x0000001c1d007c0c */ /* 0x000fe4000df61270 */
[----:B------:R-:W-:Y:S02]  /*405d0*/  LOP3.LUT R25, R25, 0xfff7ffff, RZ, 0xc0, !PT ;  /* 0xfff7ffff19197812 */ /* 0x000fe400078ec0ff */
[----:B------:R-:W-:-:S02]  /*405e0*/  LOP3.LUT R7, R7, 0xffffffbf, RZ, 0xc0, !PT ;  /* 0xffffffbf07077812 */ /* 0x000fc400078ec0ff */
[C---:B------:R-:W-:Y:S02]  /*405f0*/  LOP3.LUT P2, RZ, R17.reuse, 0x8, RZ, 0xc0, !PT ;  /* 0x0000000811ff7812 */ /* 0x040fe4000784c0ff */
[----:B------:R-:W-:Y:S02]  /*40600*/  LOP3.LUT P1, RZ, R17, 0x4, RZ, 0xc0, !PT ;  /* 0x0000000411ff7812 */ /* 0x000fe4000782c0ff */
[----:B------:R-:W-:Y:S02]  /*40610*/  ISETP.LT.AND P5, PT, R29, UR29, !P5 ;  /* 0x0000001d1d007c0c */ /* 0x000fe4000efa1270 */
[----:B------:R-:W-:Y:S02]  /*40620*/  @P4 LOP3.LUT R7, R7, 0x40, RZ, 0xfc, !PT ;  /* 0x0000004007074812 */ /* 0x000fe400078efcff */
[----:B------:R-:W-:Y:S01]  /*40630*/  ISETP.LT.AND P4, PT, R29, UR42, !P0 ;  /* 0x0000002a1d007c0c */ /* 0x000fe2000c781270 */
[----:B------:R-:W0:Y:S01]  /*40640*/  LDCU UR28, c[0x0][0x398] ;  /* 0x00007300ff1c77ac */ /* 0x000e220008000800 */
[----:B------:R-:W0:Y:S01]  /*40650*/  LDCU UR43, c[0x0][0x398] ;  /* 0x00007300ff2b77ac */ /* 0x000e220008000800 */
[----:B------:R-:W-:-:S02]  /*40660*/  @P6 LOP3.LUT R25, R25, 0x80000, RZ, 0xfc, !PT ;  /* 0x0008000019196812 */ /* 0x000fc400078efcff */
[----:B------:R-:W-:Y:S02]  /*40670*/  LOP3.LUT P6, RZ, R17, 0x8000, RZ, 0xc0, !PT ;  /* 0x0000800011ff7812 */ /* 0x000fe400078cc0ff */
[----:B------:R-:W-:Y:S02]  /*40680*/  LOP3.LUT R7, R7, 0xfffffff7, RZ, 0xc0, !PT ;  /* 0xfffffff707077812 */ /* 0x000fe400078ec0ff */
[C---:B------:R-:W-:Y:S02]  /*40690*/  ISETP.LT.AND P2, PT, R29.reuse, UR27, !P2 ;  /* 0x0000001b1d007c0c */ /* 0x040fe4000d741270 */
[----:B------:R-:W-:Y:S02]  /*406a0*/  @P3 LOP3.LUT R16, R16, 0x80000000, RZ, 0xfc, !PT ;  /* 0x8000000010103812 */ /* 0x000fe400078efcff */
[C---:B------:R-:W-:Y:S02]  /*406b0*/  ISETP.LT.AND P6, PT, R29.reuse, UR39, !P6 ;  /* 0x000000271d007c0c */ /* 0x040fe4000f7c1270 */
[----:B------:R-:W-:Y:S01]  /*406c0*/  ISETP.LT.AND P1, PT, R29, UR26, !P1 ;  /* 0x0000001a1d007c0c */ /* 0x000fe2000cf21270 */
[----:B------:R-:W0:Y:S01]  /*406d0*/  LDCU UR42, c[0x0][0x398] ;  /* 0x00007300ff2a77ac */ /* 0x000e220008000800 */
[----:B------:R-:W0:Y:S01]  /*406e0*/  LDCU UR29, c[0x0][0x398] ;  /* 0x00007300ff1d77ac */ /* 0x000e220008000800 */
[----:B------:R-:W-:-:S02]  /*406f0*/  @P4 LOP3.LUT R7, R7, 0x8, RZ, 0xfc, !PT ;  /* 0x0000000807074812 */ /* 0x000fc400078efcff */
[----:B------:R-:W-:Y:S02]  /*40700*/  LOP3.LUT R16, R16, 0xefffffff, RZ, 0xc0, !PT ;  /* 0xefffffff10107812 */ /* 0x000fe400078ec0ff */
[----:B------:R-:W-:Y:S02]  /*40710*/  LOP3.LUT P0, RZ, R17, 0x2, RZ, 0xc0, !PT ;  /* 0x0000000211ff7812 */ /* 0x000fe4000780c0ff */
[----:B------:R-:W-:Y:S02]  /*40720*/  LOP3.LUT P3, RZ, R25, 0x100, RZ, 0xc0, !PT ;  /* 0x0000010019ff7812 */ /* 0x000fe4000786c0ff */
[----:B------:R-:W-:Y:S01]  /*40730*/  LOP3.LUT R7, R7, 0xfffffffe, RZ, 0xc0, !PT ;  /* 0xfffffffe07077812 */ /* 0x000fe200078ec0ff */
[----:B------:R-:W0:Y:S01]  /*40740*/  LDCU UR39, c[0x0][0x398] ;  /* 0x00007300ff2777ac */ /* 0x000e220008000800 */
[----:B------:R-:W0:Y:S01]  /*40750*/  LDCU UR27, c[0x0][0x398] ;  /* 0x00007300ff1b77ac */ /* 0x000e220008000800 */
[----:B------:R-:W0:Y:S01]  /*40760*/  LDCU UR26, c[0x0][0x398] ;  /* 0x00007300ff1a77ac */ /* 0x000e220008000800 */
[----:B------:R-:W-:-:S02]  /*40770*/  @P6 LOP3.LUT R7, R7, 0x1, RZ, 0xfc, !PT ;  /* 0x0000000107076812 */ /* 0x000fc400078efcff */
[----:B------:R-:W-:-:S04]  /*40780*/  LOP3.LUT P6, RZ, R25, 0x80000, RZ, 0xc0, !PT ;  /* 0x0008000019ff7812 */ /* 0x000fc800078cc0ff */
[C---:B----4-:R-:W-:Y:S02]  /*40790*/  ISETP.LT.AND P6, PT, R29.reuse, UR38, !P6 ;  /* 0x000000261d007c0c */ /* 0x050fe4000f7c1270 */
[----:B------:R-:W-:Y:S02]  /*407a0*/  @P2 LOP3.LUT R16, R16, 0x10000000, RZ, 0xfc, !PT ;  /* 0x1000000010102812 */ /* 0x000fe400078efcff */
[----:B------:R-:W-:Y:S02]  /*407b0*/  ISETP.LT.AND P0, PT, R29, UR25, !P0 ;  /* 0x000000191d007c0c */ /* 0x000fe4000c701270 */
[----:B------:R-:W-:Y:S02]  /*407c0*/  LOP3.LUT P4, RZ, R17, 0x1, RZ, 0xc0, !PT ;  /* 0x0000000111ff7812 */ /* 0x000fe4000788c0ff */
[----:B------:R-:W-:Y:S01]  /*407d0*/  LOP3.LUT R7, R7, 0xdfffffff, RZ, 0xc0, !PT ;  /* 0xdfffffff07077812 */ /* 0x000fe200078ec0ff */
[----:B------:R-:W4:Y:S04]  /*407e0*/  LDCU UR38, c[0x0][0x398] ;  /* 0x00007300ff2677ac */ /* 0x000f280008000800 */
[----:B------:R-:W-:-:S02]  /*407f0*/  @P6 LOP3.LUT R2, R2, 0x20000000, RZ, 0xfc, !PT ;  /* 0x2000000002026812 */ /* 0x000fc400078efcff */
[C---:B------:R-:W-:Y:S02]  /*40800*/  LOP3.LUT P6, RZ, R25.reuse, 0x40000, RZ, 0xc0, !PT ;  /* 0x0004000019ff7812 */ /* 0x040fe400078cc0ff */
[----:B------:R-:W-:Y:S02]  /*40810*/  LOP3.LUT R16, R16, 0xfdffffff, RZ, 0xc0, !PT ;  /* 0xfdffffff10107812 */ /* 0x000fe400078ec0ff */
[----:B------:R-:W-:Y:S01]  /*40820*/  LOP3.LUT P2, RZ, R25, 0x80, RZ, 0xc0, !PT ;  /* 0x0000008019ff7812 */ /* 0x000fe2000784c0ff */
[----:B------:R-:W0:Y:S01]  /*40830*/  LDCU UR25, c[0x0][0x398] ;  /* 0x00007300ff1977ac */ /* 0x000e220008000800 */
[----:B------:R-:W-:Y:S02]  /*40840*/  ISETP.LT.AND P6, PT, R29, UR37, !P6 ;  /* 0x000000251d007c0c */ /* 0x000fe4000f7c1270 */
[----:B------:R-:W-:Y:S02]  /*40850*/  LOP3.LUT R2, R2, 0xfbffffff, RZ, 0xc0, !PT ;  /* 0xfbffffff02027812 */ /* 0x000fe400078ec0ff */
[----:B------:R-:W-:-:S02]  /*40860*/  @P1 LOP3.LUT R16, R16, 0x2000000, RZ, 0xfc, !PT ;  /* 0x0200000010101812 */ /* 0x000fc400078efcff */
[----:B------:R-:W-:Y:S01]  /*40870*/  ISETP.LT.AND P4, PT, R29, UR24, !P4 ;  /* 0x000000181d007c0c */ /* 0x000fe2000e781270 */
[----:B------:R-:W0:Y:S06]  /*40880*/  LDCU UR37, c[0x0][0x398] ;  /* 0x00007300ff2577ac */ /* 0x000e2c0008000800 */
[----:B------:R-:W-:Y:S02]  /*40890*/  @P6 LOP3.LUT R2, R2, 0x4000000, RZ, 0xfc, !PT ;  /* 0x0400000002026812 */ /* 0x000fe400078efcff */
[----:B------:R-:W-:Y:S02]  /*408a0*/  LOP3.LUT P6, RZ, R25, 0x20000, RZ, 0xc0, !PT ;  /* 0x0002000019ff7812 */ /* 0x000fe400078cc0ff */
[----:B------:R-:W-:-:S02]  /*408b0*/  LOP3.LUT R16, R16, 0xffbfffff, RZ, 0xc0, !PT ;  /* 0xffbfffff10107812 */ /* 0x000fc400078ec0ff */
[----:B------:R-:W-:Y:S02]  /*408c0*/  LOP3.LUT P1, RZ, R25, 0x40, RZ, 0xc0, !PT ;  /* 0x0000004019ff7812 */ /* 0x000fe4000782c0ff */
[----:B------:R-:W-:Y:S02]  /*408d0*/  @P2 LOP3.LUT R27, R27, 0x1, RZ, 0xfc, !PT ;  /* 0x000000011b1b2812 */ /* 0x000fe400078efcff */
[----:B------:R-:W-:Y:S02]  /*408e0*/  ISETP.LT.AND P6, PT, R29, UR36, !P6 ;  /* 0x000000241d007c0c */ /* 0x000fe4000f7c1270 */
[----:B------:R-:W-:Y:S02]  /*408f0*/  LOP3.LUT R2, R2, 0xff7fffff, RZ, 0xc0, !PT ;  /* 0xff7fffff02027812 */ /* 0x000fe400078ec0ff */
[----:B------:R-:W-:Y:S02]  /*40900*/  @P0 LOP3.LUT R16, R16, 0x400000, RZ, 0xfc, !PT ;  /* 0x0040000010100812 */ /* 0x000fe400078efcff */
[----:B------:R-:W-:Y:S01]  /*40910*/  LOP3.LUT R27, R27, 0xfffffffd, RZ, 0xc0, !PT ;  /* 0xfffffffd1b1b7812 */ /* 0x000fe200078ec0ff */
[----:B------:R-:W0:Y:S01]  /*40920*/  LDCU UR36, c[0x0][0x398] ;  /* 0x00007300ff2477ac */ /* 0x000e220008000800 */
[----:B------:R-:W0:Y:S05]  /*40930*/  LDCU UR24, c[0x0][0x398] ;  /* 0x00007300ff1877ac */ /* 0x000e2a0008000800 */
[----:B------:R-:W-:-:S02]  /*40940*/  @P6 LOP3.LUT R2, R2, 0x800000, RZ, 0xfc, !PT ;  /* 0x0080000002026812 */ /* 0x000fc400078efcff */
[----:B------:R-:W-:-:S04]  /*40950*/  LOP3.LUT P6, RZ, R25, 0x10000, RZ, 0xc0, !PT ;  /* 0x0001000019ff7812 */ /* 0x000fc800078cc0ff */
[----:B------:R-:W-:Y:S02]  /*40960*/  ISETP.LT.AND P6, PT, R29, UR35, !P6 ;  /* 0x000000231d007c0c */ /* 0x000fe4000f7c1270 */
[----:B------:R-:W-:Y:S02]  /*40970*/  LOP3.LUT R2, R2, 0xffefffff, RZ, 0xc0, !PT ;  /* 0xffefffff02027812 */ /* 0x000fe400078ec0ff */
[----:B------:R-:W-:Y:S02]  /*40980*/  LOP3.LUT R16, R16, 0xfff7ffff, RZ, 0xc0, !PT ;  /* 0xfff7ffff10107812 */ /* 0x000fe400078ec0ff */
[----:B------:R-:W-:Y:S02]  /*40990*/  LOP3.LUT P0, RZ, R25, 0x20, RZ, 0xc0, !PT ;  /* 0x0000002019ff7812 */ /* 0x000fe4000780c0ff */
[----:B------:R-:W-:Y:S01]  /*409a0*/  @P3 LOP3.LUT R27, R27, 0x2, RZ, 0xfc, !PT ;  /* 0x000000021b1b3812 */ /* 0x000fe200078efcff */
[----:B------:R-:W0:Y:S04]  /*409b0*/  LDCU UR35, c[0x0][0x398] ;  /* 0x00007300ff2377ac */ /* 0x000e280008000800 */
[----:B------:R-:W-:-:S02]  /*409c0*/  @P6 LOP3.LUT R2, R2, 0x100000, RZ, 0xfc, !PT ;  /* 0x0010000002026812 */ /* 0x000fc400078efcff */
[----:B------:R-:W-:-:S04]  /*409d0*/  LOP3.LUT P6, RZ, R25, 0x8000, RZ, 0xc0, !PT ;  /* 0x0000800019ff7812 */ /* 0x000fc800078cc0ff */
[----:B------:R-:W-:Y:S02]  /*409e0*/  ISETP.LT.AND P6, PT, R29, UR34, !P6 ;  /* 0x000000221d007c0c */ /* 0x000fe4000f7c1270 */
[----:B------:R-:W-:Y:S02]  /*409f0*/  LOP3.LUT R2, R2, 0xfffdffff, RZ, 0xc0, !PT ;  /* 0xfffdffff02027812 */ /* 0x000fe400078ec0ff */
[----:B------:R-:W-:Y:S02]  /*40a00*/  @P4 LOP3.LUT R16, R16, 0x80000, RZ, 0xfc, !PT ;  /* 0x0008000010104812 */ /* 0x000fe400078efcff */
[----:B------:R-:W-:Y:S02]  /*40a10*/  LOP3.LUT R27, R27, 0xfffffffb, RZ, 0xc0, !PT ;  /* 0xfffffffb1b1b7812 */ /* 0x000fe400078ec0ff */
[----:B------:R-:W-:Y:S01]  /*40a20*/  @P0 LOP3.LUT R26, R26, 0x80000000, RZ, 0xfc, !PT ;  /* 0x800000001a1a0812 */ /* 0x000fe200078efcff */
[----:B------:R-:W0:Y:S04]  /*40a30*/  LDCU UR34, c[0x0][0x398] ;  /* 0x00007300ff2277ac */ /* 0x000e280008000800 */
[----:B------:R-:W-:-:S02]  /*40a40*/  @P6 LOP3.LUT R2, R2, 0x20000, RZ, 0xfc, !PT ;  /* 0x0002000002026812 */ /* 0x000fc400078efcff */
[----:B------:R-:W-:-:S04]  /*40a50*/  LOP3.LUT P6, RZ, R25, 0x4000, RZ, 0xc0, !PT ;  /* 0x0000400019ff7812 */ /* 0x000fc800078cc0ff */
[C---:B------:R-:W-:Y:S02]  /*40a60*/  ISETP.LT.AND P6, PT, R29.reuse, UR33, !P6 ;  /* 0x000000211d007c0c */ /* 0x040fe4000f7c1270 */
[----:B------:R-:W-:Y:S02]  /*40a70*/  LOP3.LUT R2, R2, 0xffffbfff, RZ, 0xc0, !PT ;  /* 0xffffbfff02027812 */ /* 0x000fe400078ec0ff */
[----:B------:R-:W-:Y:S02]  /*40a80*/  ISETP.LT.AND P4, PT, R29, UR23, !P0 ;  /* 0x000000171d007c0c */ /* 0x000fe4000c781270 */
[----:B------:R-:W-:Y:S02]  /*40a90*/  LOP3.LUT R16, R16, 0xfffeffff, RZ, 0xc0, !PT ;  /* 0xfffeffff10107812 */ /* 0x000fe400078ec0ff */
[----:B------:R-:W-:Y:S01]  /*40aa0*/  LOP3.LUT R26, R26, 0xbfffffff, RZ, 0xc0, !PT ;  /* 0xbfffffff1a1a7812 */ /* 0x000fe200078ec0ff */
[----:B------:R-:W0:Y:S01]  /*40ab0*/  LDCU UR23, c[0x0][0x398] ;  /* 0x00007300ff1777ac */ /* 0x000e220008000800 */
[----:B------:R-:W0:Y:S03]  /*40ac0*/  LDCU UR33, c[0x0][0x398] ;  /* 0x00007300ff2177ac */ /* 0x000e260008000800 */
[----:B------:R-:W-:-:S02]  /*40ad0*/  @P6 LOP3.LUT R2, R2, 0x4000, RZ, 0xfc, !PT ;  /* 0x0000400002026812 */ /* 0x000fc400078efcff */
[----:B------:R-:W-:-:S04]  /*40ae0*/  LOP3.LUT P6, RZ, R25, 0x2000, RZ, 0xc0, !PT ;  /* 0x0000200019ff7812 */ /* 0x000fc800078cc0ff */
[C---:B------:R-:W-:Y:S02]  /*40af0*/  ISETP.LT.AND P6, PT, R29.reuse, UR32, !P6 ;  /* 0x000000201d007c0c */ /* 0x040fe4000f7c1270 */
[----:B------:R-:W-:Y:S02]  /*40b00*/  @P4 LOP3.LUT R16, R16, 0x10000, RZ, 0xfc, !PT ;  /* 0x0001000010104812 */ /* 0x000fe400078efcff */
[----:B------:R-:W-:Y:S02]  /*40b10*/  ISETP.LT.AND P4, PT, R29, UR22, !P1 ;  /* 0x000000161d007c0c */ /* 0x000fe4000cf81270 */
[----:B------:R-:W-:Y:S02]  /*40b20*/  LOP3.LUT R2, R2, 0xfffff7ff, RZ, 0xc0, !PT ;  /* 0xfffff7ff02027812 */ /* 0x000fe400078ec0ff */
[----:B------:R-:W-:Y:S02]  /*40b30*/  @P1 LOP3.LUT R26, R26, 0x40000000, RZ, 0xfc, !PT ;  /* 0x400000001a1a1812 */ /* 0x000fe400078efcff */
[----:B------:R-:W-:-:S02]  /*40b40*/  LOP3.LUT R16, R16, 0xffffdfff, RZ, 0xc0, !PT ;  /* 0xffffdfff10107812 */ /* 0x000fc400078ec0ff */
[----:B------:R-:W-:Y:S01]  /*40b50*/  LOP3.LUT P0, RZ, R15, 0x1000000, RZ, 0xc0, !PT ;  /* 0x010000000fff7812 */ /* 0x000fe2000780c0ff */
[----:B------:R-:W0:Y:S01]  /*40b60*/  LDCU UR32, c[0x0][0x398] ;  /* 0x00007300ff2077ac */ /* 0x000e220008000800 */
[----:B------:R-:W0:Y:S01]  /*40b70*/  LDCU UR22, c[0x0][0x398] ;  /* 0x00007300ff1677ac */ /* 0x000e220008000800 */
[----:B------:R-:W-:Y:S02]  /*40b80*/  @P6 LOP3.LUT R2, R2, 0x800, RZ, 0xfc, !PT ;  /* 0x0000080002026812 */ /* 0x000fe400078efcff */
[----:B------:R-:W-:Y:S02]  /*40b90*/  LOP3.LUT P6, RZ, R25, 0x1000, RZ, 0xc0, !PT ;  /* 0x0000100019ff7812 */ /* 0x000fe400078cc0ff */
[----:B------:R-:W-:Y:S02]  /*40ba0*/  @P4 LOP3.LUT R16, R16, 0x2000, RZ, 0xfc, !PT ;  /* 0x0000200010104812 */ /* 0x000fe400078efcff */
[C---:B------:R-:W-:Y:S02]  /*40bb0*/  ISETP.LT.AND P4, PT, R29.reuse, UR21, !P2 ;  /* 0x000000151d007c0c */ /* 0x040fe4000d781270 */
[----:B------:R-:W-:-:S02]  /*40bc0*/  ISETP.LT.AND P6, PT, R29, UR31, !P6 ;  /* 0x0000001f1d007c0c */ /* 0x000fc4000f7c1270 */
[----:B------:R-:W-:Y:S02]  /*40bd0*/  LOP3.LUT R2, R2, 0xfffffeff, RZ, 0xc0, !PT ;  /* 0xfffffeff02027812 */ /* 0x000fe400078ec0ff */
[----:B------:R-:W-:Y:S02]  /*40be0*/  LOP3.LUT R16, R16, 0xfffffbff, RZ, 0xc0, !PT ;  /* 0xfffffbff10107812 */ /* 0x000fe400078ec0ff */
[C---:B------:R-:W-:Y:S02]  /*40bf0*/  LOP3.LUT P2, RZ, R15.reuse, 0x400000, RZ, 0xc0, !PT ;  /* 0x004000000fff7812 */ /* 0x040fe4000784c0ff */
[----:B------:R-:W-:Y:S02]  /*40c00*/  LOP3.LUT P1, RZ, R15, 0x800000, RZ, 0xc0, !PT ;  /* 0x008000000fff7812 */ /* 0x000fe4000782c0ff */
[----:B------:R-:W-:Y:S01]  /*40c10*/  ISETP.LT.AND P0, PT, R29, UR14, !P0 ;  /* 0x0000000e1d007c0c */ /* 0x000fe2000c701270 */
[----:B------:R-:W0:Y:S01]  /*40c20*/  LDCU UR31, c[0x0][0x398] ;  /* 0x00007300ff1f77ac */ /* 0x000e220008000800 */
[----:B------:R-:W0:Y:S01]  /*40c30*/  LDCU UR21, c[0x0][0x398] ;  /* 0x00007300ff1577ac */ /* 0x000e220008000800 */
[----:B------:R-:W-:-:S02]  /*40c40*/  @P4 LOP3.LUT R16, R16, 0x400, RZ, 0xfc, !PT ;  /* 0x0000040010104812 */ /* 0x000fc400078efcff */
[----:B------:R-:W-:Y:S02]  /*40c50*/  @P6 LOP3.LUT R2, R2, 0x100, RZ, 0xfc, !PT ;  /* 0x0000010002026812 */ /* 0x000fe400078efcff */
[----:B------:R-:W-:Y:S02]  /*40c60*/  LOP3.LUT P6, RZ, R25, 0x800, RZ, 0xc0, !PT ;  /* 0x0000080019ff7812 */ /* 0x000fe400078cc0ff */
[C---:B------:R-:W-:Y:S02]  /*40c70*/  ISETP.LT.AND P4, PT, R29.reuse, UR20, !P3 ;  /* 0x000000141d007c0c */ /* 0x040fe4000df81270 */
[----:B------:R-:W-:Y:S02]  /*40c80*/  LOP3.LUT R16, R16, 0xffffff7f, RZ, 0xc0, !PT ;  /* 0xffffff7f10107812 */ /* 0x000fe400078ec0ff */
[----:B------:R-:W-:Y:S02]  /*40c90*/  LOP3.LUT R2, R2, 0xffffffdf, RZ, 0xc0, !PT ;  /* 0xffffffdf02027812 */ /* 0x000fe400078ec0ff */
[----:B------:R-:W-:-:S02]  /*40ca0*/  ISETP.LT.AND P6, PT, R29, UR30, !P6 ;  /* 0x0000001e1d007c0c */ /* 0x000fc4000f7c1270 */
[C---:B------:R-:W-:Y:S02]  /*40cb0*/  ISETP.LT.AND P2, PT, R29.reuse, UR16, !P2 ;  /* 0x000000101d007c0c */ /* 0x040fe4000d741270 */
[----:B------:R-:W-:Y:S01]  /*40cc0*/  ISETP.LT.AND P1, PT, R29, UR15, !P1 ;  /* 0x0000000f1d007c0c */ /* 0x000fe2000cf21270 */
[----:B------:R-:W0:Y:S01]  /*40cd0*/  LDCU UR15, c[0x0][0x398] ;  /* 0x00007300ff0f77ac */ /* 0x000e220008000800 */
[----:B------:R-:W0:Y:S01]  /*40ce0*/  LDCU UR16, c[0x0][0x398] ;  /* 0x00007300ff1077ac */ /* 0x000e220008000800 */
[----:B------:R-:W0:Y:S01]  /*40cf0*/  LDCU UR20, c[0x0][0x398] ;  /* 0x00007300ff1477ac */ /* 0x000e220008000800 */
[----:B------:R-:W0:Y:S01]  /*40d00*/  LDCU UR14, c[0x0][0x398] ;  /* 0x00007300ff0e77ac */ /* 0x000e220008000800 */
[----:B------:R-:W0:Y:S01]  /*40d10*/  LDCU UR30, c[0x0][0x398] ;  /* 0x00007300ff1e77ac */ /* 0x000e220008000800 */
[----:B------:R-:W-:Y:S02]  /*40d20*/  @P4 LOP3.LUT R16, R16, 0x80, RZ, 0xfc, !PT ;  /* 0x0000008010104812 */ /* 0x000fe400078efcff */
[----:B------:R-:W-:-:S02]  /*40d30*/  LOP3.LUT P4, RZ, R25, 0x10, RZ, 0xc0, !PT ;  /* 0x0000001019ff7812 */ /* 0x000fc4000788c0ff */
[----:B------:R-:W-:Y:S02]  /*40d40*/  @P6 LOP3.LUT R2, R2, 0x20, RZ, 0xfc, !PT ;  /* 0x0000002002026812 */ /* 0x000fe400078efcff */
[----:B------:R-:W-:Y:S02]  /*40d50*/  ISETP.LT.AND P3, PT, R29, UR19, !P4 ;  /* 0x000000131d007c0c */ /* 0x000fe4000e761270 */
[----:B------:R-:W-:Y:S02]  /*40d60*/  LOP3.LUT R16, R16, 0xffffffef, RZ, 0xc0, !PT ;  /* 0xffffffef10107812 */ /* 0x000fe400078ec0ff */
[----:B------:R-:W-:Y:S02]  /*40d70*/  LOP3.LUT R2, R2, 0xfffffffb, RZ, 0xc0, !PT ;  /* 0xfffffffb02027812 */ /* 0x000fe400078ec0ff */
[----:B------:R-:W-:Y:S01]  /*40d80*/  LOP3.LUT P6, RZ, R25, 0x400, RZ, 0xc0, !PT ;  /* 0x0000040019ff7812 */ /* 0x000fe200078cc0ff */
[----:B------:R-:W0:Y:S01]  /*40d90*/  LDCU UR19, c[0x0][0x398] ;  /* 0x00007300ff1377ac */ /* 0x000e220008000800 */
[----:B------:R-:W-:-:S02]  /*40da0*/  @P5 LOP3.LUT R2, R2, 0x4, RZ, 0xfc, !PT ;  /* 0x0000000402025812 */ /* 0x000fc400078efcff */
[----:B------:R-:W-:Y:S02]  /*40db0*/  LOP3.LUT P5, RZ, R25, 0x200, RZ, 0xc0, !PT ;  /* 0x0000020019ff7812 */ /* 0x000fe400078ac0ff */
[----:B------:R-:W-:Y:S02]  /*40dc0*/  @P4 LOP3.LUT R27, R27, 0x4, RZ, 0xfc, !PT ;  /* 0x000000041b1b4812 */ /* 0x000fe400078efcff */
[----:B------:R-:W-:Y:S02]  /*40dd0*/  @P3 LOP3.LUT R16, R16, 0x10, RZ, 0xfc, !PT ;  /* 0x0000001010103812 */ /* 0x000fe400078efcff */
[----:B------:R-:W-:Y:S02]  /*40de0*/  ISETP.LT.AND P3, PT, R29, UR18, !P5 ;  /* 0x000000121d007c0c */ /* 0x000fe4000ef61270 */
[----:B------:R-:W-:Y:S02]  /*40df0*/  LOP3.LUT R27, R27, 0xfffffff7, RZ, 0xc0, !PT ;  /* 0xfffffff71b1b7812 */ /* 0x000fe400078ec0ff */
[----:B------:R-:W-:-:S02]  /*40e00*/  LOP3.LUT R25, R25, 0xfffffffe, RZ, 0xc0, !PT ;  /* 0xfffffffe19197812 */ /* 0x000fc400078ec0ff */
[----:B------:R-:W-:Y:S02]  /*40e10*/  LOP3.LUT R16, R16, 0xfffffffd, RZ, 0xc0, !PT ;  /* 0xfffffffd10107812 */ /* 0x000fe400078ec0ff */
[----:B------:R-:W-:Y:S02]  /*40e20*/  LOP3.LUT P4, RZ, R0, 0x100, RZ, 0xc0, !PT ;  /* 0x0000010000ff7812 */ /* 0x000fe4000788c0ff */
[----:B------:R-:W-:Y:S02]  /*40e30*/  LOP3.LUT R2, R2, 0x7fffffff, RZ, 0xc0, !PT ;  /* 0x7fffffff02027812 */ /* 0x000fe400078ec0ff */
[----:B------:R-:W-:Y:S01]  /*40e40*/  @P5 LOP3.LUT R27, R27, 0x8, RZ, 0xfc, !PT ;  /* 0x000000081b1b5812 */ /* 0x000fe200078efcff */
[----:B------:R-:W1:Y:S03]  /*40e50*/  LDCU UR18, c[0x0][0x398] ;  /* 0x00007300ff1277ac */ /* 0x000e660008000800 */
[----:B------:R-:W-:-:S02]  /*40e60*/  LOP3.LUT R27, R27, 0xffffffef, RZ, 0xc0, !PT ;  /* 0xffffffef1b1b7812 */ /* 0x000fc400078ec0ff */
[----:B------:R-:W-:Y:S02]  /*40e70*/  @P3 LOP3.LUT R16, R16, 0x2, RZ, 0xfc, !PT ;  /* 0x0000000210103812 */ /* 0x000fe400078efcff */
[----:B------:R-:W-:Y:S02]  /*40e80*/  ISETP.LT.AND P3, PT, R29, UR17, !P6 ;  /* 0x000000111d007c0c */ /* 0x000fe4000f761270 */
[----:B------:R-:W-:Y:S02]  /*40e90*/  @P6 LOP3.LUT R27, R27, 0x10, RZ, 0xfc, !PT ;  /* 0x000000101b1b6812 */ /* 0x000fe400078efcff */
[C---:B------:R-:W-:Y:S02]  /*40ea0*/  LOP3.LUT P6, RZ, R0.reuse, 0x40, RZ, 0xc0, !PT ;  /* 0x0000004000ff7812 */ /* 0x040fe400078cc0ff */
[----:B------:R-:W-:Y:S02]  /*40eb0*/  LOP3.LUT P5, RZ, R0, 0x80, RZ, 0xc0, !PT ;  /* 0x0000008000ff7812 */ /* 0x000fe400078ac0ff */
[----:B0-----:R-:W-:-:S02]  /*40ec0*/  ISETP.LT.AND P4, PT, R29, UR27, !P4 ;  /* 0x0000001b1d007c0c */ /* 0x001fc4000e781270 */
[----:B------:R-:W-:Y:S02]  /*40ed0*/  LOP3.LUT R27, R27, 0xff7fffff, RZ, 0xc0, !PT ;  /* 0xff7fffff1b1b7812 */ /* 0x000fe400078ec0ff */
[----:B------:R-:W-:Y:S01]  /*40ee0*/  LOP3.LUT R16, R16, 0xbfffffff, RZ, 0xc0, !PT ;  /* 0xbfffffff10107812 */ /* 0x000fe200078ec0ff */
[----:B------:R-:W0:Y:S04]  /*40ef0*/  LDCU UR17, c[0x0][0x398] ;  /* 0x00007300ff1177ac */ /* 0x000e280008000800 */
        /* <DEDUP_REMOVED lines=25> */
[----:B------:R-:W-:-:S13]  /*41090*/  LOP3.LUT P6, RZ, R15, 0x20000000, RZ, 0xc0, !PT ;  /* 0x200000000fff7812 */ /* 0x000fda00078cc0ff */
[----:B------:R-:W-:Y:S02]  /*410a0*/  @P6 LOP3.LUT R25, R25, 0x1, RZ, 0xfc, !PT ;  /* 0x0000000119196812 */ /* 0x000fe400078efcff */
[----:B------:R-:W-:Y:S02]  /*410b0*/  LOP3.LUT P6, RZ, R15, 0x10000000, RZ, 0xc0, !PT ;  /* 0x100000000fff7812 */ /* 0x000fe400078cc0ff */
[----:B------:R-:W-:-:S11]  /*410c0*/  LOP3.LUT R25, R25, 0xfffffffd, RZ, 0xc0, !PT ;  /* 0xfffffffd19197812 */ /* 0x000fd600078ec0ff */
[----:B------:R-:W-:Y:S02]  /*410d0*/  @P6 LOP3.LUT R25, R25, 0x2, RZ, 0xfc, !PT ;  /* 0x0000000219196812 */ /* 0x000fe400078efcff */
[----:B------:R-:W-:Y:S02]  /*410e0*/  LOP3.LUT P6, RZ, R15, 0x8000000, RZ, 0xc0, !PT ;  /* 0x080000000fff7812 */ /* 0x000fe400078cc0ff */
[----:B------:R-:W-:Y:S02]  /*410f0*/  LOP3.LUT R25, R25, 0xfffffffb, RZ, 0xc0, !PT ;  /* 0xfffffffb19197812 */ /* 0x000fe400078ec0ff */
[----:B------:R-:W-:-:S04]  /*41100*/  @P3 LOP3.LUT R4, R4, 0x40000000, RZ, 0xfc, !PT ;  /* 0x4000000004043812 */ /* 0x000fc800078efcff */
[----:B------:R-:W-:-:S05]  /*41110*/  LOP3.LUT R4, R4, 0xf7ffffff, RZ, 0xc0, !PT ;  /* 0xf7ffffff04047812 */ /* 0x000fca00078ec0ff */
        /* <DEDUP_REMOVED lines=9> */
[----:B------:R-:W-:Y:S02]  /*411b0*/  ISETP.LT.AND P6, PT, R29, UR13, !P6 ;  /* 0x0000000d1d007c0c */ /* 0x000fe4000f7c1270 */
[----:B------:R-:W-:Y:S02]  /*411c0*/  @P0 LOP3.LUT R4, R4, 0x200000, RZ, 0xfc, !PT ;  /* 0x0020000004040812 */ /* 0x000fe400078efcff */
[----:B------:R-:W-:-:S02]  /*411d0*/  LOP3.LUT P2, RZ, R0, 0x400, RZ, 0xc0, !PT ;  /* 0x0000040000ff7812 */ /* 0x000fc4000784c0ff */
[C---:B------:R-:W-:Y:S02]  /*411e0*/  ISETP.LT.AND P5, PT, R29.reuse, UR23, !P5 ;  /* 0x000000171d007c0c */ /* 0x040fe4000efa1270 */
[----:B------:R-:W-:Y:S02]  /*411f0*/  LOP3.LUT P1, RZ, R0, 0x800, RZ, 0xc0, !PT ;  /* 0x0000080000ff7812 */ /* 0x000fe4000782c0ff */
[----:B------:R-:W-:Y:S02]  /*41200*/  LOP3.LUT R4, R4, 0xfffbffff, RZ, 0xc0, !PT ;  /* 0xfffbffff04047812 */ /* 0x000fe400078ec0ff */
[----:B------:R-:W-:Y:S02]  /*41210*/  ISETP.LT.AND P2, PT, R29, UR35, !P2 ;  /* 0x000000231d007c0c */ /* 0x000fe4000d741270 */
[C---:B------:R-:W-:Y:S02]  /*41220*/  LOP3.LUT P3, RZ, R0.reuse, 0x200, RZ, 0xc0, !PT ;  /* 0x0000020000ff7812 */ /* 0x040fe4000786c0ff */
[----:B------:R-:W-:Y:S01]  /*41230*/  LOP3.LUT P0, RZ, R0, 0x1000, RZ, 0xc0, !PT ;  /* 0x0000100000ff7812 */ /* 0x000fe2000780c0ff */
[----:B------:R-:W0:Y:S01]  /*41240*/  LDCU UR23, c[0x0][0x398] ;  /* 0x00007300ff1777ac */ /* 0x000e220008000800 */
[----:B------:R-:W-:Y:S01]  /*41250*/  LOP3.LUT R15, R15, 0xffefffff, RZ, 0xc0, !PT ;  /* 0xffefffff0f0f7812 */ /* 0x000fe200078ec0ff */
[----:B------:R-:W0:Y:S01]  /*41260*/  LDCU UR13, c[0x0][0x398] ;  /* 0x00007300ff0d77ac */ /* 0x000e220008000800 */
[----:B------:R-:W-:-:S02]  /*41270*/  @P6 LOP3.LUT R4, R4, 0x40000, RZ, 0xfc, !PT ;  /* 0x0004000004046812 */ /* 0x000fc400078efcff */
[----:B------:R-:W-:-:S04]  /*41280*/  LOP3.LUT P6, RZ, R25, 0x8, RZ, 0xc0, !PT ;  /* 0x0000000819ff7812 */ /* 0x000fc800078cc0ff */
[C---:B------:R-:W-:Y:S02]  /*41290*/  ISETP.LT.AND P6, PT, R29.reuse, UR12, !P6 ;  /* 0x0000000c1d007c0c */ /* 0x040fe4000f7c1270 */
[----:B------:R-:W-:Y:S02]  /*412a0*/  LOP3.LUT R4, R4, 0xffff7fff, RZ, 0xc0, !PT ;  /* 0xffff7fff04047812 */ /* 0x000fe400078ec0ff */
[C---:B------:R-:W-:Y:S02]  /*412b0*/  ISETP.LT.AND P1, PT, R29.reuse, UR39, !P1 ;  /* 0x000000271d007c0c */ /* 0x040fe4000cf21270 */
[----:B------:R-:W-:Y:S02]  /*412c0*/  LOP3.LUT R0, R0, 0x7fffffff, RZ, 0xc0, !PT ;  /* 0x7fffffff00007812 */ /* 0x000fe400078ec0ff */
[C---:B------:R-:W-:Y:S02]  /*412d0*/  ISETP.LT.AND P0, PT, R29.reuse, UR45, !P0 ;  /* 0x0000002d1d007c0c */ /* 0x040fe4000c701270 */
[----:B------:R-:W-:Y:S01]  /*412e0*/  ISETP.LT.AND P3, PT, R29, UR31, !P3 ;  /* 0x0000001f1d007c0c */ /* 0x000fe2000df61270 */
[----:B------:R-:W0:Y:S02]  /*412f0*/  LDCU UR12, c[0x0][0x398] ;  /* 0x00007300ff0c77ac */ /* 0x000e240008000800 */
        /* <DEDUP_REMOVED lines=8> */
[----:B------:R-:W-:Y:S02]  /*41380*/  LOP3.LUT R4, R4, 0xfffffdff, RZ, 0xc0, !PT ;  /* 0xfffffdff04047812 */ /* 0x000fe400078ec0ff */
[----:B------:R-:W-:Y:S01]  /*41390*/  @P2 LOP3.LUT R0, R0, 0x80000000, RZ, 0xfc, !PT ;  /* 0x8000000000002812 */ /* 0x000fe200078efcff */
[----:B------:R-:W0:Y:S08]  /*413a0*/  LDCU UR10, c[0x0][0x398] ;  /* 0x00007300ff0a77ac */ /* 0x000e300008000800 */
        /* <DEDUP_REMOVED lines=19> */
[----:B------:R-:W-:Y:S01]  /*414e0*/  IMAD.MOV.U32 R25, RZ, RZ, R20 ;  /* 0x000000ffff197224 */ /* 0x000fe200078e0014 */
[----:B------:R-:W0:Y:S09]  /*414f0*/  LDCU UR6, c[0x0][0x398] ;  /* 0x00007300ff0677ac */ /* 0x000e320008000800 */
[----:B------:R-:W-:-:S02]  /*41500*/  @P6 LOP3.LUT R11, R11, 0x20000000, RZ, 0xfc, !PT ;  /* 0x200000000b0b6812 */ /* 0x000fc400078efcff */
[----:B------:R-:W-:-:S04]  /*41510*/  LOP3.LUT P6, RZ, R27, 0x10000000, RZ, 0xc0, !PT ;  /* 0x100000001bff7812 */ /* 0x000fc800078cc0ff */
[----:B-1----:R-:W-:Y:S02]  /*41520*/  ISETP.LT.AND P6, PT, R29, UR5, !P6 ;  /* 0x000000051d007c0c */ /* 0x002fe4000f7c1270 */
[----:B------:R-:W-:Y:S01]  /*41530*/  LOP3.LUT R11, R11, 0xfbffffff, RZ, 0xc0, !PT ;  /* 0xfbffffff0b0b7812 */ /* 0x000fe200078ec0ff */
[----:B------:R-:W1:Y:S10]  /*41540*/  LDCU UR5, c[0x0][0x398] ;  /* 0x00007300ff0577ac */ /* 0x000e740008000800 */
[----:B------:R-:W-:-:S02]  /*41550*/  @P6 LOP3.LUT R11, R11, 0x4000000, RZ, 0xfc, !PT ;  /* 0x040000000b0b6812 */ /* 0x000fc400078efcff */
[----:B------:R-:W-:-:S04]  /*41560*/  LOP3.LUT P6, RZ, R27, 0x8000000, RZ, 0xc0, !PT ;  /* 0x080000001bff7812 */ /* 0x000fc800078cc0ff */
[----:B------:R-:W-:Y:S02]  /*41570*/  ISETP.LT.AND P6, PT, R29, UR4, !P6 ;  /* 0x000000041d007c0c */ /* 0x000fe4000f7c1270 */
[----:B------:R-:W-:Y:S01]  /*41580*/  LOP3.LUT R11, R11, 0xff7fffff, RZ, 0xc0, !PT ;  /* 0xff7fffff0b0b7812 */ /* 0x000fe200078ec0ff */
[----:B------:R-:W1:Y:S10]  /*41590*/  LDCU UR4, c[0x0][0x398] ;  /* 0x00007300ff0477ac */ /* 0x000e740008000800 */
[----:B------:R-:W-:-:S02]  /*415a0*/  @P6 LOP3.LUT R11, R11, 0x800000, RZ, 0xfc, !PT ;  /* 0x008000000b0b6812 */ /* 0x000fc400078efcff */
[----:B------:R-:W-:-:S04]  /*415b0*/  LOP3.LUT P6, RZ, R27, 0x4000000, RZ, 0xc0, !PT ;  /* 0x040000001bff7812 */ /* 0x000fc800078cc0ff */
[----:B0-----:R-:W-:Y:S02]  /*415c0*/  ISETP.LT.AND P6, PT, R29, UR7, !P6 ;  /* 0x000000071d007c0c */ /* 0x001fe4000f7c1270 */
        /* <DEDUP_REMOVED lines=16> */
[----:B------:R-:W-:Y:S01]  /*416d0*/  LOP3.LUT R27, R27, 0xffdfffff, RZ, 0xc0, !PT ;  /* 0xffdfffff1b1b7812 */ /* 0x000fe200078ec0ff */
[----:B------:R-:W0:Y:S08]  /*416e0*/  LDCU UR19, c[0x0][0x398] ;  /* 0x00007300ff1377ac */ /* 0x000e300008000800 */
[----:B------:R-:W-:-:S04]  /*416f0*/  @P6 LOP3.LUT R11, R11, 0x800, RZ, 0xfc, !PT ;  /* 0x000008000b0b6812 */ /* 0x000fc800078efcff */
[----:B------:R-:W-:-:S04]  /*41700*/  LOP3.LUT R11, R11, 0xfffffeff, RZ, 0xc0, !PT ;  /* 0xfffffeff0b0b7812 */ /* 0x000fc800078ec0ff */
[----:B------:R-:W-:Y:S02]  /*41710*/  @P5 LOP3.LUT R11, R11, 0x100, RZ, 0xfc, !PT ;  /* 0x000001000b0b5812 */ /* 0x000fe400078efcff */
[C---:B------:R-:W-:Y:S02]  /*41720*/  LOP3.LUT P5, RZ, R0.reuse, 0x2000, RZ, 0xc0, !PT ;  /* 0x0000200000ff7812 */ /* 0x040fe400078ac0ff */
[----:B------:R-:W-:Y:S02]  /*41730*/  LOP3.LUT R0, R0, 0xefffffff, RZ, 0xc0, !PT ;  /* 0xefffffff00007812 */ /* 0x000fe400078ec0ff */
[----:B------:R-:W-:Y:S02]  /*41740*/  LOP3.LUT R11, R11, 0xffffffdf, RZ, 0xc0, !PT ;  /* 0xffffffdf0b0b7812 */ /* 0x000fe400078ec0ff */
[----:B------:R-:W-:Y:S02]  /*41750*/  @P1 LOP3.LUT R0, R0, 0x10000000, RZ, 0xfc, !PT ;  /* 0x1000000000001812 */ /* 0x000fe400078efcff */
[----:B------:R-:W-:-:S02]  /*41760*/  @P4 LOP3.LUT R11, R11, 0x20, RZ, 0xfc, !PT ;  /* 0x000000200b0b4812 */ /* 0x000fc400078efcff */
[C---:B------:R-:W-:Y:S02]  /*41770*/  LOP3.LUT P4, RZ, R0.reuse, 0x4000, RZ, 0xc0, !PT ;  /* 0x0000400000ff7812 */ /* 0x040fe4000788c0ff */
[----:B------:R-:W-:-:S04]  /*41780*/  LOP3.LUT R0, R0, 0xfdffffff, RZ, 0xc0, !PT ;  /* 0xfdffffff00007812 */ /* 0x000fc800078ec0ff */
[----:B------:R-:W-:-:S04]  /*41790*/  @P0 LOP3.LUT R0, R0, 0x2000000, RZ, 0xfc, !PT ;  /* 0x0200000000000812 */ /* 0x000fc800078efcff */
[----:B------:R-:W-:Y:S02]  /*417a0*/  LOP3.LUT P1, RZ, R0, 0x80000, RZ, 0xc0, !PT ;  /* 0x0008000000ff7812 */ /* 0x000fe4000782c0ff */
[----:B------:R-:W-:-:S11]  /*417b0*/  LOP3.LUT P6, RZ, R17, 0x2000000, RZ, 0xc0, !PT ;  /* 0x0200000011ff7812 */ /* 0x000fd600078cc0ff */
[----:B------:R-:W-:Y:S02]  /*417c0*/  @P1 LOP3.LUT R27, R27, 0x200000, RZ, 0xfc, !PT ;  /* 0x002000001b1b1812 */ /* 0x000fe400078efcff */
[----:B------:R-:W-:Y:S02]  /*417d0*/  LOP3.LUT P1, RZ, R0, 0x40000, RZ, 0xc0, !PT ;  /* 0x0004000000ff7812 */ /* 0x000fe4000782c0ff */
[----:B------:R-:W-:-:S11]  /*417e0*/  LOP3.LUT R27, R27, 0xffbfffff, RZ, 0xc0, !PT ;  /* 0xffbfffff1b1b7812 */ /* 0x000fd600078ec0ff */
[----:B------:R-:W-:-:S04]  /*417f0*/  @P1 LOP3.LUT R27, R27, 0x400000, RZ, 0xfc, !PT ;  /* 0x004000001b1b1812 */ /* 0x000fc800078efcff */
[----:B------:R-:W-:-:S04]  /*41800*/  LOP3.LUT R27, R27, 0xffffbfff, RZ, 0xc0, !PT ;  /* 0xffffbfff1b1b7812 */ /* 0x000fc800078ec0ff */
        /* <DEDUP_REMOVED lines=19> */
[----:B------:R-:W-:-:S04]  /*41940*/  LOP3.LUT P6, RZ, R8, 0x1, RZ, 0xc0, !PT ;  /* 0x0000000108ff7812 */ /* 0x000fc800078cc0ff */
[----:B------:R-:W-:Y:S01]  /*41950*/  ISETP.LT.AND P6, PT, R21, UR23, !P6 ;  /* 0x0000001715007c0c */ /* 0x000fe2000f7c1270 */
[----:B------:R-:W0:-:S12]  /*41960*/  LDCU UR23, c[0x0][0x398] ;  /* 0x00007300ff1777ac */ /* 0x000e180008000800 */
[----:B------:R-:W-:Y:S02]  /*41970*/  @P6 LOP3.LUT R19, R19, 0x40000, RZ, 0xfc, !PT ;  /* 0x0004000013136812 */ /* 0x000fe400078efcff */
[----:B------:R-:W-:-:S04]  /*41980*/  LOP3.LUT P6, RZ, R27, 0x100000, RZ, 0xc0, !PT ;  /* 0x001000001bff7812 */ /* 0x000fc800078cc0ff */
[----:B0-----:R-:W-:Y:S02]  /*41990*/  ISETP.LT.AND P6, PT, R21, UR19, !P6 ;  /* 0x0000001315007c0c */ /* 0x001fe4000f7c1270 */
[----:B------:R-:W-:Y:S01]  /*419a0*/  LOP3.LUT R19, R19, 0xffff7fff, RZ, 0xc0, !PT ;  /* 0xffff7fff13137812 */ /* 0x000fe200078ec0ff */
[----:B------:R-:W0:Y:S10]  /*419b0*/  LDCU UR19, c[0x0][0x398] ;  /* 0x00007300ff1377ac */ /* 0x000e340008000800 */
[----:B------:R-:W-:-:S02]  /*419c0*/  @P6 LOP3.LUT R19, R19, 0x8000, RZ, 0xfc, !PT ;  /* 0x0000800013136812 */ /* 0x000fc400078efcff */
[----:B------:R-:W-:-:S04]  /*419d0*/  LOP3.LUT P6, RZ, R27, 0x80000, RZ, 0xc0, !PT ;  /* 0x000800001bff7812 */ /* 0x000fc800078cc0ff */
[----:B------:R-:W-:Y:S02]  /*419e0*/  ISETP.LT.AND P6, PT, R21, UR15, !P6 ;  /* 0x0000000f15007c0c */ /* 0x000fe4000f7c1270 */
[----:B------:R-:W-:Y:S02]  /*419f0*/  LOP3.LUT R19, R19, 0xffffefff, RZ, 0xc0, !PT ;  /* 0xffffefff13137812 */ /* 0x000fe400078ec0ff */
[----:B------:R-:W-:Y:S02]  /*41a00*/  LOP3.LUT R11, R11, 0xfffffffb, RZ, 0xc0, !PT ;  /* 0xfffffffb0b0b7812 */ /* 0x000fe400078ec0ff */
[----:B------:R-:W-:Y:S01]  /*41a10*/  ISETP.LT.AND P4, PT, R29, UR53, !P4 ;  /* 0x000000351d007c0c */ /* 0x000fe2000e781270 */
[----:B------:R-:W0:Y:S06]  /*41a20*/  LDCU UR15, c[0x0][0x398] ;  /* 0x00007300ff0f77ac */ /* 0x000e2c0008000800 */
[----:B------:R-:W-:-:S02]  /*41a30*/  @P6 LOP3.LUT R19, R19, 0x1000, RZ, 0xfc, !PT ;  /* 0x0000100013136812 */ /* 0x000fc400078efcff */
[----:B------:R-:W-:-:S04]  /*41a40*/  LOP3.LUT P6, RZ, R27, 0x40000, RZ, 0xc0, !PT ;  /* 0x000400001bff7812 */ /* 0x000fc800078cc0ff */
[----:B------:R-:W-:Y:S02]  /*41a50*/  ISETP.LT.AND P6, PT, R21, UR11, !P6 ;  /* 0x0000000b15007c0c */ /* 0x000fe4000f7c1270 */
[----:B------:R-:W-:Y:S02]  /*41a60*/  LOP3.LUT R19, R19, 0xfffffdff, RZ, 0xc0, !PT ;  /* 0xfffffdff13137812 */ /* 0x000fe400078ec0ff */
[----:B------:R-:W-:Y:S02]  /*41a70*/  @P3 LOP3.LUT R11, R11, 0x4, RZ, 0xfc, !PT ;  /* 0x000000040b0b3812 */ /* 0x000fe400078efcff */
[C---:B------:R-:W-:Y:S02]  /*41a80*/  LOP3.LUT P2, RZ, R0.reuse, 0x10000, RZ, 0xc0, !PT ;  /* 0x0001000000ff7812 */ /* 0x040fe4000784c0ff */
[----:B------:R-:W-:Y:S02]  /*41a90*/  @P4 LOP3.LUT R15, R15, 0x100000, RZ, 0xfc, !PT ;  /* 0x001000000f0f4812 */ /* 0x000fe400078efcff */
[----:B------:R-:W-:Y:S01]  /*41aa0*/  LOP3.LUT P1, RZ, R0, 0x20000, RZ, 0xc0, !PT ;  /* 0x0002000000ff7812 */ /* 0x000fe2000782c0ff */
[----:B------:R-:W0:Y:S02]  /*41ab0*/  LDCU UR11, c[0x0][0x398] ;  /* 0x00007300ff0b77ac */ /* 0x000e240008000800 */
[----:B------:R-:W-:-:S02]  /*41ac0*/  @P6 LOP3.LUT R19, R19, 0x200, RZ, 0xfc, !PT ;  /* 0x0000020013136812 */ /* 0x000fc400078efcff */
[----:B------:R-:W-:-:S04]  /*41ad0*/  LOP3.LUT P6, RZ, R27, 0x20000, RZ, 0xc0, !PT ;  /* 0x000200001bff7812 */ /* 0x000fc800078cc0ff */
[----:B------:R-:W-:Y:S02]  /*41ae0*/  ISETP.LT.AND P6, PT, R21, UR23, !P6 ;  /* 0x0000001715007c0c */ /* 0x000fe4000f7c1270 */
[----:B------:R-:W-:Y:S02]  /*41af0*/  LOP3.LUT R19, R19, 0xffffffbf, RZ, 0xc0, !PT ;  /* 0xffffffbf13137812 */ /* 0x000fe400078ec0ff */
[----:B------:R-:W-:Y:S02]  /*41b00*/  LOP3.LUT P3, RZ, R0, 0x8000, RZ, 0xc0, !PT ;  /* 0x0000800000ff7812 */ /* 0x000fe4000786c0ff */
[----:B------:R-:W-:Y:S02]  /*41b10*/  ISETP.LT.AND P2, PT, R29, UR61, !P2 ;  /* 0x0000003d1d007c0c */ /* 0x000fe4000d741270 */
[----:B------:R-:W-:Y:S02]  /*41b20*/  LOP3.LUT R15, R15, 0xfffdffff, RZ, 0xc0, !PT ;  /* 0xfffdffff0f0f7812 */ /* 0x000fe400078ec0ff */
[----:B------:R-:W-:-:S02]  /*41b30*/  ISETP.LT.AND P1, PT, R29, UR65, !P1 ;  /* 0x000000411d007c0c */ /* 0x000fc4000cf21270 */
[----:B------:R-:W-:Y:S01]  /*41b40*/  ISETP.LT.AND P5, PT, R29, UR49, !P5 ;  /* 0x000000311d007c0c */ /* 0x000fe2000efa1270 */
[----:B------:R-:W1:Y:S01]  /*41b50*/  LDCU UR23, c[0x0][0x398] ;  /* 0x00007300ff1777ac */ /* 0x000e620008000800 */
[----:B------:R-:W-:Y:S02]  /*41b60*/  @P6 LOP3.LUT R19, R19, 0x40, RZ, 0xfc, !PT ;  /* 0x0000004013136812 */ /* 0x000fe400078efcff */
[----:B------:R-:W-:-:S04]  /*41b70*/  LOP3.LUT P6, RZ, R27, 0x10000, RZ, 0xc0, !PT ;  /* 0x000100001bff7812 */ /* 0x000fc800078cc0ff */
[----:B0-----:R-:W-:Y:S02]  /*41b80*/  ISETP.LT.AND P6, PT, R21, UR19, !P6 ;  /* 0x0000001315007c0c */ /* 0x001fe4000f7c1270 */
[----:B------:R-:W-:Y:S02]  /*41b90*/  ISETP.LT.AND P3, PT, R29, UR57, !P3 ;  /* 0x000000391d007c0c */ /* 0x000fe4000df61270 */
[----:B------:R-:W-:Y:S02]  /*41ba0*/  LOP3.LUT R19, R19, 0xfffffff7, RZ, 0xc0, !PT ;  /* 0xfffffff713137812 */ /* 0x000fe400078ec0ff */
[----:B------:R-:W-:Y:S01]  /*41bb0*/  LOP3.LUT P0, RZ, R0, 0x100000, RZ, 0xc0, !PT ;  /* 0x0010000000ff7812 */ /* 0x000fe2000780c0ff */
[----:B------:R-:W0:Y:S06]  /*41bc0*/  LDCU UR19, c[0x0][0x398] ;  /* 0x00007300ff1377ac */ /* 0x000e2c0008000800 */
[----:B------:R-:W-:-:S02]  /*41bd0*/  @P6 LOP3.LUT R19, R19, 0x8, RZ, 0xfc, !PT ;  /* 0x0000000813136812 */ /* 0x000fc400078efcff */
[----:B------:R-:W-:Y:S02]  /*41be0*/  LOP3.LUT P6, RZ, R27, 0x8000, RZ, 0xc0, !PT ;  /* 0x000080001bff7812 */ /* 0x000fe400078cc0ff */
[----:B------:R-:W-:Y:S02]  /*41bf0*/  @P3 LOP3.LUT R15, R15, 0x20000, RZ, 0xfc, !PT ;  /* 0x000200000f0f3812 */ /* 0x000fe400078efcff */
[----:B------:R-:W-:Y:S02]  /*41c00*/  ISETP.LT.AND P6, PT, R21, UR15, !P6 ;  /* 0x0000000f15007c0c */ /* 0x000fe4000f7c1270 */
[----:B------:R-:W-:Y:S02]  /*41c10*/  LOP3.LUT R15, R15, 0xffffbfff, RZ, 0xc0, !PT ;  /* 0xffffbfff0f0f7812 */ /* 0x000fe400078ec0ff */
[----:B------:R-:W-:Y:S02]  /*41c20*/  LOP3.LUT R19, R19, 0xfffffffe, RZ, 0xc0, !PT ;  /* 0xfffffffe13137812 */ /* 0x000fe400078ec0ff */
[----:B------:R-:W-:Y:S01]  /*41c30*/  LOP3.LUT R0, R0, 0xffbfffff, RZ, 0xc0, !PT ;  /* 0xffbfffff00007812 */ /* 0x000fe200078ec0ff */
[----:B------:R-:W0:Y:S01]  /*41c40*/  LDCU UR15, c[0x0][0x398] ;  /* 0x00007300ff0f77ac */ /* 0x000e220008000800 */
[----:B------:R-:W-:-:S04]  /*41c50*/  @P2 LOP3.LUT R15, R15, 0x4000, RZ, 0xfc, !PT ;  /* 0x000040000f0f2812 */ /* 0x000fc800078efcff */
[----:B------:R-:W-:Y:S02]  /*41c60*/  LOP3.LUT R15, R15, 0xfffff7ff, RZ, 0xc0, !PT ;  /* 0xfffff7ff0f0f7812 */ /* 0x000fe400078ec0ff */
[----:B------:R-:W-:Y:S02]  /*41c70*/  @P6 LOP3.LUT R19, R19, 0x1, RZ, 0xfc, !PT ;  /* 0x0000000113136812 */ /* 0x000fe400078efcff */
[----:B------:R-:W-:Y:S02]  /*41c80*/  LOP3.LUT P6, RZ, R27, 0x4000, RZ, 0xc0, !PT ;  /* 0x000040001bff7812 */ /* 0x000fe400078cc0ff */
[----:B------:R-:W-:Y:S02]  /*41c90*/  @P1 LOP3.LUT R15, R15, 0x800, RZ, 0xfc, !PT ;  /* 0x000008000f0f1812 */ /* 0x000fe400078efcff */
[----:B------:R-:W-:Y:S02]  /*41ca0*/  LOP3.LUT P1, RZ, R27, 0x400000, RZ, 0xc0, !PT ;  /* 0x004000001bff7812 */ /* 0x000fe4000782c0ff */
[----:B------:R-:W-:-:S02]  /*41cb0*/  ISETP.LT.AND P6, PT, R21, UR11, !P6 ;  /* 0x0000000b15007c0c */ /* 0x000fc4000f7c1270 */
[----:B------:R-:W-:Y:S02]  /*41cc0*/  @P5 LOP3.LUT R0, R0, 0x400000, RZ, 0xfc, !PT ;  /* 0x0040000000005812 */ /* 0x000fe400078efcff */
[----:B------:R-:W-:Y:S02]  /*41cd0*/  LOP3.LUT P5, RZ, R17, 0x1000000, RZ, 0xc0, !PT ;  /* 0x0100000011ff7812 */ /* 0x000fe400078ac0ff */
[----:B------:R-:W-:Y:S02]  /*41ce0*/  ISETP.LT.AND P1, PT, R29, UR69, !P1 ;  /* 0x000000451d007c0c */ /* 0x000fe4000cf21270 */
[----:B------:R-:W-:Y:S02]  /*41cf0*/  LOP3.LUT P4, RZ, R17, 0x800000, RZ, 0xc0, !PT ;  /* 0x0080000011ff7812 */ /* 0x000fe4000788c0ff */
[----:B------:R-:W-:Y:S02]  /*41d00*/  LOP3.LUT R15, R15, 0xfffffeff, RZ, 0xc0, !PT ;  /* 0xfffffeff0f0f7812 */ /* 0x000fe400078ec0ff */
[C---:B-1----:R-:W-:Y:S01]  /*41d10*/  ISETP.LT.AND P5, PT, R21.reuse, UR23, !P5 ;  /* 0x0000001715007c0c */ /* 0x042fe2000efa1270 */
[----:B------:R-:W1:Y:S01]  /*41d20*/  LDCU UR11, c[0x0][0x398] ;  /* 0x00007300ff0b77ac */ /* 0x000e620008000800 */
[----:B0-----:R-:W-:-:S02]  /*41d30*/  ISETP.LT.AND P4, PT, R21, UR19, !P4 ;  /* 0x0000001315007c0c */ /* 0x001fc4000e781270 */
[C---:B------:R-:W-:Y:S01]  /*41d40*/  LOP3.LUT P3, RZ, R17.reuse, 0x400000, RZ, 0xc0, !PT ;  /* 0x0040000011ff7812 */ /* 0x040fe2000786c0ff */
[----:B------:R-:W0:Y:S01]  /*41d50*/  LDCU UR23, c[0x0][0x398] ;  /* 0x00007300ff1777ac */ /* 0x000e220008000800 */
[----:B------:R-:W-:Y:S02]  /*41d60*/  LOP3.LUT P2, RZ, R17, 0x200000, RZ, 0xc0, !PT ;  /* 0x0020000011ff7812 */ /* 0x000fe4000784c0ff */
[----:B------:R-:W-:Y:S02]  /*41d70*/  ISETP.LT.AND P0, PT, R29, UR77, !P0 ;  /* 0x0000004d1d007c0c */ /* 0x000fe4000c701270 */
[----:B------:R-:W-:Y:S01]  /*41d80*/  @P6 LOP3.LUT R7, R7, 0x20000000, RZ, 0xfc, !PT ;  /* 0x2000000007076812 */ /* 0x000fe200078efcff */
[----:B------:R-:W0:Y:S01]  /*41d90*/  LDCU UR19, c[0x0][0x398] ;  /* 0x00007300ff1377ac */ /* 0x000e220008000800 */
[----:B------:R-:W-:Y:S02]  /*41da0*/  @P1 LOP3.LUT R15, R15, 0x100, RZ, 0xfc, !PT ;  /* 0x000001000f0f1812 */ /* 0x000fe400078efcff */
[----:B------:R-:W-:-:S02]  /*41db0*/  LOP3.LUT R7, R7, 0xfbffffff, RZ, 0xc0, !PT ;  /* 0xfbffffff07077812 */ /* 0x000fc400078ec0ff */
[----:B------:R-:W-:Y:S02]  /*41dc0*/  LOP3.LUT P1, RZ, R27, 0x200000, RZ, 0xc0, !PT ;  /* 0x002000001bff7812 */ /* 0x000fe4000782c0ff */
[----:B------:R-:W-:Y:S02]  /*41dd0*/  @P5 LOP3.LUT R7, R7, 0x4000000, RZ, 0xfc, !PT ;  /* 0x0400000007075812 */ /* 0x000fe400078efcff */
[----:B------:R-:W-:Y:S02]  /*41de0*/  ISETP.LT.AND P1, PT, R29, UR73, !P1 ;  /* 0x000000491d007c0c */ /* 0x000fe4000cf21270 */
[----:B------:R-:W-:Y:S02]  /*41df0*/  ISETP.LT.AND P3, PT, R21, UR15, !P3 ;  /* 0x0000000f15007c0c */ /* 0x000fe4000df61270 */
[----:B------:R-:W-:Y:S02]  /*41e00*/  LOP3.LUT R15, R15, 0xffffffdf, RZ, 0xc0, !PT ;  /* 0xffffffdf0f0f7812 */ /* 0x000fe400078ec0ff */
[----:B------:R-:W-:-:S02]  /*41e10*/  LOP3.LUT R7, R7, 0xff7fffff, RZ, 0xc0, !PT ;  /* 0xff7fffff07077812 */ /* 0x000fc400078ec0ff */
[----:B-1----:R-:W-:Y:S02]  /*41e20*/  ISETP.LT.AND P2, PT, R21, UR11, !P2 ;  /* 0x0000000b15007c0c */ /* 0x002fe4000d741270 */
[----:B------:R-:W-:Y:S02]  /*41e30*/  LOP3.LUT P6, RZ, R17, 0x40, RZ, 0xc0, !PT ;  /* 0x0000004011ff7812 */ /* 0x000fe400078cc0ff */
[----:B------:R-:W-:Y:S02]  /*41e40*/  LOP3.LUT R27, R27, 0xffffdfff, RZ, 0xc0, !PT ;  /* 0xffffdfff1b1b7812 */ /* 0x000fe400078ec0ff */
[----:B------:R-:W-:Y:S01]  /*41e50*/  @P4 LOP3.LUT R7, R7, 0x800000, RZ, 0xfc, !PT ;  /* 0x0080000007074812 */ /* 0x000fe200078efcff */
[----:B------:R-:W1:Y:S01]  /*41e60*/  LDCU UR15, c[0x0][0x398] ;  /* 0x00007300ff0f77ac */ /* 0x000e620008000800 */
[----:B------:R-:W1:Y:S01]  /*41e70*/  LDCU UR11, c[0x0][0x398] ;  /* 0x00007300ff0b77ac */ /* 0x000e620008000800 */
[----:B------:R-:W-:Y:S02]  /*41e80*/  LOP3.LUT P5, RZ, R17, 0x20, RZ, 0xc0, !PT ;  /* 0x0000002011ff7812 */ /* 0x000fe400078ac0ff */
[----:B------:R-:W-:-:S02]  /*41e90*/  LOP3.LUT R7, R7, 0xffefffff, RZ, 0xc0, !PT ;  /* 0xffefffff07077812 */ /* 0x000fc400078ec0ff */
[----:B------:R-:W-:Y:S02]  /*41ea0*/  LOP3.LUT R11, R11, 0x7fffffff, RZ, 0xc0, !PT ;  /* 0x7fffffff0b0b7812 */ /* 0x000fe400078ec0ff */
[----:B------:R-:W-:Y:S02]  /*41eb0*/  @P1 LOP3.LUT R15, R15, 0x20, RZ, 0xfc, !PT ;  /* 0x000000200f0f1812 */ /* 0x000fe400078efcff */
[----:B------:R-:W-:Y:S02]  /*41ec0*/  LOP3.LUT P1, RZ, R17, 0x100000, RZ, 0xc0, !PT ;  /* 0x0010000011ff7812 */ /* 0x000fe4000782c0ff */
[----:B------:R-:W-:Y:S02]  /*41ed0*/  @P3 LOP3.LUT R7, R7, 0x100000, RZ, 0xfc, !PT ;  /* 0x0010000007073812 */ /* 0x000fe400078efcff */
[----:B------:R-:W-:Y:S02]  /*41ee0*/  LOP3.LUT R19, R19, 0xfffdffff, RZ, 0xc0, !PT ;  /* 0xfffdffff13137812 */ /* 0x000fe400078ec0ff */
[----:B------:R-:W-:-:S02]  /*41ef0*/  LOP3.LUT R15, R15, 0xfffffffb, RZ, 0xc0, !PT ;  /* 0xfffffffb0f0f7812 */ /* 0x000fc400078ec0ff */
[----:B0-----:R-:W-:Y:S02]  /*41f00*/  ISETP.LT.AND P3, PT, R21, UR23, !P1 ;  /* 0x0000001715007c0c */ /* 0x001fe4000cf61270 */
[----:B------:R-:W-:Y:S01]  /*41f10*/  LOP3.LUT R7, R7, 0xfffdffff, RZ, 0xc0, !PT ;  /* 0xfffdffff07077812 */ /* 0x000fe200078ec0ff */
[----:B------:R-:W0:Y:S01]  /*41f20*/  LDCU UR23, c[0x0][0x398] ;  /* 0x00007300ff1777ac */ /* 0x000e220008000800 */
[----:B------:R-:W-:Y:S02]  /*41f30*/  @P0 LOP3.LUT R15, R15, 0x4, RZ, 0xfc, !PT ;  /* 0x000000040f0f0812 */ /* 0x000fe400078efcff */
[----:B------:R-:W-:Y:S02]  /*41f40*/  LOP3.LUT P0, RZ, R17, 0x80000, RZ, 0xc0, !PT ;  /* 0x0008000011ff7812 */ /* 0x000fe4000780c0ff */
[----:B------:R-:W-:Y:S01]  /*41f50*/  @P2 LOP3.LUT R7, R7, 0x20000, RZ, 0xfc, !PT ;  /* 0x0002000007072812 */ /* 0x000fe200078efcff */
[----:B------:R-:W2:Y:S01]  /*41f60*/  LDL.LU R29, [R1+0x1598] ;  /* 0x00159800011d7983 */ /* 0x000ea20000300800 */
[----:B------:R-:W-:-:S02]  /*41f70*/  ISETP.LT.AND P1, PT, R21, UR19, !P0 ;  /* 0x0000001315007c0c */ /* 0x000fc4000c721270 */
[----:B------:R-:W-:Y:S02]  /*41f80*/  LOP3.LUT R7, R7, 0xffffbfff, RZ, 0xc0, !PT ;  /* 0xffffbfff07077812 */ /* 0x000fe400078ec0ff */
[----:B------:R-:W-:Y:S01]  /*41f90*/  LOP3.LUT P2, RZ, R17, 0x40000, RZ, 0xc0, !PT ;  /* 0x0004000011ff7812 */ /* 0x000fe2000784c0ff */
[----:B------:R-:W0:Y:S01]  /*41fa0*/  LDCU UR19, c[0x0][0x398] ;  /* 0x00007300ff1377ac */ /* 0x000e220008000800 */
[----:B------:R-:W-:-:S04]  /*41fb0*/  @P3 LOP3.LUT R7, R7, 0x4000, RZ, 0xfc, !PT ;  /* 0x0000400007073812 */ /* 0x000fc800078efcff */
[----:B------:R-:W-:-:S04]  /*41fc0*/  LOP3.LUT R7, R7, 0xfffff7ff, RZ, 0xc0, !PT ;  /* 0xfffff7ff07077812 */ /* 0x000fc800078ec0ff */
[----:B------:R-:W-:Y:S02]  /*41fd0*/  @P1 LOP3.LUT R7, R7, 0x800, RZ, 0xfc, !PT ;  /* 0x0000080007071812 */ /* 0x000fe400078efcff */
[----:B------:R-:W-:-:S13]  /*41fe0*/  LOP3.LUT P1, RZ, R17, 0x8000, RZ, 0xc0, !PT ;  /* 0x0000800011ff7812 */ /* 0x000fda000782c0ff */
        /* <DEDUP_REMOVED lines=17> */
[----:B-1----:R-:W-:Y:S02]  /*42100*/  ISETP.LT.AND P2, PT, R21, UR15, !P2 ;  /* 0x0000000f15007c0c */ /* 0x002fe4000d741270 */
[----:B------:R-:W-:Y:S02]  /*42110*/  LOP3.LUT P0, RZ, R17, 0x20000, RZ, 0xc0, !PT ;  /* 0x0002000011ff7812 */ /* 0x000fe4000780c0ff */
[----:B------:R-:W-:-:S02]  /*42120*/  LOP3.LUT R7, R7, 0xfffffeff, RZ, 0xc0, !PT ;  /* 0xfffffeff07077812 */ /* 0x000fc400078ec0ff */
[----:B------:R-:W-:Y:S01]  /*42130*/  LOP3.LUT P1, RZ, R17, 0x10000, RZ, 0xc0, !PT ;  /* 0x0001000011ff7812 */ /* 0x000fe2000782c0ff */
[----:B------:R-:W1:Y:S02]  /*42140*/  LDCU UR15, c[0x0][0x398] ;  /* 0x00007300ff0f77ac */ /* 0x000e640008000800 */
[----:B------:R-:W-:Y:S02]  /*42150*/  @P6 LOP3.LUT R27, R27, 0x400, RZ, 0xfc, !PT ;  /* 0x000004001b1b6812 */ /* 0x000fe400078efcff */
[----:B------:R-:W-:Y:S02]  /*42160*/  LOP3.LUT P6, RZ, R17, 0x1000, RZ, 0xc0, !PT ;  /* 0x0000100011ff7812 */ /* 0x000fe400078cc0ff */
[----:B------:R-:W-:Y:S02]  /*42170*/  ISETP.LT.AND P0, PT, R21, UR11, !P0 ;  /* 0x0000000b15007c0c */ /* 0x000fe4000c701270 */
[----:B------:R-:W-:Y:S02]  /*42180*/  @P2 LOP3.LUT R7, R7, 0x100, RZ, 0xfc, !PT ;  /* 0x0000010007072812 */ /* 0x000fe400078efcff */
[----:B------:R-:W-:-:S02]  /*42190*/  LOP3.LUT R27, R27, 0xfffff7ff, RZ, 0xc0, !PT ;  /* 0xfffff7ff1b1b7812 */ /* 0x000fc400078ec0ff */
[----:B0-----:R-:W-:Y:S01]  /*421a0*/  ISETP.LT.AND P1, PT, R21, UR23, !P1 ;  /* 0x0000001715007c0c */ /* 0x001fe2000cf21270 */
[----:B------:R-:W0:Y:S01]  /*421b0*/  LDCU UR11, c[0x0][0x398] ;  /* 0x00007300ff0b77ac */ /* 0x000e220008000800 */
[----:B------:R-:W-:Y:S01]  /*421c0*/  LOP3.LUT R7, R7, 0xffffffdf, RZ, 0xc0, !PT ;  /* 0xffffffdf07077812 */ /* 0x000fe200078ec0ff */
[----:B------:R-:W0:Y:S02]  /*421d0*/  LDCU UR23, c[0x0][0x398] ;  /* 0x00007300ff1777ac */ /* 0x000e240008000800 */
[----:B------:R-:W-:Y:S02]  /*421e0*/  @P6 LOP3.LUT R27, R27, 0x800, RZ, 0xfc, !PT ;  /* 0x000008001b1b6812 */ /* 0x000fe400078efcff */
[----:B------:R-:W-:Y:S02]  /*421f0*/  LOP3.LUT P6, RZ, R17, 0x2000, RZ, 0xc0, !PT ;  /* 0x0000200011ff7812 */ /* 0x000fe400078cc0ff */
[----:B------:R-:W-:Y:S02]  /*42200*/  @P0 LOP3.LUT R7, R7, 0x20, RZ, 0xfc, !PT ;  /* 0x0000002007070812 */ /* 0x000fe400078efcff */
[----:B------:R-:W-:-:S02]  /*42210*/  LOP3.LUT R27, R27, 0xffffefff, RZ, 0xc0, !PT ;  /* 0xffffefff1b1b7812 */ /* 0x000fc400078ec0ff */
[----:B------:R-:W-:-:S04]  /*42220*/  LOP3.LUT R7, R7, 0xfffffffb, RZ, 0xc0, !PT ;  /* 0xfffffffb07077812 */ /* 0x000fc800078ec0ff */
[----:B------:R-:W-:-:S03]  /*42230*/  @P1 LOP3.LUT R7, R7, 0x4, RZ, 0xfc, !PT ;  /* 0x0000000407071812 */ /* 0x000fc600078efcff */
[----:B------:R-:W-:-:S04]  /*42240*/  @P6 LOP3.LUT R27, R27, 0x1000, RZ, 0xfc, !PT ;  /* 0x000010001b1b6812 */ /* 0x000fc800078efcff */
[----:B------:R-:W-:-:S04]  /*42250*/  LOP3.LUT P1, RZ, R27, 0x2000, RZ, 0xc0, !PT ;  /* 0x000020001bff7812 */ /* 0x000fc8000782c0ff */
[----:B------:R-:W-:Y:S02]  /*42260*/  ISETP.LT.AND P1, PT, R21, UR19, !P1 ;  /* 0x0000001315007c0c */ /* 0x000fe4000cf21270 */
[----:B------:R-:W-:Y:S01]  /*42270*/  LOP3.LUT P6, RZ, R17, 0x4000, RZ, 0xc0, !PT ;  /* 0x0000400011ff7812 */ /* 0x000fe200078cc0ff */
[----:B------:R-:W0:Y:S03]  /*42280*/  LDCU UR19, c[0x0][0x398] ;  /* 0x00007300ff1377ac */ /* 0x000e260008000800 */
[----:B-1----:R-:W-:Y:S01]  /*42290*/  ISETP.LT.AND P6, PT, R21, UR15, !P6 ;  /* 0x0000000f15007c0c */ /* 0x002fe2000f7c1270 */
[----:B------:R-:W1:Y:S06]  /*422a0*/  LDCU UR15, c[0x0][0x398] ;  /* 0x00007300ff0f77ac */ /* 0x000e6c0008000800 */
[----:B------:R-:W-:-:S04]  /*422b0*/  @P1 LOP3.LUT R2, R2, 0x80000000, RZ, 0xfc, !PT ;  /* 0x8000000002021812 */ /* 0x000fc800078efcff */
[----:B------:R-:W-:-:S04]  /*422c0*/  LOP3.LUT R2, R2, 0xefffffff, RZ, 0xc0, !PT ;  /* 0xefffffff02027812 */ /* 0x000fc800078ec0ff */
        /* <DEDUP_REMOVED lines=17> */
[----:B-1----:R-:W-:Y:S02]  /*423e0*/  ISETP.LT.AND P6, PT, R21, UR15, !P6 ;  /* 0x0000000f15007c0c */ /* 0x002fe4000f7c1270 */
        /* <DEDUP_REMOVED lines=16> */
[----:B------:R-:W1:Y:S01]  /*424f0*/  LDCU UR19, c[0x0][0x398] ;  /* 0x00007300ff1377ac */ /* 0x000e620008000800 */
[----:B------:R-:W-:-:S09]  /*42500*/  LOP3.LUT P4, RZ, R17, 0x10, RZ, 0xc0, !PT ;  /* 0x0000001011ff7812 */ /* 0x000fd2000788c0ff */
[----:B------:R-:W-:Y:S02]  /*42510*/  @P6 LOP3.LUT R2, R2, 0x80, RZ, 0xfc, !PT ;  /* 0x0000008002026812 */ /* 0x000fe400078efcff */
[----:B------:R-:W-:Y:S02]  /*42520*/  LOP3.LUT P6, RZ, R27, 0x20, RZ, 0xc0, !PT ;  /* 0x000000201bff7812 */ /* 0x000fe400078cc0ff */
[----:B0-----:R-:W-:Y:S02]  /*42530*/  ISETP.LT.AND P4, PT, R21, UR23, !P4 ;  /* 0x0000001715007c0c */ /* 0x001fe4000e781270 */
[----:B------:R-:W-:Y:S02]  /*42540*/  LOP3.LUT P3, RZ, R17, 0x8, RZ, 0xc0, !PT ;  /* 0x0000000811ff7812 */ /* 0x000fe4000786c0ff */
[C---:B------:R-:W-:Y:S02]  /*42550*/  ISETP.LT.AND P5, PT, R21.reuse, UR11, !P5 ;  /* 0x0000000b15007c0c */ /* 0x040fe4000efa1270 */
[C---:B-1----:R-:W-:Y:S01]  /*42560*/  ISETP.LT.AND P6, PT, R21.reuse, UR15, !P6 ;  /* 0x0000000f15007c0c */ /* 0x042fe2000f7c1270 */
[----:B------:R-:W0:Y:S01]  /*42570*/  LDCU UR15, c[0x0][0x398] ;  /* 0x00007300ff0f77ac */ /* 0x000e220008000800 */
[----:B------:R-:W1:Y:S01]  /*42580*/  LDCU UR11, c[0x0][0x398] ;  /* 0x00007300ff0b77ac */ /* 0x000e620008000800 */
[----:B------:R-:W-:-:S02]  /*42590*/  ISETP.LT.AND P3, PT, R21, UR19, !P3 ;  /* 0x0000001315007c0c */ /* 0x000fc4000df61270 */
[C---:B------:R-:W-:Y:S01]  /*425a0*/  LOP3.LUT P2, RZ, R17.reuse, 0x4, RZ, 0xc0, !PT ;  /* 0x0000000411ff7812 */ /* 0x040fe2000784c0ff */
[----:B------:R-:W2:Y:S01]  /*425b0*/  LDCU UR23, c[0x0][0x398] ;  /* 0x00007300ff1777ac */ /* 0x000ea20008000800 */
[C---:B------:R-:W-:Y:S02]  /*425c0*/  LOP3.LUT P0, RZ, R17.reuse, 0x2, RZ, 0xc0, !PT ;  /* 0x0000000211ff7812 */ /* 0x040fe4000780c0ff */
[----:B------:R-:W-:Y:S01]  /*425d0*/  LOP3.LUT P1, RZ, R17, 0x1, RZ, 0xc0, !PT ;  /* 0x0000000111ff7812 */ /* 0x000fe2000782c0ff */
[----:B------:R-:W3:Y:S01]  /*425e0*/  LDCU UR19, c[0x0][0x398] ;  /* 0x00007300ff1377ac */ /* 0x000ee20008000800 */
[----:B------:R-:W-:-:S04]  /*425f0*/  @P4 LOP3.LUT R16, R16, 0x40000000, RZ, 0xfc, !PT ;  /* 0x4000000010104812 */ /* 0x000fc800078efcff */
[----:B------:R-:W-:Y:S02]  /*42600*/  LOP3.LUT R16, R16, 0xf7ffffff, RZ, 0xc0, !PT ;  /* 0xf7ffffff10107812 */ /* 0x000fe400078ec0ff */
[C---:B0-----:R-:W-:Y:S02]  /*42610*/  ISETP.LT.AND P2, PT, R21.reuse, UR15, !P2 ;  /* 0x0000000f15007c0c */ /* 0x041fe4000d741270 */
[----:B------:R-:W-:Y:S02]  /*42620*/  @P3 LOP3.LUT R16, R16, 0x8000000, RZ, 0xfc, !PT ;  /* 0x0800000010103812 */ /* 0x000fe400078efcff */
[C---:B-1----:R-:W-:Y:S01]  /*42630*/  ISETP.LT.AND P0, PT, R21.reuse, UR11, !P0 ;  /* 0x0000000b15007c0c */ /* 0x042fe2000c701270 */
[----:B------:R-:W0:Y:S01]  /*42640*/  LDCU UR15, c[0x0][0x398] ;  /* 0x00007300ff0f77ac */ /* 0x000e220008000800 */
[----:B--2---:R-:W-:Y:S02]  /*42650*/  ISETP.LT.AND P1, PT, R21, UR23, !P1 ;  /* 0x0000001715007c0c */ /* 0x004fe4000cf21270 */
[----:B------:R-:W-:Y:S01]  /*42660*/  LOP3.LUT R16, R16, 0xfeffffff, RZ, 0xc0, !PT ;  /* 0xfeffffff10107812 */ /* 0x000fe200078ec0ff */
[----:B------:R-:W1:Y:S01]  /*42670*/  LDCU UR11, c[0x0][0x398] ;  /* 0x00007300ff0b77ac */ /* 0x000e620008000800 */
[----:B------:R-:W2:Y:S03]  /*42680*/  LDCU UR23, c[0x0][0x398] ;  /* 0x00007300ff1777ac */ /* 0x000ea60008000800 */
[----:B------:R-:W-:-:S04]  /*42690*/  @P2 LOP3.LUT R16, R16, 0x1000000, RZ, 0xfc, !PT ;  /* 0x0100000010102812 */ /* 0x000fc800078efcff */
[----:B------:R-:W-:-:S04]  /*426a0*/  LOP3.LUT R16, R16, 0xffdfffff, RZ, 0xc0, !PT ;  /* 0xffdfffff10107812 */ /* 0x000fc800078ec0ff */
[----:B------:R-:W-:Y:S02]  /*426b0*/  @P0 LOP3.LUT R16, R16, 0x200000, RZ, 0xfc, !PT ;  /* 0x0020000010100812 */ /* 0x000fe400078efcff */
[----:B------:R-:W-:Y:S02]  /*426c0*/  LOP3.LUT P0, RZ, R26, 0x80000000, RZ, 0xc0, !PT ;  /* 0x800000001aff7812 */ /* 0x000fe4000780c0ff */
[----:B------:R-:W-:-:S04]  /*426d0*/  LOP3.LUT R16, R16, 0xfffbffff, RZ, 0xc0, !PT ;  /* 0xfffbffff10107812 */ /* 0x000fc800078ec0ff */
[----:B------:R-:W-:Y:S02]  /*426e0*/  @P1 LOP3.LUT R16, R16, 0x40000, RZ, 0xfc, !PT ;  /* 0x0004000010101812 */ /* 0x000fe400078efcff */
[----:B---3--:R-:W-:Y:S02]  /*426f0*/  ISETP.LT.AND P1, PT, R21, UR19, !P0 ;  /* 0x0000001315007c0c */ /* 0x008fe4000c721270 */
[C---:B------:R-:W-:Y:S02]  /*42700*/  LOP3.LUT P2, RZ, R27.reuse, 0x1, RZ, 0xc0, !PT ;  /* 0x000000011bff7812 */ /* 0x040fe4000784c0ff */
[----:B------:R-:W-:Y:S02]  /*42710*/  LOP3.LUT P3, RZ, R27, 0x2, RZ, 0xc0, !PT ;  /* 0x000000021bff7812 */ /* 0x000fe4000786c0ff */
[----:B------:R-:W-:Y:S01]  /*42720*/  LOP3.LUT R16, R16, 0xffff7fff, RZ, 0xc0, !PT ;  /* 0xffff7fff10107812 */ /* 0x000fe200078ec0ff */
[----:B------:R-:W3:Y:S01]  /*42730*/  LDCU UR19, c[0x0][0x398] ;  /* 0x00007300ff1377ac */ /* 0x000ee20008000800 */
[----:B------:R-:W-:-:S05]  /*42740*/  @P0 LOP3.LUT R28, R28, 0x400000, RZ, 0xfc, !PT ;  /* 0x004000001c1c0812 */ /* 0x000fca00078efcff */
[----:B------:R-:W-:Y:S02]  /*42750*/  @P1 LOP3.LUT R16, R16, 0x8000, RZ, 0xfc, !PT ;  /* 0x0000800010101812 */ /* 0x000fe400078efcff */
[----:B------:R-:W-:-:S04]  /*42760*/  LOP3.LUT P1, RZ, R26, 0x40000000, RZ, 0xc0, !PT ;  /* 0x400000001aff7812 */ /* 0x000fc8000782c0ff */
[----:B0-----:R-:W-:Y:S02]  /*42770*/  ISETP.LT.AND P0, PT, R21, UR15, !P1 ;  /* 0x0000000f15007c0c */ /* 0x001fe4000cf01270 */
[----:B------:R-:W-:Y:S02]  /*42780*/  LOP3.LUT R16, R16, 0xffffefff, RZ, 0xc0, !PT ;  /* 0xffffefff10107812 */ /* 0x000fe400078ec0ff */
[----:B------:R-:W-:Y:S02]  /*42790*/  LOP3.LUT R28, R28, 0xffdfffff, RZ, 0xc0, !PT ;  /* 0xffdfffff1c1c7812 */ /* 0x000fe400078ec0ff */
[----:B------:R-:W-:Y:S02]  /*427a0*/  LOP3.LUT R2, R2, 0xffffffef, RZ, 0xc0, !PT ;  /* 0xffffffef02027812 */ /* 0x000fe400078ec0ff */
[----:B------:R-:W-:Y:S01]  /*427b0*/  LOP3.LUT P4, RZ, R27, 0x4, RZ, 0xc0, !PT ;  /* 0x000000041bff7812 */ /* 0x000fe2000788c0ff */
[----:B------:R-:W0:Y:S04]  /*427c0*/  LDCU UR15, c[0x0][0x398] ;  /* 0x00007300ff0f77ac */ /* 0x000e280008000800 */
[----:B------:R-:W-:-:S02]  /*427d0*/  @P0 LOP3.LUT R16, R16, 0x1000, RZ, 0xfc, !PT ;  /* 0x0000100010100812 */ /* 0x000fc400078efcff */
[----:B-1----:R-:W-:Y:S02]  /*427e0*/  ISETP.LT.AND P0, PT, R21, UR11, !P2 ;  /* 0x0000000b15007c0c */ /* 0x002fe4000d701270 */
[----:B------:R-:W-:Y:S02]  /*427f0*/  @P1 LOP3.LUT R28, R28, 0x200000, RZ, 0xfc, !PT ;  /* 0x002000001c1c1812 */ /* 0x000fe400078efcff */
[----:B------:R-:W-:Y:S02]  /*42800*/  @P6 LOP3.LUT R2, R2, 0x10, RZ, 0xfc, !PT ;  /* 0x0000001002026812 */ /* 0x000fe400078efcff */
[----:B------:R-:W-:Y:S02]  /*42810*/  LOP3.LUT R16, R16, 0xfffffdff, RZ, 0xc0, !PT ;  /* 0xfffffdff10107812 */ /* 0x000fe400078ec0ff */
[----:B------:R-:W-:Y:S02]  /*42820*/  LOP3.LUT R26, R26, 0xffffbfff, RZ, 0xc0, !PT ;  /* 0xffffbfff1a1a7812 */ /* 0x000fe400078ec0ff */
[----:B------:R-:W-:Y:S01]  /*42830*/  LOP3.LUT R28, R28, 0xff7fffff, RZ, 0xc0, !PT ;  /* 0xff7fffff1c1c7812 */ /* 0x000fe200078ec0ff */
[----:B------:R-:W1:Y:S02]  /*42840*/  LDCU UR11, c[0x0][0x398] ;  /* 0x00007300ff0b77ac */ /* 0x000e640008000800 */
[----:B------:R-:W-:-:S02]  /*42850*/  @P0 LOP3.LUT R16, R16, 0x200, RZ, 0xfc, !PT ;  /* 0x0000020010100812 */ /* 0x000fc400078efcff */
[----:B--2---:R-:W-:Y:S02]  /*42860*/  ISETP.LT.AND P0, PT, R21, UR23, !P3 ;  /* 0x0000001715007c0c */ /* 0x004fe4000df01270 */
[----:B------:R-:W-:Y:S02]  /*42870*/  @P2 LOP3.LUT R28, R28, 0x800000, RZ, 0xfc, !PT ;  /* 0x008000001c1c2812 */ /* 0x000fe400078efcff */
[----:B------:R-:W-:Y:S02]  /*42880*/  LOP3.LUT R2, R2, 0xfffffffd, RZ, 0xc0, !PT ;  /* 0xfffffffd02027812 */ /* 0x000fe400078ec0ff */
[----:B------:R-:W-:Y:S01]  /*42890*/  LOP3.LUT R16, R16, 0xffffffbf, RZ, 0xc0, !PT ;  /* 0xffffffbf10107812 */ /* 0x000fe200078ec0ff */
[----:B------:R-:W2:Y:S01]  /*428a0*/  LDCU UR23, c[0x0][0x398] ;  /* 0x00007300ff1777ac */ /* 0x000ea20008000800 */
[----:B------:R-:W-:Y:S02]  /*428b0*/  LOP3.LUT R28, R28, 0xfeffffff, RZ, 0xc0, !PT ;  /* 0xfeffffff1c1c7812 */ /* 0x000fe400078ec0ff */
[----:B------:R-:W-:-:S02]  /*428c0*/  @P5 LOP3.LUT R2, R2, 0x2, RZ, 0xfc, !PT ;  /* 0x0000000202025812 */ /* 0x000fc400078efcff */
[----:B------:R-:W-:Y:S02]  /*428d0*/  @P3 LOP3.LUT R28, R28, 0x1000000, RZ, 0xfc, !PT ;  /* 0x010000001c1c3812 */ /* 0x000fe400078efcff */
[----:B------:R-:W-:Y:S02]  /*428e0*/  LOP3.LUT P5, RZ, R27, 0x8, RZ, 0xc0, !PT ;  /* 0x000000081bff7812 */ /* 0x000fe400078ac0ff */
[----:B------:R-:W-:Y:S02]  /*428f0*/  @P0 LOP3.LUT R16, R16, 0x40, RZ, 0xfc, !PT ;  /* 0x0000004010100812 */ /* 0x000fe400078efcff */
[----:B---3--:R-:W-:Y:S02]  /*42900*/  ISETP.LT.AND P0, PT, R21, UR19, !P4 ;  /* 0x0000001315007c0c */ /* 0x008fe4000e701270 */
[----:B------:R-:W-:Y:S02]  /*42910*/  LOP3.LUT R28, R28, 0xfdffffff, RZ, 0xc0, !PT ;  /* 0xfdffffff1c1c7812 */ /* 0x000fe400078ec0ff */
[----:B------:R-:W-:-:S02]  /*42920*/  LOP3.LUT P6, RZ, R27, 0x10, RZ, 0xc0, !PT ;  /* 0x000000101bff7812 */ /* 0x000fc400078cc0ff */
[----:B------:R-:W-:Y:S01]  /*42930*/  LOP3.LUT R16, R16, 0xfffffff7, RZ, 0xc0, !PT ;  /* 0xfffffff710107812 */ /* 0x000fe200078ec0ff */
[----:B------:R-:W3:Y:S01]  /*42940*/  LDCU UR19, c[0x0][0x398] ;  /* 0x00007300ff1377ac */ /* 0x000ee20008000800 */
[----:B------:R-:W-:-:S04]  /*42950*/  @P4 LOP3.LUT R28, R28, 0x2000000, RZ, 0xfc, !PT ;  /* 0x020000001c1c4812 */ /* 0x000fc800078efcff */
[----:B------:R-:W-:Y:S02]  /*42960*/  LOP3.LUT R28, R28, 0xfbffffff, RZ, 0xc0, !PT ;  /* 0xfbffffff1c1c7812 */ /* 0x000fe400078ec0ff */
[----:B------:R-:W-:Y:S02]  /*42970*/  @P0 LOP3.LUT R16, R16, 0x8, RZ, 0xfc, !PT ;  /* 0x0000000810100812 */ /* 0x000fe400078efcff */
[----:B0-----:R-:W-:Y:S02]  /*42980*/  ISETP.LT.AND P0, PT, R21, UR15, !P5 ;  /* 0x0000000f15007c0c */ /* 0x001fe4000ef01270 */
[----:B------:R-:W-:Y:S02]  /*42990*/  @P5 LOP3.LUT R28, R28, 0x4000000, RZ, 0xfc, !PT ;  /* 0x040000001c1c5812 */ /* 0x000fe400078efcff */
[----:B------:R-:W-:Y:S02]  /*429a0*/  LOP3.LUT P5, RZ, R0, 0x80, RZ, 0xc0, !PT ;  /* 0x0000008000ff7812 */ /* 0x000fe400078ac0ff */
[----:B------:R-:W-:Y:S01]  /*429b0*/  LOP3.LUT R16, R16, 0xfffffffe, RZ, 0xc0, !PT ;  /* 0xfffffffe10107812 */ /* 0x000fe200078ec0ff */
[----:B------:R-:W0:Y:S10]  /*429c0*/  LDCU UR15, c[0x0][0x398] ;  /* 0x00007300ff0f77ac */ /* 0x000e340008000800 */
[----:B------:R-:W-:-:S02]  /*429d0*/  @P5 LOP3.LUT R26, R26, 0x4000, RZ, 0xfc, !PT ;  /* 0x000040001a1a5812 */ /* 0x000fc400078efcff */
        /* <DEDUP_REMOVED lines=43> */
[----:B------:R-:W-:Y:S02]  /*42c90*/  @P0 LOP3.LUT R16, R16, 0x1, RZ, 0xfc, !PT ;  /* 0x0000000110100812 */ /* 0x000fe400078efcff */
[----:B-1----:R-:W-:Y:S02]  /*42ca0*/  ISETP.LT.AND P0, PT, R21, UR11, !P6 ;  /* 0x0000000b15007c0c */ /* 0x002fe4000f701270 */
[----:B------:R-:W-:Y:S01]  /*42cb0*/  LOP3.LUT R26, R26, 0xdfffffff, RZ, 0xc0, !PT ;  /* 0xdfffffff1a1a7812 */ /* 0x000fe200078ec0ff */
[----:B------:R-:W1:Y:S06]  /*42cc0*/  LDCU UR11, c[0x0][0x398] ;  /* 0x00007300ff0b77ac */ /* 0x000e6c0008000800 */
[----:B------:R-:W-:-:S02]  /*42cd0*/  @P5 LOP3.LUT R26, R26, 0x20000000, RZ, 0xfc, !PT ;  /* 0x200000001a1a5812 */ /* 0x000fc400078efcff */
[----:B------:R-:W-:-:S04]  /*42ce0*/  LOP3.LUT P5, RZ, R15, 0x400000, RZ, 0xc0, !PT ;  /* 0x004000000fff7812 */ /* 0x000fc800078ac0ff */
[----:B--2---:R-:W-:Y:S02]  /*42cf0*/  ISETP.LT.AND P5, PT, R21, UR23, !P5 ;  /* 0x0000001715007c0c */ /* 0x004fe4000efa1270 */
[----:B------:R-:W-:Y:S01]  /*42d00*/  @P0 LOP3.LUT R4, R4, 0x20000000, RZ, 0xfc, !PT ;  /* 0x2000000004040812 */ /* 0x000fe200078efcff */
[----:B------:R-:W2:Y:S03]  /*42d10*/  LDCU UR23, c[0x0][0x398] ;  /* 0x00007300ff1777ac */ /* 0x000ea60008000800 */
[----:B------:R-:W-:-:S07]  /*42d20*/  LOP3.LUT R4, R4, 0xfbffffff, RZ, 0xc0, !PT ;  /* 0xfbffffff04047812 */ /* 0x000fce00078ec0ff */
[----:B------:R-:W-:Y:S02]  /*42d30*/  @P5 LOP3.LUT R4, R4, 0x4000000, RZ, 0xfc, !PT ;  /* 0x0400000004045812 */ /* 0x000fe400078efcff */
[----:B------:R-:W-:-:S04]  /*42d40*/  LOP3.LUT P5, RZ, R26, 0x20000000, RZ, 0xc0, !PT ;  /* 0x200000001aff7812 */ /* 0x000fc800078ac0ff */
[----:B---3--:R-:W-:Y:S02]  /*42d50*/  ISETP.LT.AND P5, PT, R21, UR19, !P5 ;  /* 0x0000001315007c0c */ /* 0x008fe4000efa1270 */
[----:B------:R-:W-:Y:S01]  /*42d60*/  LOP3.LUT R4, R4, 0xff7fffff, RZ, 0xc0, !PT ;  /* 0xff7fffff04047812 */ /* 0x000fe200078ec0ff */
[----:B------:R-:W3:Y:S10]  /*42d70*/  LDCU UR19, c[0x0][0x398] ;  /* 0x00007300ff1377ac */ /* 0x000ef40008000800 */
[----:B------:R-:W-:-:S02]  /*42d80*/  @P5 LOP3.LUT R4, R4, 0x800000, RZ, 0xfc, !PT ;  /* 0x0080000004045812 */ /* 0x000fc400078efcff */
[----:B------:R-:W-:-:S04]  /*42d90*/  LOP3.LUT P5, RZ, R26, 0x10000000, RZ, 0xc0, !PT ;  /* 0x100000001aff7812 */ /* 0x000fc800078ac0ff */
[----:B0-----:R-:W-:Y:S02]  /*42da0*/  ISETP.LT.AND P5, PT, R21, UR15, !P5 ;  /* 0x0000000f15007c0c */ /* 0x001fe4000efa1270 */
        /* <DEDUP_REMOVED lines=9> */
[----:B--2---:R-:W-:Y:S02]  /*42e40*/  ISETP.LT.AND P5, PT, R21, UR23, !P5 ;  /* 0x0000001715007c0c */ /* 0x004fe4000efa1270 */
[----:B------:R-:W-:Y:S01]  /*42e50*/  LOP3.LUT R4, R4, 0xffffbfff, RZ, 0xc0, !PT ;  /* 0xffffbfff04047812 */ /* 0x000fe200078ec0ff */
[----:B------:R-:W2:Y:S10]  /*42e60*/  LDCU UR23, c[0x0][0x398] ;  /* 0x00007300ff1777ac */ /* 0x000eb40008000800 */
[----:B------:R-:W-:-:S02]  /*42e70*/  @P5 LOP3.LUT R4, R4, 0x4000, RZ, 0xfc, !PT ;  /* 0x0000400004045812 */ /* 0x000fc400078efcff */
        /* <DEDUP_REMOVED lines=17> */
[----:B------:R-:W-:Y:S02]  /*42f90*/  LOP3.LUT R4, R4, 0xfffffffb, RZ, 0xc0, !PT ;  /* 0xfffffffb04047812 */ /* 0x000fe400078ec0ff */
[----:B------:R-:W-:Y:S02]  /*42fa0*/  LOP3.LUT R28, R28, 0xf7ffffff, RZ, 0xc0, !PT ;  /* 0xf7ffffff1c1c7812 */ /* 0x000fe400078ec0ff */
[C---:B------:R-:W-:Y:S02]  /*42fb0*/  LOP3.LUT P2, RZ, R0.reuse, 0x400, RZ, 0xc0, !PT ;  /* 0x0000040000ff7812 */ /* 0x040fe4000784c0ff */
[C---:B------:R-:W-:Y:S02]  /*42fc0*/  LOP3.LUT P1, RZ, R0.reuse, 0x800, RZ, 0xc0, !PT ;  /* 0x0000080000ff7812 */ /* 0x040fe4000782c0ff */
[----:B------:R-:W-:-:S02]  /*42fd0*/  LOP3.LUT P4, RZ, R0, 0x100, RZ, 0xc0, !PT ;  /* 0x0000010000ff7812 */ /* 0x000fc4000788c0ff */
[C---:B------:R-:W-:Y:S02]  /*42fe0*/  LOP3.LUT P3, RZ, R0.reuse, 0x200, RZ, 0xc0, !PT ;  /* 0x0000020000ff7812 */ /* 0x040fe4000786c0ff */
[----:B------:R-:W-:Y:S01]  /*42ff0*/  LOP3.LUT P0, RZ, R0, 0x1000, RZ, 0xc0, !PT ;  /* 0x0000100000ff7812 */ /* 0x000fe2000780c0ff */
[----:B------:R-:W2:Y:S01]  /*43000*/  LDCU UR23, c[0x0][0x398] ;  /* 0x00007300ff1777ac */ /* 0x000ea20008000800 */
[----:B------:R-:W-:Y:S02]  /*43010*/  @P5 LOP3.LUT R4, R4, 0x4, RZ, 0xfc, !PT ;  /* 0x0000000404045812 */ /* 0x000fe400078efcff */
[----:B------:R-:W-:-:S04]  /*43020*/  LOP3.LUT P5, RZ, R26, 0x200000, RZ, 0xc0, !PT ;  /* 0x002000001aff7812 */ /* 0x000fc800078ac0ff */
[C---:B---3--:R-:W-:Y:S02]  /*43030*/  ISETP.LT.AND P5, PT, R21.reuse, UR19, !P5 ;  /* 0x0000001315007c0c */ /* 0x048fe4000efa1270 */
[----:B------:R-:W-:Y:S02]  /*43040*/  @P6 LOP3.LUT R28, R28, 0x8000000, RZ, 0xfc, !PT ;  /* 0x080000001c1c6812 */ /* 0x000fe400078efcff */
[C---:B------:R-:W-:Y:S02]  /*43050*/  ISETP.LT.AND P2, PT, R21.reuse, UR36, !P2 ;  /* 0x0000002415007c0c */ /* 0x040fe4000d741270 */
[C---:B------:R-:W-:Y:S02]  /*43060*/  ISETP.LT.AND P1, PT, R21.reuse, UR42, !P1 ;  /* 0x0000002a15007c0c */ /* 0x040fe4000cf21270 */
[C---:B------:R-:W-:Y:S02]  /*43070*/  ISETP.LT.AND P4, PT, R21.reuse, UR28, !P4 ;  /* 0x0000001c15007c0c */ /* 0x040fe4000e781270 */
[----:B------:R-:W-:Y:S01]  /*43080*/  ISETP.LT.AND P0, PT, R21, UR46, !P0 ;  /* 0x0000002e15007c0c */ /* 0x000fe2000c701270 */
[----:B------:R-:W3:Y:S02]  /*43090*/  LDCU UR19, c[0x0][0x398] ;  /* 0x00007300ff1377ac */ /* 0x000ee40008000800 */
[----:B------:R-:W-:-:S02]  /*430a0*/  @P5 LOP3.LUT R11, R11, 0x80000000, RZ, 0xfc, !PT ;  /* 0x800000000b0b5812 */ /* 0x000fc400078efcff */
[----:B------:R-:W-:-:S04]  /*430b0*/  LOP3.LUT P5, RZ, R26, 0x100000, RZ, 0xc0, !PT ;  /* 0x001000001aff7812 */ /* 0x000fc800078ac0ff */
[----:B0-----:R-:W-:Y:S02]  /*430c0*/  ISETP.LT.AND P5, PT, R21, UR15, !P5 ;  /* 0x0000000f15007c0c */ /* 0x001fe4000efa1270 */
[----:B------:R-:W-:Y:S02]  /*430d0*/  LOP3.LUT R11, R11, 0xefffffff, RZ, 0xc0, !PT ;  /* 0xefffffff0b0b7812 */ /* 0x000fe400078ec0ff */
[----:B------:R-:W-:Y:S01]  /*430e0*/  LOP3.LUT P6, RZ, R0, 0x40, RZ, 0xc0, !PT ;  /* 0x0000004000ff7812 */ /* 0x000fe200078cc0ff */
[----:B------:R-:W0:Y:S08]  /*430f0*/  LDCU UR15, c[0x0][0x398] ;  /* 0x00007300ff0f77ac */ /* 0x000e300008000800 */
[----:B------:R-:W-:-:S02]  /*43100*/  @P5 LOP3.LUT R11, R11, 0x10000000, RZ, 0xfc, !PT ;  /* 0x100000000b0b5812 */ /* 0x000fc400078efcff */
[----:B------:R-:W-:-:S04]  /*43110*/  LOP3.LUT P5, RZ, R26, 0x80000, RZ, 0xc0, !PT ;  /* 0x000800001aff7812 */ /* 0x000fc800078ac0ff */
[----:B-1----:R-:W-:Y:S02]  /*43120*/  ISETP.LT.AND P5, PT, R21, UR11, !P5 ;  /* 0x0000000b15007c0c */ /* 0x002fe4000efa1270 */
[----:B------:R-:W-:Y:S02]  /*43130*/  LOP3.LUT R11, R11, 0xfdffffff, RZ, 0xc0, !PT ;  /* 0xfdffffff0b0b7812 */ /* 0x000fe400078ec0ff */
[----:B------:R-:W-:Y:S02]  /*43140*/  ISETP.LT.AND P6, PT, R21, UR20, !P6 ;  /* 0x0000001415007c0c */ /* 0x000fe4000f7c1270 */
[----:B------:R-:W-:Y:S01]  /*43150*/  LOP3.LUT R0, R0, 0xbfffffff, RZ, 0xc0, !PT ;  /* 0xbfffffff00007812 */ /* 0x000fe200078ec0ff */
[----:B------:R-:W1:Y:S06]  /*43160*/  LDCU UR11, c[0x0][0x398] ;  /* 0x00007300ff0b77ac */ /* 0x000e6c0008000800 */
[----:B------:R-:W-:-:S02]  /*43170*/  @P5 LOP3.LUT R11, R11, 0x2000000, RZ, 0xfc, !PT ;  /* 0x020000000b0b5812 */ /* 0x000fc400078efcff */
[----:B------:R-:W-:-:S04]  /*43180*/  LOP3.LUT P5, RZ, R26, 0x40000, RZ, 0xc0, !PT ;  /* 0x000400001aff7812 */ /* 0x000fc800078ac0ff */
[----:B------:R-:W-:Y:S02]  /*43190*/  ISETP.LT.AND P5, PT, R21, UR4, !P5 ;  /* 0x0000000415007c0c */ /* 0x000fe4000efa1270 */
[----:B------:R-:W-:Y:S02]  /*431a0*/  LOP3.LUT R11, R11, 0xffbfffff, RZ, 0xc0, !PT ;  /* 0xffbfffff0b0b7812 */ /* 0x000fe400078ec0ff */
[----:B------:R-:W-:Y:S02]  /*431b0*/  @P2 LOP3.LUT R0, R0, 0x40000000, RZ, 0xfc, !PT ;  /* 0x4000000000002812 */ /* 0x000fe400078efcff */
[----:B------:R-:W-:Y:S02]  /*431c0*/  ISETP.LT.AND P3, PT, R21, UR32, !P3 ;  /* 0x0000002015007c0c */ /* 0x000fe4000df61270 */
[----:B------:R-:W-:Y:S02]  /*431d0*/  LOP3.LUT R15, R15, 0xfff7ffff, RZ, 0xc0, !PT ;  /* 0xfff7ffff0f0f7812 */ /* 0x000fe400078ec0ff */
[----:B------:R-:W-:-:S02]  /*431e0*/  LOP3.LUT R7, R7, 0x7fffffff, RZ, 0xc0, !PT ;  /* 0x7fffffff07077812 */ /* 0x000fc400078ec0ff */
[----:B------:R-:W-:Y:S02]  /*431f0*/  LOP3.LUT R28, R28, 0xefffffff, RZ, 0xc0, !PT ;  /* 0xefffffff1c1c7812 */ /* 0x000fe400078ec0ff */
[----:B------:R-:W-:Y:S02]  /*43200*/  LOP3.LUT R2, R2, 0xbfffffff, RZ, 0xc0, !PT ;  /* 0xbfffffff02027812 */ /* 0x000fe400078ec0ff */
[----:B------:R-:W-:Y:S02]  /*43210*/  LOP3.LUT R16, R16, 0xdfffffff, RZ, 0xc0, !PT ;  /* 0xdfffffff10107812 */ /* 0x000fe400078ec0ff */
[----:B------:R-:W-:Y:S02]  /*43220*/  LOP3.LUT R29, R29, 0xffffefff, RZ, 0xc0, !PT ;  /* 0xffffefff1d1d7812 */ /* 0x000fe400078ec0ff */
[----:B------:R-:W-:Y:S01]  /*43230*/  LOP3.LUT R4, R4, 0x7fffffff, RZ, 0xc0, !PT ;  /* 0x7fffffff04047812 */ /* 0x000fe200078ec0ff */
[----:B------:R-:W0:Y:S01]  /*43240*/  LDCU UR4, c[0x0][0x398] ;  /* 0x00007300ff0477ac */ /* 0x000e220008000800 */
[----:B------:R-:W-:-:S02]  /*43250*/  @P5 LOP3.LUT R11, R11, 0x400000, RZ, 0xfc, !PT ;  /* 0x004000000b0b5812 */ /* 0x000fc400078efcff */
[----:B------:R-:W-:-:S04]  /*43260*/  LOP3.LUT P5, RZ, R26, 0x20000, RZ, 0xc0, !PT ;  /* 0x000200001aff7812 */ /* 0x000fc800078ac0ff */
[----:B------:R-:W-:Y:S02]  /*43270*/  ISETP.LT.AND P5, PT, R21, UR8, !P5 ;  /* 0x0000000815007c0c */ /* 0x000fe4000efa1270 */
[----:B------:R-:W-:-:S11]  /*43280*/  LOP3.LUT R11, R11, 0xfff7ffff, RZ, 0xc0, !PT ;  /* 0xfff7ffff0b0b7812 */ /* 0x000fd600078ec0ff */
[----:B------:R-:W-:Y:S02]  /*43290*/  @P5 LOP3.LUT R11, R11, 0x80000, RZ, 0xfc, !PT ;  /* 0x000800000b0b5812 */ /* 0x000fe400078efcff */
        /* <DEDUP_REMOVED lines=8> */
[----:B------:R-:W-:Y:S02]  /*43320*/  LOP3.LUT P5, RZ, R26, 0x4000, RZ, 0xc0, !PT ;  /* 0x000040001aff7812 */ /* 0x000fe400078ac0ff */
[----:B------:R-:W-:Y:S02]  /*43330*/  LOP3.LUT R11, R11, 0xfffffbff, RZ, 0xc0, !PT ;  /* 0xfffffbff0b0b7812 */ /* 0x000fe400078ec0ff */
[----:B------:R-:W-:Y:S02]  /*43340*/  ISETP.LT.AND P5, PT, R21, UR24, !P5 ;  /* 0x0000001815007c0c */ /* 0x000fe4000efa1270 */
[----:B------:R-:W-:-:S04]  /*43350*/  @P6 LOP3.LUT R11, R11, 0x400, RZ, 0xfc, !PT ;  /* 0x000004000b0b6812 */ /* 0x000fc800078efcff */
[----:B------:R-:W-:-:S07]  /*43360*/  LOP3.LUT R11, R11, 0xffffff7f, RZ, 0xc0, !PT ;  /* 0xffffff7f0b0b7812 */ /* 0x000fce00078ec0ff */
        /* <DEDUP_REMOVED lines=10> */
[----:B------:R-:W-:Y:S02]  /*43410*/  LOP3.LUT R26, R26, 0xffffefff, RZ, 0xc0, !PT ;  /* 0xffffefff1a1a7812 */ /* 0x000fe400078ec0ff */
[----:B------:R-:W-:-:S09]  /*43420*/  LOP3.LUT P6, RZ, R17, 0x2000000, RZ, 0xc0, !PT ;  /* 0x0200000011ff7812 */ /* 0x000fd200078cc0ff */
        /* <DEDUP_REMOVED lines=25> */
[----:B--2---:R-:W-:Y:S01]  /*435c0*/  ISETP.LT.AND P6, PT, R5, UR23, !P6 ;  /* 0x0000001705007c0c */ /* 0x004fe2000f7c1270 */
[----:B------:R-:W2:-:S12]  /*435d0*/  LDCU UR23, c[0x0][0x398] ;  /* 0x00007300ff1777ac */ /* 0x000e980008000800 */
        /* <DEDUP_REMOVED lines=8> */
[----:B------:R-:W-:Y:S02]  /*43660*/  LOP3.LUT R19, R19, 0xfffff7ff, RZ, 0xc0, !PT ;  /* 0xfffff7ff13137812 */ /* 0x000fe400078ec0ff */
[----:B------:R-:W-:Y:S02]  /*43670*/  LOP3.LUT R11, R11, 0xfffffffd, RZ, 0xc0, !PT ;  /* 0xfffffffd0b0b7812 */ /* 0x000fe400078ec0ff */
[----:B------:R-:W-:Y:S01]  /*43680*/  ISETP.LT.AND P4, PT, R21, UR54, !P4 ;  /* 0x0000003615007c0c */ /* 0x000fe2000e781270 */
[----:B------:R-:W0:Y:S06]  /*43690*/  LDCU UR15, c[0x0][0x398] ;  /* 0x00007300ff0f77ac */ /* 0x000e2c0008000800 */
[----:B------:R-:W-:-:S02]  /*436a0*/  @P6 LOP3.LUT R19, R19, 0x800, RZ, 0xfc, !PT ;  /* 0x0000080013136812 */ /* 0x000fc400078efcff */
[----:B------:R-:W-:-:S04]  /*436b0*/  LOP3.LUT P6, RZ, R26, 0x200, RZ, 0xc0, !PT ;  /* 0x000002001aff7812 */ /* 0x000fc800078cc0ff */
[----:B-1----:R-:W-:Y:S02]  /*436c0*/  ISETP.LT.AND P6, PT, R5, UR11, !P6 ;  /* 0x0000000b05007c0c */ /* 0x002fe4000f7c1270 */
[----:B------:R-:W-:Y:S02]  /*436d0*/  LOP3.LUT R19, R19, 0xfffffeff, RZ, 0xc0, !PT ;  /* 0xfffffeff13137812 */ /* 0x000fe400078ec0ff */
[----:B------:R-:W-:Y:S02]  /*436e0*/  @P3 LOP3.LUT R11, R11, 0x2, RZ, 0xfc, !PT ;  /* 0x000000020b0b3812 */ /* 0x000fe400078efcff */
[C---:B------:R-:W-:Y:S02]  /*436f0*/  LOP3.LUT P2, RZ, R0.reuse, 0x10000, RZ, 0xc0, !PT ;  /* 0x0001000000ff7812 */ /* 0x040fe4000784c0ff */
[----:B------:R-:W-:Y:S02]  /*43700*/  @P4 LOP3.LUT R15, R15, 0x80000, RZ, 0xfc, !PT ;  /* 0x000800000f0f4812 */ /* 0x000fe400078efcff */
[----:B------:R-:W-:Y:S01]  /*43710*/  LOP3.LUT P1, RZ, R0, 0x20000, RZ, 0xc0, !PT ;  /* 0x0002000000ff7812 */ /* 0x000fe2000782c0ff */
[----:B------:R-:W1:Y:S02]  /*43720*/  LDCU UR11, c[0x0][0x398] ;  /* 0x00007300ff0b77ac */ /* 0x000e640008000800 */
[----:B------:R-:W-:-:S02]  /*43730*/  @P6 LOP3.LUT R19, R19, 0x100, RZ, 0xfc, !PT ;  /* 0x0000010013136812 */ /* 0x000fc400078efcff */
[----:B------:R-:W-:-:S04]  /*43740*/  LOP3.LUT P6, RZ, R26, 0x100, RZ, 0xc0, !PT ;  /* 0x000001001aff7812 */ /* 0x000fc800078cc0ff */
[----:B--2---:R-:W-:Y:S02]  /*43750*/  ISETP.LT.AND P6, PT, R5, UR23, !P6 ;  /* 0x0000001705007c0c */ /* 0x004fe4000f7c1270 */
[----:B------:R-:W-:Y:S02]  /*43760*/  LOP3.LUT R19, R19, 0xffffffdf, RZ, 0xc0, !PT ;  /* 0xffffffdf13137812 */ /* 0x000fe400078ec0ff */
[----:B------:R-:W-:Y:S02]  /*43770*/  LOP3.LUT P3, RZ, R0, 0x8000, RZ, 0xc0, !PT ;  /* 0x0000800000ff7812 */ /* 0x000fe4000786c0ff */
[----:B------:R-:W-:Y:S02]  /*43780*/  ISETP.LT.AND P2, PT, R21, UR62, !P2 ;  /* 0x0000003e15007c0c */ /* 0x000fe4000d741270 */
[----:B------:R-:W-:Y:S02]  /*43790*/  LOP3.LUT R15, R15, 0xfffeffff, RZ, 0xc0, !PT ;  /* 0xfffeffff0f0f7812 */ /* 0x000fe400078ec0ff */
[----:B------:R-:W-:-:S02]  /*437a0*/  ISETP.LT.AND P1, PT, R21, UR66, !P1 ;  /* 0x0000004215007c0c */ /* 0x000fc4000cf21270 */
[----:B------:R-:W-:Y:S01]  /*437b0*/  ISETP.LT.AND P5, PT, R21, UR50, !P5 ;  /* 0x0000003215007c0c */ /* 0x000fe2000efa1270 */
[----:B------:R-:W2:Y:S01]  /*437c0*/  LDCU UR23, c[0x0][0x398] ;  /* 0x00007300ff1777ac */ /* 0x000ea20008000800 */
[----:B------:R-:W-:Y:S02]  /*437d0*/  @P6 LOP3.LUT R19, R19, 0x20, RZ, 0xfc, !PT ;  /* 0x0000002013136812 */ /* 0x000fe400078efcff */
[----:B------:R-:W-:-:S04]  /*437e0*/  LOP3.LUT P6, RZ, R26, 0x80, RZ, 0xc0, !PT ;  /* 0x000000801aff7812 */ /* 0x000fc800078cc0ff */
[----:B---3--:R-:W-:Y:S02]  /*437f0*/  ISETP.LT.AND P6, PT, R5, UR19, !P6 ;  /* 0x0000001305007c0c */ /* 0x008fe4000f7c1270 */
[----:B------:R-:W-:Y:S02]  /*43800*/  ISETP.LT.AND P3, PT, R21, UR58, !P3 ;  /* 0x0000003a15007c0c */ /* 0x000fe4000df61270 */
[----:B------:R-:W-:Y:S02]  /*43810*/  LOP3.LUT R19, R19, 0xfffffffb, RZ, 0xc0, !PT ;  /* 0xfffffffb13137812 */ /* 0x000fe400078ec0ff */
[----:B------:R-:W-:Y:S01]  /*43820*/  LOP3.LUT P0, RZ, R0, 0x100000, RZ, 0xc0, !PT ;  /* 0x0010000000ff7812 */ /* 0x000fe2000780c0ff */
[----:B------:R-:W3:Y:S06]  /*43830*/  LDCU UR19, c[0x0][0x398] ;  /* 0x00007300ff1377ac */ /* 0x000eec0008000800 */
[----:B------:R-:W-:-:S02]  /*43840*/  @P6 LOP3.LUT R19, R19, 0x4, RZ, 0xfc, !PT ;  /* 0x0000000413136812 */ /* 0x000fc400078efcff */
[----:B------:R-:W-:Y:S02]  /*43850*/  LOP3.LUT P6, RZ, R26, 0x40, RZ, 0xc0, !PT ;  /* 0x000000401aff7812 */ /* 0x000fe400078cc0ff */
[----:B------:R-:W-:Y:S02]  /*43860*/  @P3 LOP3.LUT R15, R15, 0x10000, RZ, 0xfc, !PT ;  /* 0x000100000f0f3812 */ /* 0x000fe400078efcff */
[----:B0-----:R-:W-:Y:S02]  /*43870*/  ISETP.LT.AND P6, PT, R5, UR15, !P6 ;  /* 0x0000000f05007c0c */ /* 0x001fe4000f7c1270 */
[----:B------:R-:W-:Y:S02]  /*43880*/  LOP3.LUT R15, R15, 0xffffdfff, RZ, 0xc0, !PT ;  /* 0xffffdfff0f0f7812 */ /* 0x000fe400078ec0ff */
[----:B------:R-:W-:Y:S01]  /*43890*/  LOP3.LUT R0, R0, 0xffdfffff, RZ, 0xc0, !PT ;  /* 0xffdfffff00007812 */ /* 0x000fe200078ec0ff */
[----:B------:R-:W0:Y:S01]  /*438a0*/  LDCU UR15, c[0x0][0x398] ;  /* 0x00007300ff0f77ac */ /* 0x000e220008000800 */
[----:B------:R-:W-:-:S04]  /*438b0*/  @P2 LOP3.LUT R15, R15, 0x2000, RZ, 0xfc, !PT ;  /* 0x000020000f0f2812 */ /* 0x000fc800078efcff */
[----:B------:R-:W-:-:S03]  /*438c0*/  LOP3.LUT R15, R15, 0xfffffbff, RZ, 0xc0, !PT ;  /* 0xfffffbff0f0f7812 */ /* 0x000fc600078ec0ff */
[----:B------:R-:W-:Y:S02]  /*438d0*/  @P6 LOP3.LUT R7, R7, 0x80000000, RZ, 0xfc, !PT ;  /* 0x8000000007076812 */ /* 0x000fe400078efcff */
[C---:B------:R-:W-:Y:S02]  /*438e0*/  LOP3.LUT P6, RZ, R26.reuse, 0x20, RZ, 0xc0, !PT ;  /* 0x000000201aff7812 */ /* 0x040fe400078cc0ff */
[----:B------:R-:W-:Y:S02]  /*438f0*/  @P1 LOP3.LUT R15, R15, 0x400, RZ, 0xfc, !PT ;  /* 0x000004000f0f1812 */ /* 0x000fe400078efcff */
[----:B------:R-:W-:Y:S02]  /*43900*/  LOP3.LUT P1, RZ, R26, 0x2000, RZ, 0xc0, !PT ;  /* 0x000020001aff7812 */ /* 0x000fe4000782c0ff */
[----:B-1----:R-:W-:Y:S02]  /*43910*/  ISETP.LT.AND P6, PT, R5, UR11, !P6 ;  /* 0x0000000b05007c0c */ /* 0x002fe4000f7c1270 */
[----:B------:R-:W-:-:S02]  /*43920*/  @P5 LOP3.LUT R0, R0, 0x200000, RZ, 0xfc, !PT ;  /* 0x0020000000005812 */ /* 0x000fc400078efcff */
[----:B------:R-:W-:Y:S02]  /*43930*/  LOP3.LUT P5, RZ, R17, 0x1000000, RZ, 0xc0, !PT ;  /* 0x0100000011ff7812 */ /* 0x000fe400078ac0ff */
[----:B------:R-:W-:Y:S02]  /*43940*/  ISETP.LT.AND P1, PT, R21, UR70, !P1 ;  /* 0x0000004615007c0c */ /* 0x000fe4000cf21270 */
[----:B------:R-:W-:Y:S02]  /*43950*/  LOP3.LUT R7, R7, 0xefffffff, RZ, 0xc0, !PT ;  /* 0xefffffff07077812 */ /* 0x000fe400078ec0ff */
[----:B------:R-:W-:Y:S02]  /*43960*/  LOP3.LUT P4, RZ, R17, 0x800000, RZ, 0xc0, !PT ;  /* 0x0080000011ff7812 */ /* 0x000fe4000788c0ff */
[----:B--2---:R-:W-:Y:S02]  /*43970*/  ISETP.LT.AND P5, PT, R5, UR23, !P5 ;  /* 0x0000001705007c0c */ /* 0x004fe4000efa1270 */
[----:B------:R-:W-:Y:S01]  /*43980*/  LOP3.LUT R15, R15, 0xffffff7f, RZ, 0xc0, !PT ;  /* 0xffffff7f0f0f7812 */ /* 0x000fe200078ec0ff */
[----:B------:R-:W1:Y:S01]  /*43990*/  LDCU UR11, c[0x0][0x398] ;  /* 0x00007300ff0b77ac */ /* 0x000e620008000800 */
[----:B---3--:R-:W-:-:S02]  /*439a0*/  ISETP.LT.AND P4, PT, R5, UR19, !P4 ;  /* 0x0000001305007c0c */ /* 0x008fc4000e781270 */
[C---:B------:R-:W-:Y:S01]  /*439b0*/  LOP3.LUT P3, RZ, R17.reuse, 0x400000, RZ, 0xc0, !PT ;  /* 0x0040000011ff7812 */ /* 0x040fe2000786c0ff */
[----:B------:R-:W2:Y:S01]  /*439c0*/  LDCU UR23, c[0x0][0x398] ;  /* 0x00007300ff1777ac */ /* 0x000ea20008000800 */
[----:B------:R-:W-:Y:S02]  /*439d0*/  LOP3.LUT P2, RZ, R17, 0x200000, RZ, 0xc0, !PT ;  /* 0x0020000011ff7812 */ /* 0x000fe4000784c0ff */
[----:B------:R-:W-:Y:S02]  /*439e0*/  @P6 LOP3.LUT R7, R7, 0x10000000, RZ, 0xfc, !PT ;  /* 0x1000000007076812 */ /* 0x000fe400078efcff */
[----:B------:R-:W-:Y:S02]  /*439f0*/  LOP3.LUT P6, RZ, R17, 0x40, RZ, 0xc0, !PT ;  /* 0x0000004011ff7812 */ /* 0x000fe400078cc0ff */
[----:B------:R-:W-:Y:S02]  /*43a00*/  ISETP.LT.AND P0, PT, R21, UR7, !P0 ;  /* 0x0000000715007c0c */ /* 0x000fe4000c701270 */
[----:B------:R-:W-:-:S02]  /*43a10*/  @P1 LOP3.LUT R15, R15, 0x80, RZ, 0xfc, !PT ;  /* 0x000000800f0f1812 */ /* 0x000fc400078efcff */
[----:B------:R-:W-:Y:S02]  /*43a20*/  LOP3.LUT R7, R7, 0xfdffffff, RZ, 0xc0, !PT ;  /* 0xfdffffff07077812 */ /* 0x000fe400078ec0ff */
[----:B------:R-:W-:Y:S01]  /*43a30*/  LOP3.LUT P1, RZ, R26, 0x1000, RZ, 0xc0, !PT ;  /* 0x000010001aff7812 */ /* 0x000fe2000782c0ff */
[----:B------:R-:W3:Y:S01]  /*43a40*/  LDCU UR19, c[0x0][0x398] ;  /* 0x00007300ff1377ac */ /* 0x000ee20008000800 */
[----:B------:R-:W-:Y:S02]  /*43a50*/  @P5 LOP3.LUT R7, R7, 0x2000000, RZ, 0xfc, !PT ;  /* 0x0200000007075812 */ /* 0x000fe400078efcff */
[----:B------:R-:W-:Y:S02]  /*43a60*/  ISETP.LT.AND P1, PT, R21, UR74, !P1 ;  /* 0x0000004a15007c0c */ /* 0x000fe4000cf21270 */
[----:B0-----:R-:W-:Y:S02]  /*43a70*/  ISETP.LT.AND P3, PT, R5, UR15, !P3 ;  /* 0x0000000f05007c0c */ /* 0x001fe4000df61270 */
[----:B------:R-:W-:-:S02]  /*43a80*/  @P6 LOP3.LUT R28, R28, 0x10000000, RZ, 0xfc, !PT ;  /* 0x100000001c1c6812 */ /* 0x000fc400078efcff */
[----:B------:R-:W-:Y:S02]  /*43a90*/  LOP3.LUT R7, R7, 0xffbfffff, RZ, 0xc0, !PT ;  /* 0xffbfffff07077812 */ /* 0x000fe400078ec0ff */
[----:B------:R-:W-:Y:S02]  /*43aa0*/  LOP3.LUT P6, RZ, R17, 0x80, RZ, 0xc0, !PT ;  /* 0x0000008011ff7812 */ /* 0x000fe400078cc0ff */
[----:B------:R-:W-:Y:S02]  /*43ab0*/  LOP3.LUT R15, R15, 0xffffffef, RZ, 0xc0, !PT ;  /* 0xffffffef0f0f7812 */ /* 0x000fe400078ec0ff */
[----:B-1----:R-:W-:Y:S02]  /*43ac0*/  ISETP.LT.AND P2, PT, R5, UR11, !P2 ;  /* 0x0000000b05007c0c */ /* 0x002fe4000d741270 */
[----:B------:R-:W-:Y:S02]  /*43ad0*/  @P4 LOP3.LUT R7, R7, 0x400000, RZ, 0xfc, !PT ;  /* 0x0040000007074812 */ /* 0x000fe400078efcff */
[----:B------:R-:W-:-:S02]  /*43ae0*/  LOP3.LUT R28, R28, 0xdfffffff, RZ, 0xc0, !PT ;  /* 0xdfffffff1c1c7812 */ /* 0x000fc400078ec0ff */
[----:B------:R-:W-:Y:S02]  /*43af0*/  LOP3.LUT R26, R26, 0xffffffef, RZ, 0xc0, !PT ;  /* 0xffffffef1a1a7812 */ /* 0x000fe400078ec0ff */
[----:B------:R-:W-:Y:S02]  /*43b00*/  @P1 LOP3.LUT R15, R15, 0x10, RZ, 0xfc, !PT ;  /* 0x000000100f0f1812 */ /* 0x000fe400078efcff */
[----:B------:R-:W-:Y:S02]  /*43b10*/  LOP3.LUT R7, R7, 0xfff7ffff, RZ, 0xc0, !PT ;  /* 0xfff7ffff07077812 */ /* 0x000fe400078ec0ff */
[----:B------:R-:W-:Y:S01]  /*43b20*/  LOP3.LUT P1, RZ, R17, 0x100000, RZ, 0xc0, !PT ;  /* 0x0010000011ff7812 */ /* 0x000fe2000782c0ff */
[----:B------:R-:W0:Y:S01]  /*43b30*/  LDCU UR15, c[0x0][0x398] ;  /* 0x00007300ff0f77ac */ /* 0x000e220008000800 */
[----:B------:R-:W1:Y:S01]  /*43b40*/  LDCU UR11, c[0x0][0x398] ;  /* 0x00007300ff0b77ac */ /* 0x000e620008000800 */
[----:B------:R-:W-:Y:S02]  /*43b50*/  @P3 LOP3.LUT R7, R7, 0x80000, RZ, 0xfc, !PT ;  /* 0x0008000007073812 */ /* 0x000fe400078efcff */
[----:B------:R-:W-:-:S02]  /*43b60*/  LOP3.LUT R15, R15, 0xfffffffd, RZ, 0xc0, !PT ;  /* 0xfffffffd0f0f7812 */ /* 0x000fc400078ec0ff */
[----:B--2---:R-:W-:Y:S02]  /*43b70*/  ISETP.LT.AND P3, PT, R5, UR23, !P1 ;  /* 0x0000001705007c0c */ /* 0x004fe4000cf61270 */
[----:B------:R-:W-:Y:S02]  /*43b80*/  @P6 LOP3.LUT R28, R28, 0x20000000, RZ, 0xfc, !PT ;  /* 0x200000001c1c6812 */ /* 0x000fe400078efcff */
[----:B------:R-:W-:Y:S02]  /*43b90*/  LOP3.LUT R7, R7, 0xfffeffff, RZ, 0xc0, !PT ;  /* 0xfffeffff07077812 */ /* 0x000fe400078ec0ff */
[----:B------:R-:W-:Y:S02]  /*43ba0*/  LOP3.LUT P6, RZ, R17, 0x100, RZ, 0xc0, !PT ;  /* 0x0000010011ff7812 */ /* 0x000fe400078cc0ff */
[----:B------:R-:W-:Y:S02]  /*43bb0*/  @P0 LOP3.LUT R15, R15, 0x2, RZ, 0xfc, !PT ;  /* 0x000000020f0f0812 */ /* 0x000fe400078efcff */
[----:B------:R-:W-:-:S02]  /*43bc0*/  LOP3.LUT P0, RZ, R17, 0x80000, RZ, 0xc0, !PT ;  /* 0x0008000011ff7812 */ /* 0x000fc4000780c0ff */
[----:B------:R-:W-:Y:S01]  /*43bd0*/  @P2 LOP3.LUT R7, R7, 0x10000, RZ, 0xfc, !PT ;  /* 0x0001000007072812 */ /* 0x000fe200078efcff */
[----:B------:R-:W2:Y:S01]  /*43be0*/  LDCU UR23, c[0x0][0x398] ;  /* 0x00007300ff1777ac */ /* 0x000ea20008000800 */
[----:B---3--:R-:W-:Y:S02]  /*43bf0*/  ISETP.LT.AND P1, PT, R5, UR19, !P0 ;  /* 0x0000001305007c0c */ /* 0x008fe4000c721270 */
[----:B------:R-:W-:Y:S02]  /*43c00*/  LOP3.LUT R7, R7, 0xffffdfff, RZ, 0xc0, !PT ;  /* 0xffffdfff07077812 */ /* 0x000fe400078ec0ff */
[----:B------:R-:W-:Y:S02]  /*43c10*/  LOP3.LUT R28, R28, 0xbfffffff, RZ, 0xc0, !PT ;  /* 0xbfffffff1c1c7812 */ /* 0x000fe400078ec0ff */
[----:B------:R-:W-:Y:S01]  /*43c20*/  LOP3.LUT P2, RZ, R17, 0x40000, RZ, 0xc0, !PT ;  /* 0x0004000011ff7812 */ /* 0x000fe2000784c0ff */
[----:B------:R-:W3:Y:S01]  /*43c30*/  LDCU UR19, c[0x0][0x398] ;  /* 0x00007300ff1377ac */ /* 0x000ee20008000800 */
[----:B------:R-:W-:-:S02]  /*43c40*/  @P3 LOP3.LUT R7, R7, 0x2000, RZ, 0xfc, !PT ;  /* 0x0000200007073812 */ /* 0x000fc400078efcff */
[----:B------:R-:W-:Y:S02]  /*43c50*/  @P6 LOP3.LUT R28, R28, 0x40000000, RZ, 0xfc, !PT ;  /* 0x400000001c1c6812 */ /* 0x000fe400078efcff */
[----:B------:R-:W-:Y:S02]  /*43c60*/  LOP3.LUT P6, RZ, R17, 0x200, RZ, 0xc0, !PT ;  /* 0x0000020011ff7812 */ /* 0x000fe400078cc0ff */
[----:B------:R-:W-:-:S04]  /*43c70*/  LOP3.LUT R7, R7, 0xfffffbff, RZ, 0xc0, !PT ;  /* 0xfffffbff07077812 */ /* 0x000fc800078ec0ff */
[----:B------:R-:W-:Y:S02]  /*43c80*/  @P1 LOP3.LUT R7, R7, 0x400, RZ, 0xfc, !PT ;  /* 0x0000040007071812 */ /* 0x000fe400078efcff */
[----:B------:R-:W-:Y:S02]  /*43c90*/  LOP3.LUT P1, RZ, R17, 0x8000, RZ, 0xc0, !PT ;  /* 0x0000800011ff7812 */ /* 0x000fe4000782c0ff */
[----:B------:R-:W-:-:S04]  /*43ca0*/  LOP3.LUT R28, R28, 0x7fffffff, RZ, 0xc0, !PT ;  /* 0x7fffffff1c1c7812 */ /* 0x000fc800078ec0ff */
[----:B------:R-:W-:Y:S02]  /*43cb0*/  @P6 LOP3.LUT R28, R28, 0x80000000, RZ, 0xfc, !PT ;  /* 0x800000001c1c6812 */ /* 0x000fe400078efcff */
[----:B------:R-:W-:-:S05]  /*43cc0*/  LOP3.LUT P6, RZ, R17, 0x400, RZ, 0xc0, !PT ;  /* 0x0000040011ff7812 */ /* 0x000fca00078cc0ff */
[----:B------:R-:W-:-:S04]  /*43cd0*/  @P1 LOP3.LUT R26, R26, 0x10, RZ, 0xfc, !PT ;  /* 0x000000101a1a1812 */ /* 0x000fc800078efcff */
[----:B------:R-:W-:-:S04]  /*43ce0*/  LOP3.LUT R26, R26, 0xfffffffe, RZ, 0xc0, !PT ;  /* 0xfffffffe1a1a7812 */ /* 0x000fc800078ec0ff */
[----:B------:R-:W-:Y:S02]  /*43cf0*/  @P6 LOP3.LUT R26, R26, 0x1, RZ, 0xfc, !PT ;  /* 0x000000011a1a6812 */ /* 0x000fe400078efcff */
[----:B------:R-:W-:Y:S02]  /*43d00*/  LOP3.LUT P6, RZ, R17, 0x800, RZ, 0xc0, !PT ;  /* 0x0000080011ff7812 */ /* 0x000fe400078cc0ff */
[----:B------:R-:W-:Y:S02]  /*43d10*/  LOP3.LUT R26, R26, 0xfffffffd, RZ, 0xc0, !PT ;  /* 0xfffffffd1a1a7812 */ /* 0x000fe400078ec0ff */
[----:B0-----:R-:W-:Y:S02]  /*43d20*/  ISETP.LT.AND P2, PT, R5, UR15, !P2 ;  /* 0x0000000f05007c0c */ /* 0x001fe4000d741270 */
[----:B------:R-:W-:Y:S02]  /*43d30*/  LOP3.LUT P0, RZ, R17, 0x20000, RZ, 0xc0, !PT ;  /* 0x0002000011ff7812 */ /* 0x000fe4000780c0ff */
[----:B------:R-:W-:-:S02]  /*43d40*/  LOP3.LUT R7, R7, 0xffffff7f, RZ, 0xc0, !PT ;  /* 0xffffff7f07077812 */ /* 0x000fc400078ec0ff */
[C---:B------:R-:W-:Y:S01]  /*43d50*/  LOP3.LUT P1, RZ, R17.reuse, 0x10000, RZ, 0xc0, !PT ;  /* 0x0001000011ff7812 */ /* 0x040fe2000782c0ff */
[----:B------:R-:W0:Y:S02]  /*43d60*/  LDCU UR15, c[0x0][0x398] ;  /* 0x00007300ff0f77ac */ /* 0x000e240008000800 */
[----:B------:R-:W-:Y:S02]  /*43d70*/  @P6 LOP3.LUT R26, R26, 0x2, RZ, 0xfc, !PT ;  /* 0x000000021a1a6812 */ /* 0x000fe400078efcff */
[----:B------:R-:W-:Y:S02]  /*43d80*/  LOP3.LUT P6, RZ, R17, 0x1000, RZ, 0xc0, !PT ;  /* 0x0000100011ff7812 */ /* 0x000fe400078cc0ff */
[----:B-1----:R-:W-:Y:S02]  /*43d90*/  ISETP.LT.AND P0, PT, R5, UR11, !P0 ;  /* 0x0000000b05007c0c */ /* 0x002fe4000c701270 */
[----:B------:R-:W-:Y:S02]  /*43da0*/  @P2 LOP3.LUT R7, R7, 0x80, RZ, 0xfc, !PT ;  /* 0x0000008007072812 */ /* 0x000fe400078efcff */
[----:B------:R-:W-:-:S02]  /*43db0*/  LOP3.LUT R26, R26, 0xfffffffb, RZ, 0xc0, !PT ;  /* 0xfffffffb1a1a7812 */ /* 0x000fc400078ec0ff */
[----:B--2---:R-:W-:Y:S01]  /*43dc0*/  ISETP.LT.AND P1, PT, R5, UR23, !P1 ;  /* 0x0000001705007c0c */ /* 0x004fe2000cf21270 */
[----:B------:R-:W1:Y:S01]  /*43dd0*/  LDCU UR11, c[0x0][0x398] ;  /* 0x00007300ff0b77ac */ /* 0x000e620008000800 */
[----:B------:R-:W-:Y:S01]  /*43de0*/  LOP3.LUT R7, R7, 0xffffffef, RZ, 0xc0, !PT ;  /* 0xffffffef07077812 */ /* 0x000fe200078ec0ff */
[----:B------:R-:W2:Y:S02]  /*43df0*/  LDCU UR23, c[0x0][0x398] ;  /* 0x00007300ff1777ac */ /* 0x000ea40008000800 */
        /* <DEDUP_REMOVED lines=8> */
[----:B---3--:R-:W-:Y:S02]  /*43e80*/  ISETP.LT.AND P1, PT, R5, UR19, !P1 ;  /* 0x0000001305007c0c */ /* 0x008fe4000cf21270 */
[----:B------:R-:W-:Y:S01]  /*43e90*/  LOP3.LUT P6, RZ, R17, 0x4000, RZ, 0xc0, !PT ;  /* 0x0000400011ff7812 */ /* 0x000fe200078cc0ff */
[----:B------:R-:W3:Y:S03]  /*43ea0*/  LDCU UR19, c[0x0][0x398] ;  /* 0x00007300ff1377ac */ /* 0x000ee60008000800 */
[----:B0-----:R-:W-:Y:S01]  /*43eb0*/  ISETP.LT.AND P6, PT, R5, UR15, !P6 ;  /* 0x0000000f05007c0c */ /* 0x001fe2000f7c1270 */
[----:B------:R-:W0:Y:S06]  /*43ec0*/  LDCU UR15, c[0x0][0x398] ;  /* 0x00007300ff0f77ac */ /* 0x000e2c0008000800 */
[----:B------:R-:W-:-:S04]  /*43ed0*/  @P1 LOP3.LUT R2, R2, 0x40000000, RZ, 0xfc, !PT ;  /* 0x4000000002021812 */ /* 0x000fc800078efcff */
[----:B------:R-:W-:-:S04]  /*43ee0*/  LOP3.LUT R2, R2, 0xf7ffffff, RZ, 0xc0, !PT ;  /* 0xf7ffffff02027812 */ /* 0x000fc800078ec0ff */
[----:B------:R-:W-:Y:S02]  /*43ef0*/  @P6 LOP3.LUT R2, R2, 0x8000000, RZ, 0xfc, !PT ;  /* 0x0800000002026812 */ /* 0x000fe400078efcff */
        /* <DEDUP_REMOVED lines=33> */
[----:B------:R-:W3:Y:S01]  /*44110*/  LDCU UR19, c[0x0][0x398] ;  /* 0x00007300ff1377ac */ /* 0x000ee20008000800 */
[C---:B------:R-:W-:Y:S02]  /*44120*/  LOP3.LUT P4, RZ, R17.reuse, 0x10, RZ, 0xc0, !PT ;  /* 0x0000001011ff7812 */ /* 0x040fe4000788c0ff */
[----:B------:R-:W-:-:S07]  /*44130*/  LOP3.LUT P5, RZ, R17, 0x20, RZ, 0xc0, !PT ;  /* 0x0000002011ff7812 */ /* 0x000fce00078ac0ff */
[----:B------:R-:W-:Y:S02]  /*44140*/  @P6 LOP3.LUT R2, R2, 0x40, RZ, 0xfc, !PT ;  /* 0x0000004002026812 */ /* 0x000fe400078efcff */
[----:B------:R-:W-:Y:S02]  /*44150*/  LOP3.LUT P6, RZ, R28, 0x10000000, RZ, 0xc0, !PT ;  /* 0x100000001cff7812 */ /* 0x000fe400078cc0ff */
[----:B--2---:R-:W-:Y:S02]  /*44160*/  ISETP.LT.AND P4, PT, R5, UR23, !P4 ;  /* 0x0000001705007c0c */ /* 0x004fe4000e781270 */
[----:B------:R-:W-:Y:S02]  /*44170*/  LOP3.LUT P3, RZ, R17, 0x8, RZ, 0xc0, !PT ;  /* 0x0000000811ff7812 */ /* 0x000fe4000786c0ff */
[C---:B-1----:R-:W-:Y:S02]  /*44180*/  ISETP.LT.AND P5, PT, R5.reuse, UR11, !P5 ;  /* 0x0000000b05007c0c */ /* 0x042fe4000efa1270 */
[C---:B0-----:R-:W-:Y:S01]  /*44190*/  ISETP.LT.AND P6, PT, R5.reuse, UR15, !P6 ;  /* 0x0000000f05007c0c */ /* 0x041fe2000f7c1270 */
[----:B------:R-:W0:Y:S01]  /*441a0*/  LDCU UR15, c[0x0][0x398] ;  /* 0x00007300ff0f77ac */ /* 0x000e220008000800 */
[----:B------:R-:W1:Y:S01]  /*441b0*/  LDCU UR11, c[0x0][0x398] ;  /* 0x00007300ff0b77ac */ /* 0x000e620008000800 */
[----:B---3--:R-:W-:-:S02]  /*441c0*/  ISETP.LT.AND P3, PT, R5, UR19, !P3 ;  /* 0x0000001305007c0c */ /* 0x008fc4000df61270 */
        /* <DEDUP_REMOVED lines=39> */
[----:B------:R-:W-:Y:S01]  /*44440*/  LOP3.LUT R16, R16, 0xfffffeff, RZ, 0xc0, !PT ;  /* 0xfffffeff10107812 */ /* 0x000fe200078ec0ff */
[----:B------:R-:W1:Y:S01]  /*44450*/  LDCU UR11, c[0x0][0x398] ;  /* 0x00007300ff0b77ac */ /* 0x000e620008000800 */
[----:B------:R-:W-:-:S05]  /*44460*/  LOP3.LUT R29, R29, 0xffffbfff, RZ, 0xc0, !PT ;  /* 0xffffbfff1d1d7812 */ /* 0x000fca00078ec0ff */
[----:B------:R-:W-:Y:S02]  /*44470*/  @P0 LOP3.LUT R16, R16, 0x100, RZ, 0xfc, !PT ;  /* 0x0000010010100812 */ /* 0x000fe400078efcff */
[----:B--2---:R-:W-:Y:S02]  /*44480*/  ISETP.LT.AND P0, PT, R5, UR23, !P3 ;  /* 0x0000001705007c0c */ /* 0x004fe4000df01270 */
[----:B------:R-:W-:Y:S02]  /*44490*/  @P2 LOP3.LUT R29, R29, 0x4000, RZ, 0xfc, !PT ;  /* 0x000040001d1d2812 */ /* 0x000fe400078efcff */
[----:B------:R-:W-:Y:S02]  /*444a0*/  LOP3.LUT R2, R2, 0xfffffffe, RZ, 0xc0, !PT ;  /* 0xfffffffe02027812 */ /* 0x000fe400078ec0ff */
[----:B------:R-:W-:Y:S02]  /*444b0*/  LOP3.LUT R16, R16, 0xffffffdf, RZ, 0xc0, !PT ;  /* 0xffffffdf10107812 */ /* 0x000fe400078ec0ff */
[----:B------:R-:W-:-:S02]  /*444c0*/  LOP3.LUT P6, RZ, R28, 0x8000000, RZ, 0xc0, !PT ;  /* 0x080000001cff7812 */ /* 0x000fc400078cc0ff */
[----:B------:R-:W-:Y:S02]  /*444d0*/  LOP3.LUT R29, R29, 0xffff7fff, RZ, 0xc0, !PT ;  /* 0xffff7fff1d1d7812 */ /* 0x000fe400078ec0ff */
[----:B------:R-:W-:Y:S01]  /*444e0*/  @P5 LOP3.LUT R2, R2, 0x1, RZ, 0xfc, !PT ;  /* 0x0000000102025812 */ /* 0x000fe200078efcff */
[----:B------:R-:W2:Y:S01]  /*444f0*/  LDCU UR23, c[0x0][0x398] ;  /* 0x00007300ff1777ac */ /* 0x000ea20008000800 */
[----:B------:R-:W-:Y:S02]  /*44500*/  @P3 LOP3.LUT R29, R29, 0x8000, RZ, 0xfc, !PT ;  /* 0x000080001d1d3812 */ /* 0x000fe400078efcff */
[----:B------:R-:W-:Y:S02]  /*44510*/  LOP3.LUT P5, RZ, R28, 0x4000000, RZ, 0xc0, !PT ;  /* 0x040000001cff7812 */ /* 0x000fe400078ac0ff */
[----:B------:R-:W-:Y:S02]  /*44520*/  @P0 LOP3.LUT R16, R16, 0x20, RZ, 0xfc, !PT ;  /* 0x0000002010100812 */ /* 0x000fe400078efcff */
[----:B---3--:R-:W-:-:S02]  /*44530*/  ISETP.LT.AND P0, PT, R5, UR19, !P4 ;  /* 0x0000001305007c0c */ /* 0x008fc4000e701270 */
[----:B------:R-:W-:Y:S02]  /*44540*/  LOP3.LUT R29, R29, 0xfffeffff, RZ, 0xc0, !PT ;  /* 0xfffeffff1d1d7812 */ /* 0x000fe400078ec0ff */
[----:B------:R-:W-:Y:S02]  /*44550*/  LOP3.LUT R28, R28, 0xffffffdf, RZ, 0xc0, !PT ;  /* 0xffffffdf1c1c7812 */ /* 0x000fe400078ec0ff */
[----:B------:R-:W-:Y:S01]  /*44560*/  LOP3.LUT R16, R16, 0xfffffffb, RZ, 0xc0, !PT ;  /* 0xfffffffb10107812 */ /* 0x000fe200078ec0ff */
[----:B------:R-:W3:Y:S01]  /*44570*/  LDCU UR19, c[0x0][0x398] ;  /* 0x00007300ff1377ac */ /* 0x000ee20008000800 */
[----:B------:R-:W-:-:S04]  /*44580*/  @P4 LOP3.LUT R29, R29, 0x10000, RZ, 0xfc, !PT ;  /* 0x000100001d1d4812 */ /* 0x000fc800078efcff */
[----:B------:R-:W-:Y:S02]  /*44590*/  LOP3.LUT R29, R29, 0xfffdffff, RZ, 0xc0, !PT ;  /* 0xfffdffff1d1d7812 */ /* 0x000fe400078ec0ff */
[----:B------:R-:W-:Y:S02]  /*445a0*/  @P0 LOP3.LUT R16, R16, 0x4, RZ, 0xfc, !PT ;  /* 0x0000000410100812 */ /* 0x000fe400078efcff */
[----:B0-----:R-:W-:Y:S02]  /*445b0*/  ISETP.LT.AND P0, PT, R5, UR15, !P5 ;  /* 0x0000000f05007c0c */ /* 0x001fe4000ef01270 */
[----:B------:R-:W-:Y:S02]  /*445c0*/  @P5 LOP3.LUT R29, R29, 0x20000, RZ, 0xfc, !PT ;  /* 0x000200001d1d5812 */ /* 0x000fe400078efcff */
[----:B------:R-:W-:Y:S01]  /*445d0*/  LOP3.LUT P5, RZ, R0, 0x80, RZ, 0xc0, !PT ;  /* 0x0000008000ff7812 */ /* 0x000fe200078ac0ff */
[----:B------:R-:W0:-:S12]  /*445e0*/  LDCU UR15, c[0x0][0x398] ;  /* 0x00007300ff0f77ac */ /* 0x000e180008000800 */
        /* <DEDUP_REMOVED lines=47> */
[----:B------:R-:W1:Y:S01]  /*448e0*/  LDCU UR11, c[0x0][0x398] ;  /* 0x00007300ff0b77ac */ /* 0x000e620008000800 */
[----:B------:R-:W-:-:S05]  /*448f0*/  LOP3.LUT R4, R4, 0xefffffff, RZ, 0xc0, !PT ;  /* 0xefffffff04047812 */ /* 0x000fca00078ec0ff */
[----:B------:R-:W-:Y:S02]  /*44900*/  @P5 LOP3.LUT R28, R28, 0x100000, RZ, 0xfc, !PT ;  /* 0x001000001c1c5812 */ /* 0x000fe400078efcff */
        /* <DEDUP_REMOVED lines=38> */
[----:B------:R-:W-:Y:S02]  /*44b70*/  LOP3.LUT R4, R4, 0xffffffef, RZ, 0xc0, !PT ;  /* 0xffffffef04047812 */ /* 0x000fe400078ec0ff */
[----:B------:R-:W-:Y:S01]  /*44b80*/  LOP3.LUT R11, R11, 0xbfffffff, RZ, 0xc0, !PT ;  /* 0xbfffffff0b0b7812 */ /* 0x000fe200078ec0ff */
[----:B------:R-:W1:Y:S08]  /*44b90*/  LDCU UR11, c[0x0][0x398] ;  /* 0x00007300ff0b77ac */ /* 0x000e700008000800 */
        /* <DEDUP_REMOVED lines=13> */
[----:B---3--:R-:W-:Y:S02]  /*44c70*/  ISETP.LT.AND P5, PT, R5, UR19, !P5 ;  /* 0x0000001305007c0c */ /* 0x008fe4000efa1270 */
        /* <DEDUP_REMOVED lines=10> */
[----:B------:R-:W-:Y:S02]  /*44d20*/  LOP3.LUT P6, RZ, R0, 0x40, RZ, 0xc0, !PT ;  /* 0x0000004000ff7812 */ /* 0x000fe400078cc0ff */
[----:B------:R-:W-:Y:S01]  /*44d30*/  LOP3.LUT R29, R29, 0xefffffff, RZ, 0xc0, !PT ;  /* 0xefffffff1d1d7812 */ /* 0x000fe200078ec0ff */
[----:B------:R-:W0:Y:S06]  /*44d40*/  LDCU UR15, c[0x0][0x398] ;  /* 0x00007300ff0f77ac */ /* 0x000e2c0008000800 */
        /* <DEDUP_REMOVED lines=27> */
[----:B------:R-:W-:Y:S02]  /*44f00*/  @P6 LOP3.LUT R11, R11, 0x200, RZ, 0xfc, !PT ;  /* 0x000002000b0b6812 */ /* 0x000fe400078efcff */
[----:B------:R-:W-:-:S02]  /*44f10*/  LOP3.LUT P6, RZ, R17, 0x2000000, RZ, 0xc0, !PT ;  /* 0x0200000011ff7812 */ /* 0x000fc400078cc0ff */
[----:B------:R-:W-:Y:S02]  /*44f20*/  @P2 LOP3.LUT R0, R0, 0x20000000, RZ, 0xfc, !PT ;  /* 0x2000000000002812 */ /* 0x000fe400078efcff */
[----:B------:R-:W-:-:S05]  /*44f30*/  LOP3.LUT R11, R11, 0xffffffbf, RZ, 0xc0, !PT ;  /* 0xffffffbf0b0b7812 */ /* 0x000fca00078ec0ff */
[----:B------:R-:W-:Y:S02]  /*44f40*/  @P5 LOP3.LUT R11, R11, 0x40, RZ, 0xfc, !PT ;  /* 0x000000400b0b5812 */ /* 0x000fe400078efcff */
[C---:B------:R-:W-:Y:S02]  /*44f50*/  LOP3.LUT P5, RZ, R0.reuse, 0x2000, RZ, 0xc0, !PT ;  /* 0x0000200000ff7812 */ /* 0x040fe400078ac0ff */
[----:B------:R-:W-:Y:S02]  /*44f60*/  @P6 LOP3.LUT R29, R29, 0x10000000, RZ, 0xfc, !PT ;  /* 0x100000001d1d6812 */ /* 0x000fe400078efcff */
[----:B------:R-:W-:Y:S02]  /*44f70*/  LOP3.LUT P6, RZ, R17, 0x4000000, RZ, 0xc0, !PT ;  /* 0x0400000011ff7812 */ /* 0x000fe400078cc0ff */
[----:B------:R-:W-:Y:S02]  /*44f80*/  LOP3.LUT R0, R0, 0xfbffffff, RZ, 0xc0, !PT ;  /* 0xfbffffff00007812 */ /* 0x000fe400078ec0ff */
[----:B------:R-:W-:-:S02]  /*44f90*/  LOP3.LUT R11, R11, 0xfffffff7, RZ, 0xc0, !PT ;  /* 0xfffffff70b0b7812 */ /* 0x000fc400078ec0ff */
[----:B------:R-:W-:Y:S02]  /*44fa0*/  LOP3.LUT R29, R29, 0xdfffffff, RZ, 0xc0, !PT ;  /* 0xdfffffff1d1d7812 */ /* 0x000fe400078ec0ff */
[----:B------:R-:W-:Y:S02]  /*44fb0*/  @P1 LOP3.LUT R0, R0, 0x4000000, RZ, 0xfc, !PT ;  /* 0x0400000000001812 */ /* 0x000fe400078efcff */
[----:B------:R-:W-:Y:S02]  /*44fc0*/  @P4 LOP3.LUT R11, R11, 0x8, RZ, 0xfc, !PT ;  /* 0x000000080b0b4812 */ /* 0x000fe400078efcff */
[C---:B------:R-:W-:Y:S02]  /*44fd0*/  LOP3.LUT P4, RZ, R0.reuse, 0x4000, RZ, 0xc0, !PT ;  /* 0x0000400000ff7812 */ /* 0x040fe4000788c0ff */
[----:B------:R-:W-:Y:S02]  /*44fe0*/  LOP3.LUT R0, R0, 0xff7fffff, RZ, 0xc0, !PT ;  /* 0xff7fffff00007812 */ /* 0x000fe400078ec0ff */
[----:B------:R-:W-:-:S02]  /*44ff0*/  @P6 LOP3.LUT R29, R29, 0x20000000, RZ, 0xfc, !PT ;  /* 0x200000001d1d6812 */ /* 0x000fc400078efcff */
[----:B------:R-:W-:Y:S02]  /*45000*/  LOP3.LUT P6, RZ, R17, 0x8000000, RZ, 0xc0, !PT ;  /* 0x0800000011ff7812 */ /* 0x000fe400078cc0ff */
[----:B------:R-:W-:-:S04]  /*45010*/  @P0 LOP3.LUT R0, R0, 0x800000, RZ, 0xfc, !PT ;  /* 0x0080000000000812 */ /* 0x000fc800078efcff */
[----:B------:R-:W-:Y:S02]  /*45020*/  LOP3.LUT P1, RZ, R0, 0x80000, RZ, 0xc0, !PT ;  /* 0x0008000000ff7812 */ /* 0x000fe4000782c0ff */
[----:B------:R-:W-:Y:S02]  /*45030*/  LOP3.LUT R29, R29, 0xbfffffff, RZ, 0xc0, !PT ;  /* 0xbfffffff1d1d7812 */ /* 0x000fe400078ec0ff */
[----:B------:R-:W-:-:S03]  /*45040*/  LOP3.LUT R28, R28, 0xfffffff7, RZ, 0xc0, !PT ;  /* 0xfffffff71c1c7812 */ /* 0x000fc600078ec0ff */
[----:B------:R-:W-:Y:S02]  /*45050*/  @P6 LOP3.LUT R29, R29, 0x40000000, RZ, 0xfc, !PT ;  /* 0x400000001d1d6812 */ /* 0x000fe400078efcff */
[----:B------:R-:W-:-:S04]  /*45060*/  LOP3.LUT P6, RZ, R17, 0x10000000, RZ, 0xc0, !PT ;  /* 0x1000000011ff7812 */ /* 0x000fc800078cc0ff */
[----:B------:R-:W-:Y:S02]  /*45070*/  @P1 LOP3.LUT R28, R28, 0x8, RZ, 0xfc, !PT ;  /* 0x000000081c1c1812 */ /* 0x000fe400078efcff */
[----:B------:R-:W-:Y:S02]  /*45080*/  LOP3.LUT P1, RZ, R0, 0x40000, RZ, 0xc0, !PT ;  /* 0x0004000000ff7812 */ /* 0x000fe4000782c0ff */
[----:B------:R-:W-:Y:S02]  /*45090*/  LOP3.LUT R29, R29, 0x7fffffff, RZ, 0xc0, !PT ;  /* 0x7fffffff1d1d7812 */ /* 0x000fe400078ec0ff */
[----:B------:R-:W-:-:S03]  /*450a0*/  LOP3.LUT R28, R28, 0xffffffef, RZ, 0xc0, !PT ;  /* 0xffffffef1c1c7812 */ /* 0x000fc600078ec0ff */
[----:B------:R-:W-:Y:S02]  /*450b0*/  @P6 LOP3.LUT R29, R29, 0x80000000, RZ, 0xfc, !PT ;  /* 0x800000001d1d6812 */ /* 0x000fe400078efcff */
[----:B------:R-:W-:-:S04]  /*450c0*/  LOP3.LUT P6, RZ, R17, 0x20000000, RZ, 0xc0, !PT ;  /* 0x2000000011ff7812 */ /* 0x000fc800078cc0ff */
[----:B------:R-:W-:-:S04]  /*450d0*/  @P1 LOP3.LUT R28, R28, 0x10, RZ, 0xfc, !PT ;  /* 0x000000101c1c1812 */ /* 0x000fc800078efcff */
[----:B------:R-:W-:-:S05]  /*450e0*/  LOP3.LUT R28, R28, 0xfffffffe, RZ, 0xc0, !PT ;  /* 0xfffffffe1c1c7812 */ /* 0x000fca00078ec0ff */
        /* <DEDUP_REMOVED lines=20> */
[C---:B------:R-:W-:Y:S02]  /*45230*/  ISETP.LT.AND P3, PT, R5.reuse, UR33, !P3 ;  /* 0x0000002105007c0c */ /* 0x040fe4000df61270 */
[----:B------:R-:W-:Y:S02]  /*45240*/  ISETP.LT.AND P5, PT, R5, UR51, !P5 ;  /* 0x0000003305007c0c */ /* 0x000fe4000efa1270 */
[----:B------:R-:W-:Y:S02]  /*45250*/  LOP3.LUT R11, R11, 0xfffffffe, RZ, 0xc0, !PT ;  /* 0xfffffffe0b0b7812 */ /* 0x000fe400078ec0ff */
[----:B------:R-:W-:-:S02]  /*45260*/  ISETP.LT.AND P4, PT, R5, UR55, !P4 ;  /* 0x0000003705007c0c */ /* 0x000fc4000e781270 */
[----:B------:R-:W-:Y:S01]  /*45270*/  LOP3.LUT R15, R15, 0xffdfffff, RZ, 0xc0, !PT ;  /* 0xffdfffff0f0f7812 */ /* 0x000fe200078ec0ff */
[----:B------:R-:W0:Y:S01]  /*45280*/  LDCU UR15, c[0x0][0x398] ;  /* 0x00007300ff0f77ac */ /* 0x000e220008000800 */
[----:B------:R-:W-:Y:S02]  /*45290*/  @P6 LOP3.LUT R8, R8, 0x20000000, RZ, 0xfc, !PT ;  /* 0x2000000008086812 */ /* 0x000fe400078efcff */
[----:B------:R-:W-:-:S04]  /*452a0*/  LOP3.LUT P6, RZ, R28, 0x1, RZ, 0xc0, !PT ;  /* 0x000000011cff7812 */ /* 0x000fc800078cc0ff */
[----:B-1----:R-:W-:Y:S02]  /*452b0*/  ISETP.LT.AND P6, PT, R25, UR11, !P6 ;  /* 0x0000000b19007c0c */ /* 0x002fe4000f7c1270 */
[----:B------:R-:W-:Y:S02]  /*452c0*/  LOP3.LUT R8, R8, 0xefffffff, RZ, 0xc0, !PT ;  /* 0xefffffff08087812 */ /* 0x000fe400078ec0ff */
[----:B------:R-:W-:Y:S02]  /*452d0*/  @P3 LOP3.LUT R11, R11, 0x1, RZ, 0xfc, !PT ;  /* 0x000000010b0b3812 */ /* 0x000fe400078efcff */
[----:B------:R-:W-:Y:S02]  /*452e0*/  @P5 LOP3.LUT R15, R15, 0x200000, RZ, 0xfc, !PT ;  /* 0x002000000f0f5812 */ /* 0x000fe400078efcff */
[C---:B------:R-:W-:Y:S02]  /*452f0*/  LOP3.LUT P2, RZ, R0.reuse, 0x10000, RZ, 0xc0, !PT ;  /* 0x0001000000ff7812 */ /* 0x040fe4000784c0ff */
[----:B------:R-:W-:Y:S01]  /*45300*/  LOP3.LUT P1, RZ, R0, 0x20000, RZ, 0xc0, !PT ;  /* 0x0002000000ff7812 */ /* 0x000fe2000782c0ff */
[----:B------:R-:W1:Y:S02]  /*45310*/  LDCU UR11, c[0x0][0x398] ;  /* 0x00007300ff0b77ac */ /* 0x000e640008000800 */
[----:B------:R-:W-:-:S02]  /*45320*/  @P6 LOP3.LUT R8, R8, 0x10000000, RZ, 0xfc, !PT ;  /* 0x1000000008086812 */ /* 0x000fc400078efcff */
[----:B------:R-:W-:-:S04]  /*45330*/  LOP3.LUT P6, RZ, R29, 0x80000000, RZ, 0xc0, !PT ;  /* 0x800000001dff7812 */ /* 0x000fc800078cc0ff */
[----:B--2---:R-:W-:Y:S02]  /*45340*/  ISETP.LT.AND P6, PT, R25, UR23, !P6 ;  /* 0x0000001719007c0c */ /* 0x004fe4000f7c1270 */
[----:B------:R-:W-:Y:S02]  /*45350*/  LOP3.LUT R8, R8, 0xf7ffffff, RZ, 0xc0, !PT ;  /* 0xf7ffffff08087812 */ /* 0x000fe400078ec0ff */
[----:B------:R-:W-:Y:S02]  /*45360*/  LOP3.LUT P3, RZ, R0, 0x8000, RZ, 0xc0, !PT ;  /* 0x0000800000ff7812 */ /* 0x000fe4000786c0ff */
[----:B------:R-:W-:Y:S02]  /*45370*/  LOP3.LUT R15, R15, 0xfffbffff, RZ, 0xc0, !PT ;  /* 0xfffbffff0f0f7812 */ /* 0x000fe400078ec0ff */
[C---:B------:R-:W-:Y:S02]  /*45380*/  ISETP.LT.AND P2, PT, R5.reuse, UR63, !P2 ;  /* 0x0000003f05007c0c */ /* 0x040fe4000d741270 */
[----:B------:R-:W-:Y:S01]  /*45390*/  ISETP.LT.AND P1, PT, R5, UR67, !P1 ;  /* 0x0000004305007c0c */ /* 0x000fe2000cf21270 */
[----:B------:R-:W2:Y:S02]  /*453a0*/  LDCU UR23, c[0x0][0x398] ;  /* 0x00007300ff1777ac */ /* 0x000ea40008000800 */
[----:B------:R-:W-:-:S02]  /*453b0*/  @P6 LOP3.LUT R8, R8, 0x8000000, RZ, 0xfc, !PT ;  /* 0x0800000008086812 */ /* 0x000fc400078efcff */
[----:B------:R-:W-:-:S04]  /*453c0*/  LOP3.LUT P6, RZ, R29, 0x40000000, RZ, 0xc0, !PT ;  /* 0x400000001dff7812 */ /* 0x000fc800078cc0ff */
[----:B---3--:R-:W-:Y:S02]  /*453d0*/  ISETP.LT.AND P6, PT, R25, UR19, !P6 ;  /* 0x0000001319007c0c */ /* 0x008fe4000f7c1270 */
[----:B------:R-:W-:Y:S02]  /*453e0*/  ISETP.LT.AND P3, PT, R5, UR59, !P3 ;  /* 0x0000003b05007c0c */ /* 0x000fe4000df61270 */
[----:B------:R-:W-:Y:S02]  /*453f0*/  LOP3.LUT R8, R8, 0xfbffffff, RZ, 0xc0, !PT ;  /* 0xfbffffff08087812 */ /* 0x000fe400078ec0ff */
[----:B------:R-:W-:Y:S01]  /*45400*/  @P4 LOP3.LUT R15, R15, 0x40000, RZ, 0xfc, !PT ;  /* 0x000400000f0f4812 */ /* 0x000fe200078efcff */
[----:B------:R-:W3:Y:S03]  /*45410*/  LDCU UR19, c[0x0][0x398] ;  /* 0x00007300ff1377ac */ /* 0x000ee60008000800 */
[----:B------:R-:W-:-:S03]  /*45420*/  LOP3.LUT R15, R15, 0xffff7fff, RZ, 0xc0, !PT ;  /* 0xffff7fff0f0f7812 */ /* 0x000fc600078ec0ff */
[----:B------:R-:W-:Y:S02]  /*45430*/  @P6 LOP3.LUT R8, R8, 0x4000000, RZ, 0xfc, !PT ;  /* 0x0400000008086812 */ /* 0x000fe400078efcff */
[----:B------:R-:W-:Y:S02]  /*45440*/  LOP3.LUT P6, RZ, R29, 0x20000000, RZ, 0xc0, !PT ;  /* 0x200000001dff7812 */ /* 0x000fe400078cc0ff */
[----:B------:R-:W-:Y:S02]  /*45450*/  @P3 LOP3.LUT R15, R15, 0x8000, RZ, 0xfc, !PT ;  /* 0x000080000f0f3812 */ /* 0x000fe400078efcff */
[----:B0-----:R-:W-:Y:S02]  /*45460*/  ISETP.LT.AND P6, PT, R25, UR15, !P6 ;  /* 0x0000000f19007c0c */ /* 0x001fe4000f7c1270 */
[----:B------:R-:W-:Y:S02]  /*45470*/  LOP3.LUT R15, R15, 0xffffefff, RZ, 0xc0, !PT ;  /* 0xffffefff0f0f7812 */ /* 0x000fe400078ec0ff */
[----:B------:R-:W-:-:S02]  /*45480*/  LOP3.LUT R8, R8, 0xfdffffff, RZ, 0xc0, !PT ;  /* 0xfdffffff08087812 */ /* 0x000fc400078ec0ff */
[----:B------:R-:W-:Y:S01]  /*45490*/  LOP3.LUT P5, RZ, R17, 0x1000000, RZ, 0xc0, !PT ;  /* 0x0100000011ff7812 */ /* 0x000fe200078ac0ff */
[----:B------:R-:W0:Y:S01]  /*454a0*/  LDCU UR15, c[0x0][0x398] ;  /* 0x00007300ff0f77ac */ /* 0x000e220008000800 */
[----:B------:R-:W-:-:S04]  /*454b0*/  @P2 LOP3.LUT R15, R15, 0x1000, RZ, 0xfc, !PT ;  /* 0x000010000f0f2812 */ /* 0x000fc800078efcff */
[----:B------:R-:W-:Y:S02]  /*454c0*/  LOP3.LUT R15, R15, 0xfffffdff, RZ, 0xc0, !PT ;  /* 0xfffffdff0f0f7812 */ /* 0x000fe400078ec0ff */
[----:B------:R-:W-:Y:S02]  /*454d0*/  @P6 LOP3.LUT R8, R8, 0x2000000, RZ, 0xfc, !PT ;  /* 0x0200000008086812 */ /* 0x000fe400078efcff */
[----:B------:R-:W-:Y:S02]  /*454e0*/  LOP3.LUT P6, RZ, R29, 0x10000000, RZ, 0xc0, !PT ;  /* 0x100000001dff7812 */ /* 0x000fe400078cc0ff */
[----:B------:R-:W-:Y:S02]  /*454f0*/  @P1 LOP3.LUT R15, R15, 0x200, RZ, 0xfc, !PT ;  /* 0x000002000f0f1812 */ /* 0x000fe400078efcff */
[----:B------:R-:W-:Y:S02]  /*45500*/  LOP3.LUT P1, RZ, R28, 0x10, RZ, 0xc0, !PT ;  /* 0x000000101cff7812 */ /* 0x000fe4000782c0ff */
[----:B-1----:R-:W-:-:S02]  /*45510*/  ISETP.LT.AND P6, PT, R25, UR11, !P6 ;  /* 0x0000000b19007c0c */ /* 0x002fc4000f7c1270 */
[----:B--2---:R-:W-:Y:S02]  /*45520*/  ISETP.LT.AND P5, PT, R25, UR23, !P5 ;  /* 0x0000001719007c0c */ /* 0x004fe4000efa1270 */
[----:B------:R-:W-:Y:S02]  /*45530*/  ISETP.LT.AND P1, PT, R5, UR71, !P1 ;  /* 0x0000004705007c0c */ /* 0x000fe4000cf21270 */
[----:B------:R-:W-:Y:S02]  /*45540*/  LOP3.LUT R8, R8, 0xfeffffff, RZ, 0xc0, !PT ;  /* 0xfeffffff08087812 */ /* 0x000fe400078ec0ff */
[----:B------:R-:W-:Y:S02]  /*45550*/  LOP3.LUT P4, RZ, R17, 0x800000, RZ, 0xc0, !PT ;  /* 0x0080000011ff7812 */ /* 0x000fe4000788c0ff */
[----:B------:R-:W-:Y:S01]  /*45560*/  LOP3.LUT R15, R15, 0xffffffbf, RZ, 0xc0, !PT ;  /* 0xffffffbf0f0f7812 */ /* 0x000fe200078ec0ff */
[----:B------:R-:W1:Y:S01]  /*45570*/  LDCU UR11, c[0x0][0x398] ;  /* 0x00007300ff0b77ac */ /* 0x000e620008000800 */
[----:B------:R-:W-:-:S02]  /*45580*/  LOP3.LUT P3, RZ, R17, 0x400000, RZ, 0xc0, !PT ;  /* 0x0040000011ff7812 */ /* 0x000fc4000786c0ff */
[----:B---3--:R-:W-:Y:S01]  /*45590*/  ISETP.LT.AND P4, PT, R25, UR19, !P4 ;  /* 0x0000001319007c0c */ /* 0x008fe2000e781270 */
[----:B------:R-:W2:Y:S01]  /*455a0*/  LDCU UR23, c[0x0][0x398] ;  /* 0x00007300ff1777ac */ /* 0x000ea20008000800 */
[----:B------:R-:W-:Y:S02]  /*455b0*/  LOP3.LUT P0, RZ, R0, 0x100000, RZ, 0xc0, !PT ;  /* 0x0010000000ff7812 */ /* 0x000fe4000780c0ff */
[----:B------:R-:W-:Y:S02]  /*455c0*/  @P6 LOP3.LUT R8, R8, 0x1000000, RZ, 0xfc, !PT ;  /* 0x0100000008086812 */ /* 0x000fe400078efcff */
[----:B------:R-:W-:Y:S02]  /*455d0*/  @P1 LOP3.LUT R15, R15, 0x40, RZ, 0xfc, !PT ;  /* 0x000000400f0f1812 */ /* 0x000fe400078efcff */
[----:B------:R-:W-:Y:S02]  /*455e0*/  LOP3.LUT P1, RZ, R28, 0x8, RZ, 0xc0, !PT ;  /* 0x000000081cff7812 */ /* 0x000fe4000782c0ff */
[----:B------:R-:W-:-:S02]  /*455f0*/  LOP3.LUT R8, R8, 0xff7fffff, RZ, 0xc0, !PT ;  /* 0xff7fffff08087812 */ /* 0x000fc400078ec0ff */
[----:B0-----:R-:W-:Y:S02]  /*45600*/  ISETP.LT.AND P3, PT, R25, UR15, !P3 ;  /* 0x0000000f19007c0c */ /* 0x001fe4000df61270 */
[----:B------:R-:W-:Y:S02]  /*45610*/  LOP3.LUT P2, RZ, R17, 0x200000, RZ, 0xc0, !PT ;  /* 0x0020000011ff7812 */ /* 0x000fe4000784c0ff */
[C---:B------:R-:W-:Y:S02]  /*45620*/  ISETP.LT.AND P1, PT, R5.reuse, UR75, !P1 ;  /* 0x0000004b05007c0c */ /* 0x040fe4000cf21270 */
[----:B------:R-:W-:Y:S02]  /*45630*/  @P5 LOP3.LUT R8, R8, 0x800000, RZ, 0xfc, !PT ;  /* 0x0080000008085812 */ /* 0x000fe400078efcff */
[----:B------:R-:W-:Y:S01]  /*45640*/  ISETP.LT.AND P0, PT, R5, UR4, !P0 ;  /* 0x0000000405007c0c */ /* 0x000fe2000c701270 */
[----:B------:R-:W0:Y:S01]  /*45650*/  LDCU UR19, c[0x0][0x398] ;  /* 0x00007300ff1377ac */ /* 0x000e220008000800 */
[----:B------:R-:W-:-:S02]  /*45660*/  LOP3.LUT R15, R15, 0xfffffff7, RZ, 0xc0, !PT ;  /* 0xfffffff70f0f7812 */ /* 0x000fc400078ec0ff */
[----:B------:R-:W-:Y:S02]  /*45670*/  LOP3.LUT R8, R8, 0xffbfffff, RZ, 0xc0, !PT ;  /* 0xffbfffff08087812 */ /* 0x000fe400078ec0ff */
[----:B-1----:R-:W-:Y:S02]  /*45680*/  ISETP.LT.AND P2, PT, R25, UR11, !P2 ;  /* 0x0000000b19007c0c */ /* 0x002fe4000d741270 */
[----:B------:R-:W-:Y:S02]  /*45690*/  LOP3.LUT P6, RZ, R17, 0x40, RZ, 0xc0, !PT ;  /* 0x0000004011ff7812 */ /* 0x000fe400078cc0ff */
[----:B------:R-:W-:Y:S02]  /*456a0*/  LOP3.LUT R29, R29, 0xf7ffffff, RZ, 0xc0, !PT ;  /* 0xf7ffffff1d1d7812 */ /* 0x000fe400078ec0ff */
[----:B------:R-:W-:Y:S01]  /*456b0*/  @P4 LOP3.LUT R8, R8, 0x400000, RZ, 0xfc, !PT ;  /* 0x0040000008084812 */ /* 0x000fe200078efcff */
[----:B------:R-:W1:Y:S01]  /*456c0*/  LDCU UR15, c[0x0][0x398] ;  /* 0x00007300ff0f77ac */ /* 0x000e620008000800 */
[----:B------:R-:W3:Y:S01]  /*456d0*/  LDCU UR11, c[0x0][0x398] ;  /* 0x00007300ff0b77ac */ /* 0x000ee20008000800 */
[----:B------:R-:W-:Y:S01]  /*456e0*/  STL [R1+0x150c], R19 ;  /* 0x00150c1301007387 */ /* 0x000fe20000100800 */
[----:B------:R-:W-:-:S02]  /*456f0*/  LOP3.LUT R8, R8, 0xffdfffff, RZ, 0xc0, !PT ;  /* 0xffdfffff08087812 */ /* 0x000fc400078ec0ff */
[----:B------:R-:W-:Y:S02]  /*45700*/  @P1 LOP3.LUT R15, R15, 0x8, RZ, 0xfc, !PT ;  /* 0x000000080f0f1812 */ /* 0x000fe400078efcff */
[C---:B------:R-:W-:Y:S02]  /*45710*/  LOP3.LUT P1, RZ, R17.reuse, 0x100000, RZ, 0xc0, !PT ;  /* 0x0010000011ff7812 */ /* 0x040fe4000782c0ff */
[----:B------:R-:W-:Y:S02]  /*45720*/  LOP3.LUT P5, RZ, R17, 0x20, RZ, 0xc0, !PT ;  /* 0x0000002011ff7812 */ /* 0x000fe400078ac0ff */
[----:B------:R-:W-:Y:S02]  /*45730*/  @P3 LOP3.LUT R8, R8, 0x200000, RZ, 0xfc, !PT ;  /* 0x0020000008083812 */ /* 0x000fe400078efcff */
[----:B------:R-:W-:Y:S02]  /*45740*/  LOP3.LUT R15, R15, 0xfffffffe, RZ, 0xc0, !PT ;  /* 0xfffffffe0f0f7812 */ /* 0x000fe400078ec0ff */
[----:B--2---:R-:W-:Y:S01]  /*45750*/  ISETP.LT.AND P1, PT, R25, UR23, !P1 ;  /* 0x0000001719007c0c */ /* 0x004fe2000cf21270 */
[----:B------:R-:W2:Y:S01]  /*45760*/  LDCU UR23, c[0x0][0x398] ;  /* 0x00007300ff1777ac */ /* 0x000ea20008000800 */
[----:B------:R-:W-:-:S02]  /*45770*/  LOP3.LUT R8, R8, 0xffefffff, RZ, 0xc0, !PT ;  /* 0xffefffff08087812 */ /* 0x000fc400078ec0ff */
[----:B------:R-:W-:Y:S02]  /*45780*/  @P0 LOP3.LUT R15, R15, 0x1, RZ, 0xfc, !PT ;  /* 0x000000010f0f0812 */ /* 0x000fe400078efcff */
[----:B------:R-:W-:Y:S01]  /*45790*/  LOP3.LUT P0, RZ, R17, 0x80000, RZ, 0xc0, !PT ;  /* 0x0008000011ff7812 */ /* 0x000fe2000780c0ff */
[----:B------:R-:W1:Y:S01]  /*457a0*/  LDCU UR4, c[0x0][0x398] ;  /* 0x00007300ff0477ac */ /* 0x000e620008000800 */
[----:B------:R-:W-:Y:S02]  /*457b0*/  @P2 LOP3.LUT R8, R8, 0x100000, RZ, 0xfc, !PT ;  /* 0x0010000008082812 */ /* 0x000fe400078efcff */
[----:B0-----:R-:W-:Y:S02]  /*457c0*/  ISETP.LT.AND P0, PT, R25, UR19, !P0 ;  /* 0x0000001319007c0c */ /* 0x001fe4000c701270 */
[----:B------:R-:W-:Y:S02]  /*457d0*/  LOP3.LUT P2, RZ, R17, 0x40000, RZ, 0xc0, !PT ;  /* 0x0004000011ff7812 */ /* 0x000fe4000784c0ff */
[----:B------:R-:W-:Y:S01]  /*457e0*/  LOP3.LUT R8, R8, 0xfff7ffff, RZ, 0xc0, !PT ;  /* 0xfff7ffff08087812 */ /* 0x000fe200078ec0ff */
[----:B------:R-:W-:Y:S01]  /*457f0*/  STL [R1+0x1510], R7 ;  /* 0x0015100701007387 */ /* 0x000fe20000100800 */
[----:B------:R-:W0:Y:S02]  /*45800*/  LDCU UR19, c[0x0][0x398] ;  /* 0x00007300ff1377ac */ /* 0x000e240008000800 */
        /* <DEDUP_REMOVED lines=22> */
[----:B------:R-:W-:Y:S01]  /*45970*/  LOP3.LUT P1, RZ, R17, 0x20000, RZ, 0xc0, !PT ;  /* 0x0002000011ff7812 */ /* 0x000fe2000782c0ff */
[----:B------:R1:W-:Y:S06]  /*45980*/  STL [R1+0x1514], R2 ;  /* 0x0015140201007387 */ /* 0x0003ec0000100800 */
[----:B------:R-:W-:-:S02]  /*45990*/  @P6 LOP3.LUT R29, R29, 0x1000000, RZ, 0xfc, !PT ;  /* 0x010000001d1d6812 */ /* 0x000fc400078efcff */
[----:B------:R-:W-:Y:S02]  /*459a0*/  LOP3.LUT P6, RZ, R17, 0x1000, RZ, 0xc0, !PT ;  /* 0x0000100011ff7812 */ /* 0x000fe400078cc0ff */
[----:B---3--:R-:W-:Y:S01]  /*459b0*/  ISETP.LT.AND P1, PT, R25, UR11, !P1 ;  /* 0x0000000b19007c0c */ /* 0x008fe2000cf21270 */
[----:B------:R-:W-:Y:S01]  /*459c0*/  STL [R1+0x1518], R16 ;  /* 0x0015181001007387 */ /* 0x000fe20000100800 */
[----:B------:R-:W-:Y:S02]  /*459d0*/  LOP3.LUT R29, R29, 0xfdffffff, RZ, 0xc0, !PT ;  /* 0xfdffffff1d1d7812 */ /* 0x000fe400078ec0ff */
[----:B------:R-:W-:Y:S01]  /*459e0*/  LOP3.LUT R8, R8, 0xfffdffff, RZ, 0xc0, !PT ;  /* 0xfffdffff08087812 */ /* 0x000fe200078ec0ff */
[----:B------:R-:W-:Y:S04]  /*459f0*/  STL [R1+0x151c], R4 ;  /* 0x00151c0401007387 */ /* 0x000fe80000100800 */
[----:B-1----:R-:W3:Y:S01]  /*45a00*/  LDL.LU R2, [R1+0x4] ;  /* 0x0000040001027983 */ /* 0x002ee20000300800 */
[----:B------:R-:W-:-:S02]  /*45a10*/  LOP3.LUT P0, RZ, R17, 0x10000, RZ, 0xc0, !PT ;  /* 0x0001000011ff7812 */ /* 0x000fc4000780c0ff */
[----:B------:R-:W-:Y:S01]  /*45a20*/  @P2 LOP3.LUT R8, R8, 0x20000, RZ, 0xfc, !PT ;  /* 0x0002000008082812 */ /* 0x000fe200078efcff */
[----:B------:R-:W1:Y:S01]  /*45a30*/  LDCU UR15, c[0x0][0x398] ;  /* 0x00007300ff0f77ac */ /* 0x000e620008000800 */
[----:B------:R-:W0:Y:S01]  /*45a40*/  LDCU UR11, c[0x0][0x398] ;  /* 0x00007300ff0b77ac */ /* 0x000e220008000800 */
[----:B------:R-:W-:Y:S02]  /*45a50*/  @P6 LOP3.LUT R29, R29, 0x2000000, RZ, 0xfc, !PT ;  /* 0x020000001d1d6812 */ /* 0x000fe400078efcff */
[----:B------:R-:W-:Y:S02]  /*45a60*/  LOP3.LUT P6, RZ, R17, 0x2000, RZ, 0xc0, !PT ;  /* 0x0000200011ff7812 */ /* 0x000fe400078cc0ff */
[----:B--2---:R-:W-:Y:S02]  /*45a70*/  ISETP.LT.AND P0, PT, R25, UR23, !P0 ;  /* 0x0000001719007c0c */ /* 0x004fe4000c701270 */
[----:B------:R-:W-:Y:S02]  /*45a80*/  LOP3.LUT R8, R8, 0xfffeffff, RZ, 0xc0, !PT ;  /* 0xfffeffff08087812 */ /* 0x000fe400078ec0ff */
[----:B------:R-:W-:Y:S01]  /*45a90*/  LOP3.LUT R29, R29, 0xfbffffff, RZ, 0xc0, !PT ;  /* 0xfbffffff1d1d7812 */ /* 0x000fe200078ec0ff */
[----:B------:R-:W2:Y:S01]  /*45aa0*/  LDCU UR23, c[0x0][0x398] ;  /* 0x00007300ff1777ac */ /* 0x000ea20008000800 */
[----:B------:R-:W-:-:S02]  /*45ab0*/  LOP3.LUT P4, RZ, R17, 0x10, RZ, 0xc0, !PT ;  /* 0x0000001011ff7812 */ /* 0x000fc4000788c0ff */
[----:B------:R-:W-:Y:S02]  /*45ac0*/  @P1 LOP3.LUT R8, R8, 0x10000, RZ, 0xfc, !PT ;  /* 0x0001000008081812 */ /* 0x000fe400078efcff */
[----:B------:R-:W-:Y:S01]  /*45ad0*/  LOP3.LUT P3, RZ, R17, 0x8, RZ, 0xc0, !PT ;  /* 0x0000000811ff7812 */ /* 0x000fe2000786c0ff */
[----:B------:R-:W3:Y:S01]  /*45ae0*/  LDL.LU R20, [R1+0x74] ;  /* 0x0000740001147983 */ /* 0x000ee20000300800 */
[----:B------:R-:W-:Y:S02]  /*45af0*/  @P6 LOP3.LUT R29, R29, 0x4000000, RZ, 0xfc, !PT ;  /* 0x040000001d1d6812 */ /* 0x000fe400078efcff */
[----:B------:R-:W-:Y:S02]  /*45b00*/  LOP3.LUT R8, R8, 0xffff7fff, RZ, 0xc0, !PT ;  /* 0xffff7fff08087812 */ /* 0x000fe400078ec0ff */
[C---:B------:R-:W-:Y:S02]  /*45b10*/  LOP3.LUT P2, RZ, R17.reuse, 0x4, RZ, 0xc0, !PT ;  /* 0x0000000411ff7812 */ /* 0x040fe4000784c0ff */
[----:B------:R-:W-:Y:S01]  /*45b20*/  LOP3.LUT P1, RZ, R17, 0x2, RZ, 0xc0, !PT ;  /* 0x0000000211ff7812 */ /* 0x000fe2000782c0ff */
[----:B------:R-:W3:Y:S01]  /*45b30*/  LDL.LU R5, [R1+0xa4] ;  /* 0x0000a40001057983 */ /* 0x000ee20000300800 */
[----:B------:R-:W-:-:S02]  /*45b40*/  @P0 LOP3.LUT R8, R8, 0x8000, RZ, 0xfc, !PT ;  /* 0x0000800008080812 */ /* 0x000fc400078efcff */
[----:B------:R-:W-:Y:S02]  /*45b50*/  LOP3.LUT P0, RZ, R29, 0x8000000, RZ, 0xc0, !PT ;  /* 0x080000001dff7812 */ /* 0x000fe4000780c0ff */
[----:B------:R-:W-:Y:S01]  /*45b60*/  LOP3.LUT P6, RZ, R17, 0x4000, RZ, 0xc0, !PT ;  /* 0x0000400011ff7812 */ /* 0x000fe200078cc0ff */
[----:B------:R-:W3:Y:S01]  /*45b70*/  LDL.LU R3, [R1+0xbc] ;  /* 0x0000bc0001037983 */ /* 0x000ee20000300800 */
[----:B------:R-:W-:Y:S02]  /*45b80*/  LOP3.LUT R8, R8, 0xffffbfff, RZ, 0xc0, !PT ;  /* 0xffffbfff08087812 */ /* 0x000fe400078ec0ff */
[C---:B0-----:R-:W-:Y:S02]  /*45b90*/  ISETP.LT.AND P0, PT, R25.reuse, UR19, !P0 ;  /* 0x0000001319007c0c */ /* 0x041fe4000c701270 */
[----:B-1----:R-:W-:Y:S01]  /*45ba0*/  ISETP.LT.AND P6, PT, R25, UR15, !P6 ;  /* 0x0000000f19007c0c */ /* 0x002fe2000f7c1270 */
[----:B------:R-:W0:Y:S01]  /*45bb0*/  LDCU UR19, c[0x0][0x398] ;  /* 0x00007300ff1377ac */ /* 0x000e220008000800 */
[----:B------:R-:W1:Y:S01]  /*45bc0*/  LDCU UR15, c[0x0][0x398] ;  /* 0x00007300ff0f77ac */ /* 0x000e620008000800 */
[----:B------:R-:W3:Y:S04]  /*45bd0*/  LDL.LU R21, [R1+0x1228] ;  /* 0x0012280001157983 */ /* 0x000ee80000300800 */
[----:B------:R-:W3:Y:S04]  /*45be0*/  LDL.LU R13, [R1+0x70] ;  /* 0x00007000010d7983 */ /* 0x000ee80000300800 */
[----:B------:R-:W3:Y:S04]  /*45bf0*/  LDL.LU R18, [R1+0x78] ;  /* 0x0000780001127983 */ /* 0x000ee80000300800 */
[----:B------:R-:W3:Y:S04]  /*45c00*/  LDL.LU R12, [R1+0x20] ;  /* 0x00002000010c7983 */ /* 0x000ee80000300800 */
[----:B------:R-:W3:Y:S04]  /*45c10*/  LDL.LU R14, [R1+0x1c] ;  /* 0x00001c00010e7983 */ /* 0x000ee80000300800 */
[----:B------:R-:W3:Y:S04]  /*45c20*/  LDL.LU R6, [R1+0xa0] ;  /* 0x0000a00001067983 */ /* 0x000ee80000300800 */
[----:B------:R-:W4:Y:S04]  /*45c30*/  LDL.LU R23, [R1+0x1358] ;  /* 0x0013580001177983 */ /* 0x000f280000300800 */
[----:B------:R-:W4:Y:S04]  /*45c40*/  LDL.LU R24, [R1+0x122c] ;  /* 0x00122c0001187983 */ /* 0x000f280000300800 */
[----:B------:R-:W4:Y:S01]  /*45c50*/  LDL.LU R22, [R1+0x1288] ;  /* 0x0012880001167983 */ /* 0x000f220000300800 */
[----:B------:R-:W-:-:S04]  /*45c60*/  @P0 LOP3.LUT R8, R8, 0x4000, RZ, 0xfc, !PT ;  /* 0x0000400008080812 */ /* 0x000fc800078efcff */
[----:B------:R-:W-:-:S04]  /*45c70*/  LOP3.LUT R8, R8, 0xffffdfff, RZ, 0xc0, !PT ;  /* 0xffffdfff08087812 */ /* 0x000fc800078ec0ff */
[----:B------:R-:W-:Y:S02]  /*45c80*/  @P6 LOP3.LUT R8, R8, 0x2000, RZ, 0xfc, !PT ;  /* 0x0000200008086812 */ /* 0x000fe400078efcff */
[----:B------:R-:W-:-:S04]  /*45c90*/  LOP3.LUT P6, RZ, R29, 0x4000000, RZ, 0xc0, !PT ;  /* 0x040000001dff7812 */ /* 0x000fc800078cc0ff */
[----:B------:R-:W-:Y:S02]  /*45ca0*/  ISETP.LT.AND P6, PT, R25, UR11, !P6 ;  /* 0x0000000b19007c0c */ /* 0x000fe4000f7c1270 */
[----:B------:R-:W-:Y:S01]  /*45cb0*/  LOP3.LUT R8, R8, 0xffffefff, RZ, 0xc0, !PT ;  /* 0xffffefff08087812 */ /* 0x000fe200078ec0ff */
[----:B------:R-:W0:Y:S10]  /*45cc0*/  LDCU UR11, c[0x0][0x398] ;  /* 0x00007300ff0b77ac */ /* 0x000e340008000800 */
[----:B------:R-:W-:-:S02]  /*45cd0*/  @P6 LOP3.LUT R8, R8, 0x1000, RZ, 0xfc, !PT ;  /* 0x0000100008086812 */ /* 0x000fc400078efcff */
[----:B------:R-:W-:-:S04]  /*45ce0*/  LOP3.LUT P6, RZ, R29, 0x2000000, RZ, 0xc0, !PT ;  /* 0x020000001dff7812 */ /* 0x000fc800078cc0ff */
[----:B--2---:R-:W-:Y:S02]  /*45cf0*/  ISETP.LT.AND P6, PT, R25, UR23, !P6 ;  /* 0x0000001719007c0c */ /* 0x004fe4000f7c1270 */
[----:B------:R-:W-:Y:S01]  /*45d00*/  LOP3.LUT R8, R8, 0xfffff7ff, RZ, 0xc0, !PT ;  /* 0xfffff7ff08087812 */ /* 0x000fe200078ec0ff */
[----:B------:R-:W2:Y:S10]  /*45d10*/  LDCU UR23, c[0x0][0x398] ;  /* 0x00007300ff1777ac */ /* 0x000eb40008000800 */
        /* <DEDUP_REMOVED lines=27> */
[C---:B-1----:R-:W-:Y:S02]  /*45ed0*/  ISETP.LT.AND P6, PT, R25.reuse, UR15, !P6 ;  /* 0x0000000f19007c0c */ /* 0x042fe4000f7c1270 */
[C---:B------:R-:W-:Y:S02]  /*45ee0*/  ISETP.LT.AND P5, PT, R25.reuse, UR11, !P5 ;  /* 0x0000000b19007c0c */ /* 0x040fe4000efa1270 */
[----:B------:R-:W-:Y:S02]  /*45ef0*/  LOP3.LUT R8, R8, 0xffffffdf, RZ, 0xc0, !PT ;  /* 0xffffffdf08087812 */ /* 0x000fe400078ec0ff */
[----:B--2---:R-:W-:Y:S01]  /*45f00*/  ISETP.LT.AND P4, PT, R25, UR23, !P4 ;  /* 0x0000001719007c0c */ /* 0x004fe2000e781270 */
[----:B------:R-:W1:Y:S01]  /*45f10*/  LDCU UR15, c[0x0][0x398] ;  /* 0x00007300ff0f77ac */ /* 0x000e620008000800 */
[----:B------:R-:W2:Y:S01]  /*45f20*/  LDCU UR23, c[0x0][0x398] ;  /* 0x00007300ff1777ac */ /* 0x000ea20008000800 */
[----:B------:R-:W1:Y:S04]  /*45f30*/  LDCU UR11, c[0x0][0x398] ;  /* 0x00007300ff0b77ac */ /* 0x000e680008000800 */
[----:B------:R-:W-:-:S04]  /*45f40*/  @P6 LOP3.LUT R8, R8, 0x20, RZ, 0xfc, !PT ;  /* 0x0000002008086812 */ /* 0x000fc800078efcff */
[----:B------:R-:W-:Y:S02]  /*45f50*/  LOP3.LUT R8, R8, 0xffffffef, RZ, 0xc0, !PT ;  /* 0xffffffef08087812 */ /* 0x000fe400078ec0ff */
[----:B0-----:R-:W-:Y:S02]  /*45f60*/  ISETP.LT.AND P3, PT, R25, UR19, !P3 ;  /* 0x0000001319007c0c */ /* 0x001fe4000df61270 */
[----:B------:R-:W-:Y:S01]  /*45f70*/  LOP3.LUT P0, RZ, R17, 0x1, RZ, 0xc0, !PT ;  /* 0x0000000111ff7812 */ /* 0x000fe2000780c0ff */
[----:B------:R-:W0:Y:S01]  /*45f80*/  LDCU UR19, c[0x0][0x398] ;  /* 0x00007300ff1377ac */ /* 0x000e220008000800 */
[----:B------:R-:W-:-:S04]  /*45f90*/  @P5 LOP3.LUT R8, R8, 0x10, RZ, 0xfc, !PT ;  /* 0x0000001008085812 */ /* 0x000fc800078efcff */
[----:B------:R-:W-:Y:S02]  /*45fa0*/  LOP3.LUT R8, R8, 0xfffffff7, RZ, 0xc0, !PT ;  /* 0xfffffff708087812 */ /* 0x000fe400078ec0ff */
[C---:B-1----:R-:W-:Y:S02]  /*45fb0*/  ISETP.LT.AND P2, PT, R25.reuse, UR15, !P2 ;  /* 0x0000000f19007c0c */ /* 0x042fe4000d741270 */
[C---:B--2---:R-:W-:Y:S02]  /*45fc0*/  ISETP.LT.AND P0, PT, R25.reuse, UR23, !P0 ;  /* 0x0000001719007c0c */ /* 0x044fe4000c701270 */
[----:B------:R-:W-:Y:S02]  /*45fd0*/  ISETP.LT.AND P1, PT, R25, UR11, !P1 ;  /* 0x0000000b19007c0c */ /* 0x000fe4000cf21270 */
[----:B------:R-:W-:Y:S01]  /*45fe0*/  @P4 LOP3.LUT R8, R8, 0x8, RZ, 0xfc, !PT ;  /* 0x0000000808084812 */ /* 0x000fe200078efcff */
[----:B------:R-:W1:Y:S01]  /*45ff0*/  LDCU UR15, c[0x0][0x398] ;  /* 0x00007300ff0f77ac */ /* 0x000e620008000800 */
[----:B------:R-:W-:Y:S01]  /*46000*/  LOP3.LUT R17, R17, 0x7fffffff, RZ, 0xc0, !PT ;  /* 0x7fffffff11117812 */ /* 0x000fe200078ec0ff */
[----:B------:R-:W2:Y:S01]  /*46010*/  LDCU UR11, c[0x0][0x398] ;  /* 0x00007300ff0b77ac */ /* 0x000ea20008000800 */
[----:B------:R-:W-:Y:S01]  /*46020*/  LOP3.LUT R8, R8, 0xfffffffb, RZ, 0xc0, !PT ;  /* 0xfffffffb08087812 */ /* 0x000fe200078ec0ff */
[----:B------:R-:W1:Y:S03]  /*46030*/  LDCU UR23, c[0x0][0x398] ;  /* 0x00007300ff1777ac */ /* 0x000e660008000800 */
[----:B------:R-:W-:-:S04]  /*46040*/  @P3 LOP3.LUT R8, R8, 0x4, RZ, 0xfc, !PT ;  /* 0x0000000408083812 */ /* 0x000fc800078efcff */
[----:B------:R-:W-:Y:S02]  /*46050*/  LOP3.LUT R8, R8, 0xfffffffd, RZ, 0xc0, !PT ;  /* 0xfffffffd08087812 */ /* 0x000fe400078ec0ff */
[----:B------:R-:W-:Y:S02]  /*46060*/  @P0 LOP3.LUT R17, R17, 0x80000000, RZ, 0xfc, !PT ;  /* 0x8000000011110812 */ /* 0x000fe400078efcff */
[----:B------:R-:W-:Y:S02]  /*46070*/  LOP3.LUT P0, RZ, R29, 0x1000, RZ, 0xc0, !PT ;  /* 0x000010001dff7812 */ /* 0x000fe4000780c0ff */
[----:B------:R-:W-:Y:S02]  /*46080*/  @P2 LOP3.LUT R8, R8, 0x2, RZ, 0xfc, !PT ;  /* 0x0000000208082812 */ /* 0x000fe400078efcff */
[----:B0-----:R-:W-:Y:S02]  /*46090*/  ISETP.LT.AND P0, PT, R25, UR19, !P0 ;  /* 0x0000001319007c0c */ /* 0x001fe4000c701270 */
[----:B------:R-:W-:-:S02]  /*460a0*/  LOP3.LUT R17, R17, 0xbfffffff, RZ, 0xc0, !PT ;  /* 0xbfffffff11117812 */ /* 0x000fc400078ec0ff */
[----:B------:R-:W-:Y:S02]  /*460b0*/  LOP3.LUT R8, R8, 0xfffffffe, RZ, 0xc0, !PT ;  /* 0xfffffffe08087812 */ /* 0x000fe400078ec0ff */
[C---:B------:R-:W-:Y:S01]  /*460c0*/  LOP3.LUT P2, RZ, R29.reuse, 0x4000, RZ, 0xc0, !PT ;  /* 0x000040001dff7812 */ /* 0x040fe2000784c0ff */
[----:B------:R-:W0:Y:S01]  /*460d0*/  LDCU UR19, c[0x0][0x398] ;  /* 0x00007300ff1377ac */ /* 0x000e220008000800 */
[----:B------:R-:W-:Y:S02]  /*460e0*/  @P1 LOP3.LUT R8, R8, 0x1, RZ, 0xfc, !PT ;  /* 0x0000000108081812 */ /* 0x000fe400078efcff */
[----:B------:R-:W-:-:S04]  /*460f0*/  LOP3.LUT P1, RZ, R29, 0x2000, RZ, 0xc0, !PT ;  /* 0x000020001dff7812 */ /* 0x000fc8000782c0ff */
[----:B-1----:R-:W-:Y:S02]  /*46100*/  ISETP.LT.AND P1, PT, R25, UR15, !P1 ;  /* 0x0000000f19007c0c */ /* 0x002fe4000cf21270 */
[----:B------:R-:W-:Y:S02]  /*46110*/  @P0 LOP3.LUT R17, R17, 0x40000000, RZ, 0xfc, !PT ;  /* 0x4000000011110812 */ /* 0x000fe400078efcff */
[----:B--2---:R-:W-:Y:S02]  /*46120*/  ISETP.LT.AND P2, PT, R25, UR11, !P2 ;  /* 0x0000000b19007c0c */ /* 0x004fe4000d741270 */
[----:B------:R-:W-:Y:S01]  /*46130*/  LOP3.LUT P3, RZ, R29, 0x8000, RZ, 0xc0, !PT ;  /* 0x000080001dff7812 */ /* 0x000fe2000786c0ff */
[----:B------:R-:W1:Y:S01]  /*46140*/  LDCU UR15, c[0x0][0x398] ;  /* 0x00007300ff0f77ac */ /* 0x000e620008000800 */
[----:B------:R-:W-:Y:S02]  /*46150*/  LOP3.LUT R17, R17, 0xdfffffff, RZ, 0xc0, !PT ;  /* 0xdfffffff11117812 */ /* 0x000fe400078ec0ff */
[----:B------:R-:W-:-:S02]  /*46160*/  LOP3.LUT P4, RZ, R29, 0x10000, RZ, 0xc0, !PT ;  /* 0x000100001dff7812 */ /* 0x000fc4000788c0ff */
[----:B------:R-:W-:Y:S01]  /*46170*/  ISETP.LT.AND P3, PT, R25, UR23, !P3 ;  /* 0x0000001719007c0c */ /* 0x000fe2000df61270 */
[----:B------:R-:W2:Y:S01]  /*46180*/  LDCU UR11, c[0x0][0x398] ;  /* 0x00007300ff0b77ac */ /* 0x000ea20008000800 */
[----:B------:R-:W-:Y:S02]  /*46190*/  LOP3.LUT P5, RZ, R29, 0x20000, RZ, 0xc0, !PT ;  /* 0x000200001dff7812 */ /* 0x000fe400078ac0ff */
[----:B------:R-:W-:Y:S02]  /*461a0*/  @P1 LOP3.LUT R17, R17, 0x20000000, RZ, 0xfc, !PT ;  /* 0x2000000011111812 */ /* 0x000fe400078efcff */
[----:B0-----:R-:W-:Y:S02]  /*461b0*/  ISETP.LT.AND P4, PT, R25, UR19, !P4 ;  /* 0x0000001319007c0c */ /* 0x001fe4000e781270 */
[----:B------:R-:W-:Y:S01]  /*461c0*/  LOP3.LUT P6, RZ, R29, 0x40000, RZ, 0xc0, !PT ;  /* 0x000400001dff7812 */ /* 0x000fe200078cc0ff */
[----:B------:R-:W0:Y:S01]  /*461d0*/  LDCU UR23, c[0x0][0x398] ;  /* 0x00007300ff1777ac */ /* 0x000e220008000800 */
[----:B------:R-:W-:Y:S01]  /*461e0*/  LOP3.LUT R17, R17, 0xefffffff, RZ, 0xc0, !PT ;  /* 0xefffffff11117812 */ /* 0x000fe200078ec0ff */
[----:B------:R-:W0:Y:S03]  /*461f0*/  LDCU UR19, c[0x0][0x398] ;  /* 0x00007300ff1377ac */ /* 0x000e260008000800 */
[----:B------:R-:W-:-:S04]  /*46200*/  @P2 LOP3.LUT R17, R17, 0x10000000, RZ, 0xfc, !PT ;  /* 0x1000000011112812 */ /* 0x000fc800078efcff */
[----:B------:R-:W-:Y:S02]  /*46210*/  LOP3.LUT R17, R17, 0xf7ffffff, RZ, 0xc0, !PT ;  /* 0xf7ffffff11117812 */ /* 0x000fe400078ec0ff */
[----:B-1----:R-:W-:Y:S01]  /*46220*/  ISETP.LT.AND P5, PT, R25, UR15, !P5 ;  /* 0x0000000f19007c0c */ /* 0x002fe2000efa1270 */
[----:B------:R-:W1:Y:S01]  /*46230*/  LDCU UR15, c[0x0][0x398] ;  /* 0x00007300ff0f77ac */ /* 0x000e620008000800 */
[----:B------:R-:W-:-:S04]  /*46240*/  @P3 LOP3.LUT R17, R17, 0x8000000, RZ, 0xfc, !PT ;  /* 0x0800000011113812 */ /* 0x000fc800078efcff */
[----:B------:R-:W-:-:S04]  /*46250*/  LOP3.LUT R17, R17, 0xfbffffff, RZ, 0xc0, !PT ;  /* 0xfbffffff11117812 */ /* 0x000fc800078ec0ff */
[----:B------:R-:W-:Y:S02]  /*46260*/  @P4 LOP3.LUT R17, R17, 0x4000000, RZ, 0xfc, !PT ;  /* 0x0400000011114812 */ /* 0x000fe400078efcff */
[----:B--2---:R-:W-:Y:S01]  /*46270*/  ISETP.LT.AND P4, PT, R25, UR11, !P6 ;  /* 0x0000000b19007c0c */ /* 0x004fe2000f781270 */
[----:B------:R-:W2:Y:S01]  /*46280*/  LDCU UR11, c[0x0][0x398] ;  /* 0x00007300ff0b77ac */ /* 0x000ea20008000800 */
[----:B------:R-:W-:-:S04]  /*46290*/  LOP3.LUT R17, R17, 0xfdffffff, RZ, 0xc0, !PT ;  /* 0xfdffffff11117812 */ /* 0x000fc800078ec0ff */
[----:B------:R-:W-:Y:S02]  /*462a0*/  @P5 LOP3.LUT R17, R17, 0x2000000, RZ, 0xfc, !PT ;  /* 0x0200000011115812 */ /* 0x000fe400078efcff */
[C---:B------:R-:W-:Y:S02]  /*462b0*/  LOP3.LUT P3, RZ, R15.reuse, 0x400000, RZ, 0xc0, !PT ;  /* 0x004000000fff7812 */ /* 0x040fe4000786c0ff */
[----:B------:R-:W-:Y:S02]  /*462c0*/  LOP3.LUT P2, RZ, R15, 0x800000, RZ, 0xc0, !PT ;  /* 0x008000000fff7812 */ /* 0x000fe4000784c0ff */
[----:B------:R-:W-:Y:S02]  /*462d0*/  LOP3.LUT R17, R17, 0xfeffffff, RZ, 0xc0, !PT ;  /* 0xfeffffff11117812 */ /* 0x000fe400078ec0ff */
[C---:B------:R-:W-:Y:S02]  /*462e0*/  LOP3.LUT P1, RZ, R15.reuse, 0x1000000, RZ, 0xc0, !PT ;  /* 0x010000000fff7812 */ /* 0x040fe4000782c0ff */
[----:B------:R-:W-:-:S02]  /*462f0*/  LOP3.LUT P0, RZ, R15, 0x2000000, RZ, 0xc0, !PT ;  /* 0x020000000fff7812 */ /* 0x000fc4000780c0ff */
[----:B------:R-:W-:Y:S02]  /*46300*/  @P4 LOP3.LUT R17, R17, 0x1000000, RZ, 0xfc, !PT ;  /* 0x0100000011114812 */ /* 0x000fe400078efcff */
[C---:B0-----:R-:W-:Y:S02]  /*46310*/  ISETP.LT.AND P4, PT, R25.reuse, UR23, !P3 ;  /* 0x0000001719007c0c */ /* 0x041fe4000df81270 */
[C---:B------:R-:W-:Y:S02]  /*46320*/  ISETP.LT.AND P3, PT, R25.reuse, UR19, !P2 ;  /* 0x0000001319007c0c */ /* 0x040fe4000d761270 */
[C---:B-1----:R-:W-:Y:S02]  /*46330*/  ISETP.LT.AND P2, PT, R25.reuse, UR15, !P1 ;  /* 0x0000000f19007c0c */ /* 0x042fe4000cf41270 */
[----:B--2---:R-:W-:Y:S02]  /*46340*/  ISETP.LT.AND P1, PT, R25, UR11, !P0 ;  /* 0x0000000b19007c0c */ /* 0x004fe4000c721270 */
[----:B------:R-:W-:-:S02]  /*46350*/  LOP3.LUT P0, RZ, R0, 0x4000, RZ, 0xc0, !PT ;  /* 0x0000400000ff7812 */ /* 0x000fc4000780c0ff */
[----:B---3--:R-:W-:Y:S02]  /*46360*/  LOP3.LUT R2, R2, 0xfeffffff, RZ, 0xc0, !PT ;  /* 0xfeffffff02027812 */ /* 0x008fe400078ec0ff */
[----:B------:R-:W-:Y:S02]  /*46370*/  LOP3.LUT R29, R29, 0xfffffffe, RZ, 0xc0, !PT ;  /* 0xfffffffe1d1d7812 */ /* 0x000fe400078ec0ff */
[----:B------:R-:W-:Y:S01]  /*46380*/  LOP3.LUT R17, R17, 0xff7fffff, RZ, 0xc0, !PT ;  /* 0xff7fffff11117812 */ /* 0x000fe200078ec0ff */
[----:B------:R-:W0:Y:S01]  /*46390*/  LDCU UR23, c[0x0][0x398] ;  /* 0x00007300ff1777ac */ /* 0x000e220008000800 */
[----:B------:R-:W1:Y:S01]  /*463a0*/  LDCU UR19, c[0x0][0x398] ;  /* 0x00007300ff1377ac */ /* 0x000e620008000800 */
[----:B------:R-:W2:Y:S01]  /*463b0*/  LDCU UR15, c[0x0][0x398] ;  /* 0x00007300ff0f77ac */ /* 0x000ea20008000800 */
[----:B------:R-:W3:Y:S03]  /*463c0*/  LDCU UR11, c[0x0][0x398] ;  /* 0x00007300ff0b77ac */ /* 0x000ee60008000800 */
        /* <DEDUP_REMOVED lines=64> */
[----:B0-----:R-:W-:Y:S02]  /*467d0*/  ISETP.LT.AND P0, PT, R25, UR23, !P0 ;  /* 0x0000001719007c0c */ /* 0x001fe4000c701270 */
[----:B------:R-:W-:Y:S01]  /*467e0*/  @P1 LOP3.LUT R17, R17, 0x100000, RZ, 0xfc, !PT ;  /* 0x0010000011111812 */ /* 0x000fe200078efcff */
[----:B------:R-:W0:Y:S03]  /*467f0*/  LDCU UR23, c[0x0][0x398] ;  /* 0x00007300ff1777ac */ /* 0x000e260008000800 */
[----:B------:R-:W-:-:S07]  /*46800*/  LOP3.LUT R17, R17, 0xfff7ffff, RZ, 0xc0, !PT ;  /* 0xfff7ffff11117812 */ /* 0x000fce00078ec0ff */
        /* <DEDUP_REMOVED lines=18> */
[----:B------:R-:W-:-:S11]  /*46930*/  LOP3.LUT R17, R17, 0xffff7fff, RZ, 0xc0, !PT ;  /* 0xffff7fff11117812 */ /* 0x000fd600078ec0ff */
[----:B------:R-:W-:Y:S02]  /*46940*/  @P0 LOP3.LUT R17, R17, 0x8000, RZ, 0xfc, !PT ;  /* 0x0000800011110812 */ /* 0x000fe400078efcff */
[----:B------:R-:W-:-:S04]  /*46950*/  LOP3.LUT P0, RZ, R29, 0x80, RZ, 0xc0, !PT ;  /* 0x000000801dff7812 */ /* 0x000fc8000780c0ff */
[----:B-1----:R-:W-:Y:S02]  /*46960*/  ISETP.LT.AND P0, PT, R25, UR19, !P0 ;  /* 0x0000001319007c0c */ /* 0x002fe4000c701270 */
[----:B------:R-:W-:-:S11]  /*46970*/  LOP3.LUT R17, R17, 0xffffbfff, RZ, 0xc0, !PT ;  /* 0xffffbfff11117812 */ /* 0x000fd600078ec0ff */
[----:B------:R-:W-:Y:S02]  /*46980*/  @P0 LOP3.LUT R17, R17, 0x4000, RZ, 0xfc, !PT ;  /* 0x0000400011110812 */ /* 0x000fe400078efcff */
[----:B------:R-:W-:-:S04]  /*46990*/  LOP3.LUT P0, RZ, R29, 0x40, RZ, 0xc0, !PT ;  /* 0x000000401dff7812 */ /* 0x000fc8000780c0ff */
[----:B--2---:R-:W-:Y:S02]  /*469a0*/  ISETP.LT.AND P0, PT, R25, UR15, !P0 ;  /* 0x0000000f19007c0c */ /* 0x004fe4000c701270 */
[----:B------:R-:W-:-:S11]  /*469b0*/  LOP3.LUT R17, R17, 0xffffdfff, RZ, 0xc0, !PT ;  /* 0xffffdfff11117812 */ /* 0x000fd600078ec0ff */
[----:B------:R-:W-:Y:S02]  /*469c0*/  @P0 LOP3.LUT R17, R17, 0x2000, RZ, 0xfc, !PT ;  /* 0x0000200011110812 */ /* 0x000fe400078efcff */
[----:B------:R-:W-:-:S04]  /*469d0*/  LOP3.LUT P0, RZ, R29, 0x20, RZ, 0xc0, !PT ;  /* 0x000000201dff7812 */ /* 0x000fc8000780c0ff */
[----:B---3--:R-:W-:Y:S02]  /*469e0*/  ISETP.LT.AND P0, PT, R25, UR11, !P0 ;  /* 0x0000000b19007c0c */ /* 0x008fe4000c701270 */
        /* <DEDUP_REMOVED lines=35> */
[----:B----4-:R-:W-:Y:S02]  /*46c20*/  ISETP.LT.AND P0, PT, R25, UR38, !P0 ;  /* 0x0000002619007c0c */ /* 0x010fe4000c701270 */
        /* <DEDUP_REMOVED lines=12> */
[----:B------:R-:W-:Y:S02]  /*46cf0*/  LOP3.LUT R17, R17, 0xfffffffe, RZ, 0xc0, !PT ;  /* 0xfffffffe11117812 */ /* 0x000fe400078ec0ff */
[--C-:B------:R-:W-:Y:S01]  /*46d00*/  PRMT R20, R20, 0x3340, R1.reuse ;  /* 0x0000334014147816 */ /* 0x100fe20000000001 */
[----:B------:R-:W-:Y:S04]  /*46d10*/  STL.64 [R1+0x14f0], R10 ;  /* 0x0014f00a01007387 */ /* 0x000fe80000100a00 */
[----:B------:R-:W-:Y:S01]  /*46d20*/  STL.64 [R1+0x14e8], R8 ;  /* 0x0014e80801007387 */ /* 0x000fe20000100a00 */
[----:B------:R-:W-:-:S03]  /*46d30*/  PRMT R5, R5, 0x3340, R1 ;  /* 0x0000334005057816 */ /* 0x000fc60000000001 */
[----:B------:R0:W-:Y:S01]  /*46d40*/  STL [R1+0x4], R2 ;  /* 0x0000040201007387 */ /* 0x0001e20000100800 */
[C---:B------:R-:W-:Y:S02]  /*46d50*/  LOP3.LUT P1, RZ, R0.reuse, 0x8000, RZ, 0xc0, !PT ;  /* 0x0000800000ff7812 */ /* 0x040fe4000782c0ff */
[C---:B------:R-:W-:Y:S02]  /*46d60*/  LOP3.LUT P2, RZ, R0.reuse, 0x10000, RZ, 0xc0, !PT ;  /* 0x0001000000ff7812 */ /* 0x040fe4000784c0ff */
[C---:B------:R-:W-:Y:S02]  /*46d70*/  LOP3.LUT P3, RZ, R0.reuse, 0x20000, RZ, 0xc0, !PT ;  /* 0x0002000000ff7812 */ /* 0x040fe4000786c0ff */
[C---:B------:R-:W-:Y:S02]  /*46d80*/  LOP3.LUT P4, RZ, R0.reuse, 0x40000, RZ, 0xc0, !PT ;  /* 0x0004000000ff7812 */ /* 0x040fe4000788c0ff */
[C---:B------:R-:W-:Y:S02]  /*46d90*/  LOP3.LUT P5, RZ, R0.reuse, 0x80000, RZ, 0xc0, !PT ;  /* 0x0008000000ff7812 */ /* 0x040fe400078ac0ff */
[----:B------:R-:W-:-:S02]  /*46da0*/  LOP3.LUT P6, RZ, R0, 0x100000, RZ, 0xc0, !PT ;  /* 0x0010000000ff7812 */ /* 0x000fc400078cc0ff */
[----:B------:R-:W-:Y:S02]  /*46db0*/  @P0 LOP3.LUT R17, R17, 0x1, RZ, 0xfc, !PT ;  /* 0x0000000111110812 */ /* 0x000fe400078efcff */
[----:B------:R-:W-:Y:S01]  /*46dc0*/  LOP3.LUT P0, RZ, R2, 0x1000000, RZ, 0xc0, !PT ;  /* 0x0100000002ff7812 */ /* 0x000fe2000780c0ff */
[----:B------:R-:W-:Y:S01]  /*46dd0*/  STL [R1+0x1520], R15 ;  /* 0x0015200f01007387 */ /* 0x000fe20000100800 */
[----:B0-----:R-:W-:-:S03]  /*46de0*/  PRMT R2, R13, 0x5410, R20 ;  /* 0x000054100d027816 */ /* 0x001fc60000000014 */
[----:B------:R0:W-:Y:S04]  /*46df0*/  STL [R1+0x1524], R0 ;  /* 0x0015240001007387 */ /* 0x0001e80000100800 */
[----:B------:R-:W-:Y:S01]  /*46e00*/  STL [R1+0x1528], R17 ;  /* 0x0015281101007387 */ /* 0x000fe20000100800 */
[C---:B------:R-:W-:Y:S02]  /*46e10*/  ISETP.LT.AND P0, PT, R25.reuse, UR56, !P0 ;  /* 0x0000003819007c0c */ /* 0x040fe4000c701270 */
[C---:B------:R-:W-:Y:S02]  /*46e20*/  ISETP.LT.AND P1, PT, R25.reuse, UR60, !P1 ;  /* 0x0000003c19007c0c */ /* 0x040fe4000cf21270 */
[C---:B------:R-:W-:Y:S02]  /*46e30*/  ISETP.LT.AND P2, PT, R25.reuse, UR64, !P2 ;  /* 0x0000004019007c0c */ /* 0x040fe4000d741270 */
[----:B------:R-:W-:-:S02]  /*46e40*/  ISETP.LT.AND P3, PT, R25, UR68, !P3 ;  /* 0x0000004419007c0c */ /* 0x000fc4000df61270 */
[C---:B------:R-:W-:Y:S02]  /*46e50*/  ISETP.LT.AND P4, PT, R25.reuse, UR72, !P4 ;  /* 0x0000004819007c0c */ /* 0x040fe4000e781270 */
[C---:B------:R-:W-:Y:S02]  /*46e60*/  ISETP.LT.AND P5, PT, R25.reuse, UR76, !P5 ;  /* 0x0000004c19007c0c */ /* 0x040fe4000efa1270 */
[----:B------:R-:W-:Y:S02]  /*46e70*/  ISETP.LT.AND P6, PT, R25, UR4, !P6 ;  /* 0x0000000419007c0c */ /* 0x000fe4000f7c1270 */
[----:B0-----:R-:W-:Y:S01]  /*46e80*/  PRMT R0, R18, 0x5410, R5 ;  /* 0x0000541012007816 */ /* 0x001fe20000000005 */
[----:B------:R-:W2:Y:S04]  /*46e90*/  LDL.LU R25, [R1+0x12f4] ;  /* 0x0012f40001197983 */ /* 0x000ea80000300800 */
[----:B------:R-:W-:Y:S04]  /*46ea0*/  STL [R1+0x1228], R2 ;  /* 0x0012280201007387 */ /* 0x000fe80000100800 */
[----:B------:R-:W3:Y:S04]  /*46eb0*/  LDL.LU R13, [R1+0x121c] ;  /* 0x00121c00010d7983 */ /* 0x000ee80000300800 */
[----:B------:R0:W-:Y:S04]  /*46ec0*/  STL [R1+0x1238], R0 ;  /* 0x0012380001007387 */ /* 0x0001e80000100800 */
[----:B------:R-:W4:Y:S01]  /*46ed0*/  LDL.LU R18, [R1+0x1274] ;  /* 0x0012740001127983 */ /* 0x000f220000300800 */
[----:B------:R-:W-:-:S02]  /*46ee0*/  SHF.R.U32.HI R5, RZ, 0x8, R12 ;  /* 0x00000008ff057819 */ /* 0x000fc4000001160c */
[----:B------:R-:W-:Y:S02]  /*46ef0*/  SHF.R.U32.HI R28, RZ, 0x8, R14 ;  /* 0x00000008ff1c7819 */ /* 0x000fe4000001160e */
[----:B------:R-:W-:Y:S02]  /*46f00*/  PRMT R3, R3, 0x3340, R1 ;  /* 0x0000334003037816 */ /* 0x000fe40000000001 */
[----:B------:R-:W-:Y:S02]  /*46f10*/  LOP3.LUT R23, R23, 0xffff, RZ, 0xc0, !PT ;  /* 0x0000ffff17177812 */ /* 0x000fe400078ec0ff */
[----:B------:R-:W-:Y:S02]  /*46f20*/  LOP3.LUT R5, R5, 0xffff, RZ, 0xc0, !PT ;  /* 0x0000ffff05057812 */ /* 0x000fe400078ec0ff */
[----:B------:R-:W-:Y:S02]  /*46f30*/  LOP3.LUT R28, R28, 0xffff, RZ, 0xc0, !PT ;  /* 0x0000ffff1c1c7812 */ /* 0x000fe400078ec0ff */
[----:B------:R-:W-:-:S02]  /*46f40*/  LOP3.LUT R20, R24, 0xffff, RZ, 0xc0, !PT ;  /* 0x0000ffff18147812 */ /* 0x000fc400078ec0ff */
[----:B------:R-:W-:Y:S02]  /*46f50*/  LOP3.LUT R22, R22, 0xffff, RZ, 0xc0, !PT ;  /* 0x0000ffff16167812 */ /* 0x000fe400078ec0ff */
[----:B0-----:R-:W-:Y:S02]  /*46f60*/  PRMT R0, R6, 0x5410, R3 ;  /* 0x0000541006007816 */ /* 0x001fe40000000003 */
[----:B------:R-:W-:Y:S02]  /*46f70*/  PRMT R28, R5, 0x3340, R28 ;  /* 0x00003340051c7816 */ /* 0x000fe4000000001c */
[----:B------:R-:W-:Y:S02]  /*46f80*/  PRMT R3, R20, 0x3340, R1 ;  /* 0x0000334014037816 */ /* 0x000fe40000000001 */
[----:B------:R-:W-:-:S04]  /*46f90*/  PRMT R5, R23, 0x3340, R22 ;  /* 0x0000334017057816 */ /* 0x000fc80000000016 */
[----:B------:R-:W-:Y:S02]  /*46fa0*/  PRMT R12, R5, 0x5410, R3 ;  /* 0x00005410050c7816 */ /* 0x000fe40000000003 */
[----:B------:R-:W-:Y:S02]  /*46fb0*/  SHF.R.U32.HI R3, RZ, 0x8, R20 ;  /* 0x00000008ff037819 */ /* 0x000fe40000011614 */
[----:B------:R-:W-:Y:S02]  /*46fc0*/  SHF.R.U32.HI R20, RZ, 0x8, R23 ;  /* 0x00000008ff147819 */ /* 0x000fe40000011617 */
[----:B------:R-:W-:Y:S01]  /*46fd0*/  SHF.R.U32.HI R5, RZ, 0x8, R22 ;  /* 0x00000008ff057819 */ /* 0x000fe20000011616 */
[----:B------:R-:W-:Y:S04]  /*46fe0*/  STL [R1+0x1590], R28 ;  /* 0x0015901c01007387 */ /* 0x000fe80000100800 */
[----:B------:R0:W-:Y:S01]  /*46ff0*/  STL [R1+0x1240], R0 ;  /* 0x0012400001007387 */ /* 0x0001e20000100800 */
[----:B------:R-:W-:-:S02]  /*47000*/  LOP3.LUT R20, R20, 0xffff, RZ, 0xc0, !PT ;  /* 0x0000ffff14147812 */ /* 0x000fc400078ec0ff */
[----:B------:R-:W-:Y:S01]  /*47010*/  LOP3.LUT R5, R5, 0xffff, RZ, 0xc0, !PT ;  /* 0x0000ffff05057812 */ /* 0x000fe200078ec0ff */
[----:B------:R-:W4:Y:S04]  /*47020*/  LDL.LU R24, [R1+0x12d4] ;  /* 0x0012d40001187983 */ /* 0x000f280000300800 */
[----:B------:R-:W4:Y:S04]  /*47030*/  LDL.LU R26, [R1+0x1218] ;  /* 0x00121800011a7983 */ /* 0x000f280000300800 */
[----:B------:R-:W4:Y:S01]  /*47040*/  LDL.LU R7, [R1+0x126c] ;  /* 0x00126c0001077983 */ /* 0x000f220000300800 */
[----:B------:R-:W-:-:S02]  /*47050*/  LOP3.LUT R3, R3, 0xffff, RZ, 0xc0, !PT ;  /* 0x0000ffff03037812 */ /* 0x000fc400078ec0ff */
[----:B------:R-:W-:Y:S01]  /*47060*/  PRMT R14, R20, 0x3340, R5 ;  /* 0x00003340140e7816 */ /* 0x000fe20000000005 */
[----:B------:R-:W4:Y:S04]  /*47070*/  LDL.LU R27, [R1+0x12c8] ;  /* 0x0012c800011b7983 */ /* 0x000f280000300800 */
[----:B------:R-:W-:Y:S01]  /*47080*/  STL [R1+0x152c], R12 ;  /* 0x00152c0c01007387 */ /* 0x000fe20000100800 */
[----:B0-----:R-:W-:-:S03]  /*47090*/  PRMT R0, R3, 0x3340, R1 ;  /* 0x0000334003007816 */ /* 0x001fc60000000001 */
[----:B------:R-:W4:Y:S04]  /*470a0*/  LDL.LU R6, [R1+0x123c] ;  /* 0x00123c0001067983 */ /* 0x000f280000300800 */
[----:B------:R0:W-:Y:S04]  /*470b0*/  STL [R1+0x14], R0 ;  /* 0x0000140001007387 */ /* 0x0001e80000100800 */
[----:B------:R-:W-:Y:S01]  /*470c0*/  STL [R1+0x158c], R14 ;  /* 0x00158c0e01007387 */ /* 0x000fe20000100800 */
[----:B--2---:R-:W-:Y:S02]  /*470d0*/  LOP3.LUT R23, R25, 0xffff, RZ, 0xc0, !PT ;  /* 0x0000ffff19177812 */ /* 0x004fe400078ec0ff */
[----:B---3--:R-:W-:-:S02]  /*470e0*/  LOP3.LUT R20, R13, 0xffff, RZ, 0xc0, !PT ;  /* 0x0000ffff0d147812 */ /* 0x008fc400078ec0ff */
[----:B----4-:R-:W-:Y:S02]  /*470f0*/  LOP3.LUT R22, R18, 0xffff, RZ, 0xc0, !PT ;  /* 0x0000ffff12167812 */ /* 0x010fe400078ec0ff */
[----:B------:R-:W-:Y:S02]  /*47100*/  PRMT R3, R20, 0x3340, R1 ;  /* 0x0000334014037816 */ /* 0x000fe40000000001 */
[----:B------:R-:W-:-:S04]  /*47110*/  PRMT R5, R23, 0x3340, R22 ;  /* 0x0000334017057816 */ /* 0x000fc80000000016 */
[----:B------:R-:W-:Y:S02]  /*47120*/  PRMT R13, R5, 0x5410, R3 ;  /* 0x00005410050d7816 */ /* 0x000fe40000000003 */
[----:B------:R-:W-:Y:S02]  /*47130*/  SHF.R.U32.HI R3, RZ, 0x8, R20 ;  /* 0x00000008ff037819 */ /* 0x000fe40000011614 */
[----:B------:R-:W-:Y:S02]  /*47140*/  SHF.R.U32.HI R20, RZ, 0x8, R23 ;  /* 0x00000008ff147819 */ /* 0x000fe40000011617 */
[----:B------:R-:W-:Y:S02]  /*47150*/  SHF.R.U32.HI R5, RZ, 0x8, R22 ;  /* 0x00000008ff057819 */ /* 0x000fe40000011616 */
[----:B------:R-:W-:Y:S02]  /*47160*/  LOP3.LUT R3, R3, 0xffff, RZ, 0xc0, !PT ;  /* 0x0000ffff03037812 */ /* 0x000fe400078ec0ff */
[----:B------:R-:W-:-:S02]  /*47170*/  LOP3.LUT R20, R20, 0xffff, RZ, 0xc0, !PT ;  /* 0x0000ffff14147812 */ /* 0x000fc400078ec0ff */
[----:B------:R-:W-:Y:S02]  /*47180*/  LOP3.LUT R5, R5, 0xffff, RZ, 0xc0, !PT ;  /* 0x0000ffff05057812 */ /* 0x000fe400078ec0ff */
[----:B0-----:R-:W-:Y:S01]  /*47190*/  PRMT R0, R3, 0x3340, R1 ;  /* 0x0000334003007816 */ /* 0x001fe20000000001 */
[----:B------:R-:W-:Y:S04]  /*471a0*/  STL [R1+0x1530], R13 ;  /* 0x0015300d01007387 */ /* 0x000fe80000100800 */
[----:B------:R-:W2:Y:S04]  /*471b0*/  LDL.LU R25, [R1+0x1324] ;  /* 0x0013240001197983 */ /* 0x000ea80000300800 */
[----:B------:R-:W3:Y:S01]  /*471c0*/  LDL.LU R10, [R1+0x1224] ;  /* 0x00122400010a7983 */ /* 0x000ee20000300800 */
[----:B------:R-:W-:-:S03]  /*471d0*/  PRMT R18, R20, 0x3340, R5 ;  /* 0x0000334014127816 */ /* 0x000fc60000000005 */
[----:B------:R0:W-:Y:S04]  /*471e0*/  STL [R1+0x28], R0 ;  /* 0x0000280001007387 */ /* 0x0001e80000100800 */
[----:B------:R-:W4:Y:S04]  /*471f0*/  LDL.LU R11, [R1+0x1284] ;  /* 0x00128400010b7983 */ /* 0x000f280000300800 */
[----:B------:R-:W4:Y:S04]  /*47200*/  LDL.LU R4, [R1+0x1318] ;  /* 0x0013180001047983 */ /* 0x000f280000300800 */
[----:B------:R-:W4:Y:S04]  /*47210*/  LDL.LU R16, [R1+0x1220] ;  /* 0x0012200001107983 */ /* 0x000f280000300800 */
[----:B------:R-:W-:Y:S04]  /*47220*/  STL [R1+0x1588], R18 ;  /* 0x0015881201007387 */ /* 0x000fe80000100800 */
[----:B------:R-:W4:Y:S01]  /*47230*/  LDL.LU R19, [R1+0x1280] ;  /* 0x0012800001137983 */ /* 0x000f220000300800 */
[----:B------:R-:W-:-:S02]  /*47240*/  LOP3.LUT R24, R24, 0xffff, RZ, 0xc0, !PT ;  /* 0x0000ffff18187812 */ /* 0x000fc400078ec0ff */
[----:B------:R-:W-:Y:S02]  /*47250*/  LOP3.LUT R22, R7, 0xffff, RZ, 0xc0, !PT ;  /* 0x0000ffff07167812 */ /* 0x000fe400078ec0ff */
[----:B0-----:R-:W-:Y:S02]  /*47260*/  LOP3.LUT R0, R26, 0xffff, RZ, 0xc0, !PT ;  /* 0x0000ffff1a007812 */ /* 0x001fe400078ec0ff */
[----:B------:R-:W-:Y:S02]  /*47270*/  PRMT R5, R24, 0x3340, R22 ;  /* 0x0000334018057816 */ /* 0x000fe40000000016 */
[----:B------:R-:W-:Y:S02]  /*47280*/  LOP3.LUT R23, R27, 0xffff, RZ, 0xc0, !PT ;  /* 0x0000ffff1b177812 */ /* 0x000fe400078ec0ff */
[----:B------:R-:W-:Y:S02]  /*47290*/  PRMT R3, R0, 0x3340, R1 ;  /* 0x0000334000037816 */ /* 0x000fe40000000001 */
[----:B------:R-:W-:Y:S01]  /*472a0*/  LOP3.LUT R20, R6, 0xffff, RZ, 0xc0, !PT ;  /* 0x0000ffff06147812 */ /* 0x000fe200078ec0ff */
[----:B------:R0:W-:Y:S01]  /*472b0*/  STL [R1+0x12c], R0 ;  /* 0x00012c0001007387 */ /* 0x0001e20000100800 */
[----:B------:R-:W-:-:S03]  /*472c0*/  SHF.R.U32.HI R24, RZ, 0x8, R24 ;  /* 0x00000008ff187819 */ /* 0x000fc60000011618 */
[----:B------:R-:W4:Y:S04]  /*472d0*/  LDL.LU R26, [R1+0x13d4] ;  /* 0x0013d400011a7983 */ /* 0x000f280000300800 */
[----:B------:R-:W4:Y:S01]  /*472e0*/  LDL.LU R27, [R1+0x1270] ;  /* 0x00127000011b7983 */ /* 0x000f220000300800 */
[----:B0-----:R-:W-:Y:S02]  /*472f0*/  PRMT R0, R5, 0x5410, R3 ;  /* 0x0000541005007816 */ /* 0x001fe40000000003 */
[----:B------:R-:W-:Y:S02]  /*47300*/  SHF.R.U32.HI R5, RZ, 0x8, R23 ;  /* 0x00000008ff057819 */ /* 0x000fe40000011617 */
[--C-:B------:R-:W-:Y:S02]  /*47310*/  PRMT R23, R23, 0x3340, R20.reuse ;  /* 0x0000334017177816 */ /* 0x100fe40000000014 */
[----:B------:R-:W-:-:S02]  /*47320*/  SHF.R.U32.HI R3, RZ, 0x8, R20 ;  /* 0x00000008ff037819 */ /* 0x000fc40000011614 */
[----:B------:R-:W-:Y:S02]  /*47330*/  SHF.R.U32.HI R20, RZ, 0x8, R22 ;  /* 0x00000008ff147819 */ /* 0x000fe40000011616 */
[----:B------:R-:W-:Y:S02]  /*47340*/  LOP3.LUT R5, R5, 0xffff, RZ, 0xc0, !PT ;  /* 0x0000ffff05057812 */ /* 0x000fe400078ec0ff */
[----:B------:R-:W-:Y:S02]  /*47350*/  LOP3.LUT R22, R24, 0xffff, RZ, 0xc0, !PT ;  /* 0x0000ffff18167812 */ /* 0x000fe400078ec0ff */
[----:B------:R-:W-:Y:S02]  /*47360*/  LOP3.LUT R3, R3, 0xffff, RZ, 0xc0, !PT ;  /* 0x0000ffff03037812 */ /* 0x000fe400078ec0ff */
[----:B------:R-:W-:Y:S01]  /*47370*/  LOP3.LUT R20, R20, 0xffff, RZ, 0xc0, !PT ;  /* 0x0000ffff14147812 */ /* 0x000fe200078ec0ff */
[----:B------:R-:W-:Y:S04]  /*47380*/  STL [R1+0x123c], R0 ;  /* 0x00123c0001007387 */ /* 0x000fe80000100800 */
[----:B------:R-:W4:Y:S01]  /*47390*/  LDL.LU R6, [R1+0x12ec] ;  /* 0x0012ec0001067983 */ /* 0x000f220000300800 */
[----:B------:R-:W-:-:S02]  /*473a0*/  PRMT R7, R5, 0x3340, R3 ;  /* 0x0000334005077816 */ /* 0x000fc40000000003 */
[----:B------:R-:W-:-:S03]  /*473b0*/  PRMT R2, R22, 0x3340, R20 ;  /* 0x0000334016027816 */ /* 0x000fc60000000014 */
[----:B------:R-:W-:Y:S04]  /*473c0*/  STL [R1+0x1534], R7 ;  /* 0x0015340701007387 */ /* 0x000fe80000100800 */
[----:B------:R3:W-:Y:S01]  /*473d0*/  STL [R1+0x1538], R2 ;  /* 0x0015380201007387 */ /* 0x0007e20000100800 */
[----:B--2---:R-:W-:Y:S02]  /*473e0*/  LOP3.LUT R25, R25, 0xffff, RZ, 0xc0, !PT ;  /* 0x0000ffff19197812 */ /* 0x004fe400078ec0ff */
[----:B---3--:R-:W-:Y:S02]  /*473f0*/  LOP3.LUT R2, R10, 0xffff, RZ, 0xc0, !PT ;  /* 0x0000ffff0a027812 */ /* 0x008fe400078ec0ff */
[----:B----4-:R-:W-:Y:S02]  /*47400*/  LOP3.LUT R22, R11, 0xffff, RZ, 0xc0, !PT ;  /* 0x0000ffff0b167812 */ /* 0x010fe400078ec0ff */
[----:B------:R-:W-:-:S02]  /*47410*/  PRMT R3, R2, 0x3340, R1 ;  /* 0x0000334002037816 */ /* 0x000fc40000000001 */
[----:B------:R-:W-:Y:S02]  /*47420*/  LOP3.LUT R24, R4, 0xffff, RZ, 0xc0, !PT ;  /* 0x0000ffff04187812 */ /* 0x000fe400078ec0ff */
[----:B------:R-:W-:Y:S02]  /*47430*/  LOP3.LUT R0, R16, 0xffff, RZ, 0xc0, !PT ;  /* 0x0000ffff10007812 */ /* 0x000fe400078ec0ff */
[----:B------:R-:W-:Y:S02]  /*47440*/  PRMT R5, R25, 0x3340, R22 ;  /* 0x0000334019057816 */ /* 0x000fe40000000016 */
[----:B------:R-:W-:Y:S01]  /*47450*/  LOP3.LUT R20, R19, 0xffff, RZ, 0xc0, !PT ;  /* 0x0000ffff13147812 */ /* 0x000fe200078ec0ff */
[----:B------:R0:W-:Y:S04]  /*47460*/  STL [R1+0x120], R2 ;  /* 0x0001200201007387 */ /* 0x0001e80000100800 */
[----:B------:R1:W-:Y:S01]  /*47470*/  STL [R1+0x128], R0 ;  /* 0x0001280001007387 */ /* 0x0003e20000100800 */
[----:B0-----:R-:W-:-:S02]  /*47480*/  PRMT R2, R5, 0x5410, R3 ;  /* 0x0000541005027816 */ /* 0x001fc40000000003 */
[----:B------:R-:W-:Y:S02]  /*47490*/  PRMT R3, R0, 0x3340, R1 ;  /* 0x0000334000037816 */ /* 0x000fe40000000001 */
[----:B------:R-:W-:-:S04]  /*474a0*/  PRMT R5, R24, 0x3340, R20 ;  /* 0x0000334018057816 */ /* 0x000fc80000000014 */
[----:B-1----:R-:W-:Y:S01]  /*474b0*/  PRMT R0, R5, 0x5410, R3 ;  /* 0x0000541005007816 */ /* 0x002fe20000000003 */
[----:B------:R-:W-:Y:S04]  /*474c0*/  STL [R1+0x1224], R2 ;  /* 0x0012240201007387 */ /* 0x000fe80000100800 */
[----:B------:R-:W2:Y:S04]  /*474d0*/  LDL.LU R10, [R1+0x13e8] ;  /* 0x0013e800010a7983 */ /* 0x000ea80000300800 */
[----:B------:R-:W3:Y:S04]  /*474e0*/  LDL.LU R11, [R1+0x1278] ;  /* 0x00127800010b7983 */ /* 0x000ee80000300800 */
[----:B------:R0:W-:Y:S04]  /*474f0*/  STL [R1+0x122c], R0 ;  /* 0x00122c0001007387 */ /* 0x0001e80000100800 */
[----:B------:R-:W4:Y:S01]  /*47500*/  LDL.LU R19, [R1+0x1304] ;  /* 0x0013040001137983 */ /* 0x000f220000300800 */
[----:B------:R-:W-:-:S02]  /*47510*/  SHF.R.U32.HI R5, RZ, 0x8, R24 ;  /* 0x00000008ff057819 */ /* 0x000fc40000011618 */
[----:B------:R-:W-:Y:S02]  /*47520*/  SHF.R.U32.HI R3, RZ, 0x8, R20 ;  /* 0x00000008ff037819 */ /* 0x000fe40000011614 */
[----:B------:R-:W-:Y:S02]  /*47530*/  SHF.R.U32.HI R25, RZ, 0x8, R25 ;  /* 0x00000008ff197819 */ /* 0x000fe40000011619 */
[----:B------:R-:W-:Y:S02]  /*47540*/  SHF.R.U32.HI R20, RZ, 0x8, R22 ;  /* 0x00000008ff147819 */ /* 0x000fe40000011616 */
[----:B------:R-:W-:Y:S02]  /*47550*/  LOP3.LUT R5, R5, 0xffff, RZ, 0xc0, !PT ;  /* 0x0000ffff05057812 */ /* 0x000fe400078ec0ff */
[----:B------:R-:W-:Y:S02]  /*47560*/  LOP3.LUT R3, R3, 0xffff, RZ, 0xc0, !PT ;  /* 0x0000ffff03037812 */ /* 0x000fe400078ec0ff */
[----:B------:R-:W-:-:S02]  /*47570*/  LOP3.LUT R22, R25, 0xffff, RZ, 0xc0, !PT ;  /* 0x0000ffff19167812 */ /* 0x000fc400078ec0ff */
[----:B------:R-:W-:Y:S02]  /*47580*/  LOP3.LUT R20, R20, 0xffff, RZ, 0xc0, !PT ;  /* 0x0000ffff14147812 */ /* 0x000fe400078ec0ff */
[----:B------:R-:W-:Y:S02]  /*47590*/  PRMT R16, R5, 0x3340, R3 ;  /* 0x0000334005107816 */ /* 0x000fe40000000003 */
[----:B------:R-:W-:Y:S02]  /*475a0*/  PRMT R4, R22, 0x3340, R20 ;  /* 0x0000334016047816 */ /* 0x000fe40000000014 */
[----:B------:R-:W-:Y:S01]  /*475b0*/  LOP3.LUT R24, R26, 0xffff, RZ, 0xc0, !PT ;  /* 0x0000ffff1a187812 */ /* 0x000fe200078ec0ff */
[----:B------:R-:W-:Y:S04]  /*475c0*/  STL [R1+0x153c], R16 ;  /* 0x00153c1001007387 */ /* 0x000fe80000100800 */
[----:B------:R-:W-:Y:S01]  /*475d0*/  STL [R1+0x1540], R4 ;  /* 0x0015400401007387 */ /* 0x000fe20000100800 */
[----:B------:R-:W-:-:S03]  /*475e0*/  LOP3.LUT R20, R27, 0xffff, RZ, 0xc0, !PT ;  /* 0x0000ffff1b147812 */ /* 0x000fc600078ec0ff */
[----:B------:R-:W4:Y:S01]  /*475f0*/  LDL.LU R26, [R1+0x13a0] ;  /* 0x0013a000011a7983 */ /* 0x000f220000300800 */
[----:B------:R-:W-:-:S03]  /*47600*/  LOP3.LUT R22, R6, 0xffff, RZ, 0xc0, !PT ;  /* 0x0000ffff06167812 */ /* 0x000fc600078ec0ff */
[----:B------:R-:W4:Y:S04]  /*47610*/  LDL.LU R27, [R1+0x1230] ;  /* 0x00123000011b7983 */ /* 0x000f280000300800 */
[----:B------:R-:W4:Y:S01]  /*47620*/  LDL.LU R6, [R1+0x12ac] ;  /* 0x0012ac0001067983 */ /* 0x000f220000300800 */
[----:B------:R-:W-:Y:S02]  /*47630*/  PRMT R3, R20, 0x3340, R1 ;  /* 0x0000334014037816 */ /* 0x000fe40000000001 */
[----:B------:R-:W-:Y:S02]  /*47640*/  PRMT R5, R24, 0x3340, R22 ;  /* 0x0000334018057816 */ /* 0x000fe40000000016 */
[----:B------:R-:W-:Y:S02]  /*47650*/  SHF.R.U32.HI R20, RZ, 0x8, R20 ;  /* 0x00000008ff147819 */ /* 0x000fe40000011614 */
[----:B0-----:R-:W-:-:S02]  /*47660*/  PRMT R0, R5, 0x5410, R3 ;  /* 0x0000541005007816 */ /* 0x001fc40000000003 */
[----:B------:R-:W-:Y:S02]  /*47670*/  SHF.R.U32.HI R5, RZ, 0x8, R24 ;  /* 0x00000008ff057819 */ /* 0x000fe40000011618 */
[----:B------:R-:W-:Y:S02]  /*47680*/  SHF.R.U32.HI R3, RZ, 0x8, R22 ;  /* 0x00000008ff037819 */ /* 0x000fe40000011616 */
[----:B------:R-:W-:Y:S02]  /*47690*/  LOP3.LUT R20, R20, 0xffff, RZ, 0xc0, !PT ;  /* 0x0000ffff14147812 */ /* 0x000fe400078ec0ff */
[----:B------:R-:W-:Y:S02]  /*476a0*/  LOP3.LUT R5, R5, 0xffff, RZ, 0xc0, !PT ;  /* 0x0000ffff05057812 */ /* 0x000fe400078ec0ff */
[----:B------:R-:W-:Y:S01]  /*476b0*/  LOP3.LUT R3, R3, 0xffff, RZ, 0xc0, !PT ;  /* 0x0000ffff03037812 */ /* 0x000fe200078ec0ff */
[----:B------:R0:W-:Y:S01]  /*476c0*/  STL [R1+0xf8], R0 ;  /* 0x0000f80001007387 */ /* 0x0001e20000100800 */
[----:B------:R-:W-:-:S05]  /*476d0*/  PRMT R20, R20, 0x3340, R1 ;  /* 0x0000334014147816 */ /* 0x000fca0000000001 */
[----:B------:R-:W-:Y:S01]  /*476e0*/  STL [R1+0x1584], R20 ;  /* 0x0015841401007387 */ /* 0x000fe20000100800 */
[----:B0-----:R-:W-:-:S05]  /*476f0*/  PRMT R0, R5, 0x3340, R3 ;  /* 0x0000334005007816 */ /* 0x001fca0000000003 */
[----:B------:R0:W-:Y:S04]  /*47700*/  STL [R1+0x5c], R0 ;  /* 0x00005c0001007387 */ /* 0x0001e80000100800 */
[----:B------:R-:W4:Y:S01]  /*47710*/  LDL.LU R9, [R1+0x13a4] ;  /* 0x0013a40001097983 */ /* 0x000f220000300800 */
[----:B--2---:R-:W-:Y:S02]  /*47720*/  LOP3.LUT R25, R10, 0xffff, RZ, 0xc0, !PT ;  /* 0x0000ffff0a197812 */ /* 0x004fe400078ec0ff */
[----:B---3--:R-:W-:Y:S02]  /*47730*/  LOP3.LUT R22, R11, 0xffff, RZ, 0xc0, !PT ;  /* 0x0000ffff0b167812 */ /* 0x008fe400078ec0ff */
[----:B----4-:R-:W-:Y:S02]  /*47740*/  LOP3.LUT R24, R19, 0xffff, RZ, 0xc0, !PT ;  /* 0x0000ffff13187812 */ /* 0x010fe400078ec0ff */
[----:B------:R-:W-:Y:S01]  /*47750*/  PRMT R3, R22, 0x3340, R1 ;  /* 0x0000334016037816 */ /* 0x000fe20000000001 */
[----:B------:R-:W2:Y:S01]  /*47760*/  LDL.LU R19, [R1+0x1264] ;  /* 0x0012640001137983 */ /* 0x000ea20000300800 */
[----:B------:R-:W-:-:S04]  /*47770*/  PRMT R5, R25, 0x3340, R24 ;  /* 0x0000334019057816 */ /* 0x000fc80000000018 */
[----:B0-----:R-:W-:-:S05]  /*47780*/  PRMT R0, R5, 0x5410, R3 ;  /* 0x0000541005007816 */ /* 0x001fca0000000003 */
[----:B------:R0:W-:Y:S04]  /*47790*/  STL [R1+0xf4], R0 ;  /* 0x0000f40001007387 */ /* 0x0001e80000100800 */
[----:B------:R-:W3:Y:S01]  /*477a0*/  LDL.LU R10, [R1+0x12b4] ;  /* 0x0012b400010a7983 */ /* 0x000ee20000300800 */
[----:B------:R-:W-:Y:S02]  /*477b0*/  SHF.R.U32.HI R5, RZ, 0x8, R22 ;  /* 0x00000008ff057819 */ /* 0x000fe40000011616 */
[----:B------:R-:W-:Y:S02]  /*477c0*/  SHF.R.U32.HI R22, RZ, 0x8, R25 ;  /* 0x00000008ff167819 */ /* 0x000fe40000011619 */
[----:B------:R-:W-:Y:S02]  /*477d0*/  SHF.R.U32.HI R3, RZ, 0x8, R24 ;  /* 0x00000008ff037819 */ /* 0x000fe40000011618 */
[----:B------:R-:W-:-:S02]  /*477e0*/  LOP3.LUT R5, R5, 0xffff, RZ, 0xc0, !PT ;  /* 0x0000ffff05057812 */ /* 0x000fc400078ec0ff */
[----:B------:R-:W-:Y:S02]  /*477f0*/  LOP3.LUT R22, R22, 0xffff, RZ, 0xc0, !PT ;  /* 0x0000ffff16167812 */ /* 0x000fe400078ec0ff */
[----:B------:R-:W-:Y:S02]  /*47800*/  LOP3.LUT R3, R3, 0xffff, RZ, 0xc0, !PT ;  /* 0x0000ffff03037812 */ /* 0x000fe400078ec0ff */
[----:B------:R-:W-:Y:S02]  /*47810*/  PRMT R5, R5, 0x3340, R1 ;  /* 0x0000334005057816 */ /* 0x000fe40000000001 */
[----:B0-----:R-:W-:-:S03]  /*47820*/  PRMT R0, R22, 0x3340, R3 ;  /* 0x0000334016007816 */ /* 0x001fc60000000003 */
[----:B------:R-:W-:Y:S04]  /*47830*/  STL [R1+0x1580], R5 ;  /* 0x0015800501007387 */ /* 0x000fe80000100800 */
[----:B------:R0:W-:Y:S04]  /*47840*/  STL [R1+0x3c], R0 ;  /* 0x00003c0001007387 */ /* 0x0001e80000100800 */
[----:B------:R-:W4:Y:S01]  /*47850*/  LDL.LU R11, [R1+0x148c] ;  /* 0x00148c00010b7983 */ /* 0x000f220000300800 */
[----:B------:R-:W-:Y:S02]  /*47860*/  LOP3.LUT R26, R26, 0xffff, RZ, 0xc0, !PT ;  /* 0x0000ffff1a1a7812 */ /* 0x000fe400078ec0ff */
[----:B------:R-:W-:-:S02]  /*47870*/  LOP3.LUT R24, R27, 0xffff, RZ, 0xc0, !PT ;  /* 0x0000ffff1b187812 */ /* 0x000fc400078ec0ff */
[----:B------:R-:W-:Y:S01]  /*47880*/  LOP3.LUT R25, R6, 0xffff, RZ, 0xc0, !PT ;  /* 0x0000ffff06197812 */ /* 0x000fe200078ec0ff */
[----:B------:R-:W4:Y:S01]  /*47890*/  LDL.LU R16, [R1+0x91c] ;  /* 0x00091c0001107983 */ /* 0x000f220000300800 */
[----:B------:R-:W-:Y:S02]  /*478a0*/  PRMT R3, R24, 0x3340, R1 ;  /* 0x0000334018037816 */ /* 0x000fe40000000001 */
[----:B------:R-:W-:-:S04]  /*478b0*/  PRMT R22, R26, 0x3340, R25 ;  /* 0x000033401a167816 */ /* 0x000fc80000000019 */
[----:B0-----:R-:W-:-:S05]  /*478c0*/  PRMT R0, R22, 0x5410, R3 ;  /* 0x0000541016007816 */ /* 0x001fca0000000003 */
[----:B------:R0:W-:Y:S04]  /*478d0*/  STL [R1+0xf0], R0 ;  /* 0x0000f00001007387 */ /* 0x0001e80000100800 */
[----:B------:R-:W4:Y:S04]  /*478e0*/  LDL.LU R2, [R1+0x12e8] ;  /* 0x0012e80001027983 */ /* 0x000f280000300800 */
[----:B------:R-:W4:Y:S04]  /*478f0*/  LDL.LU R7, [R1+0x8c4] ;  /* 0x0008c40001077983 */ /* 0x000f280000300800 */
[----:B------:R-:W4:Y:S01]  /*47900*/  LDL.LU R6, [R1+0x12dc] ;  /* 0x0012dc0001067983 */ /* 0x000f220000300800 */
[----:B------:R-:W-:-:S02]  /*47910*/  SHF.R.U32.HI R3, RZ, 0x8, R24 ;  /* 0x00000008ff037819 */ /* 0x000fc40000011618 */
[----:B------:R-:W-:Y:S02]  /*47920*/  SHF.R.U32.HI R24, RZ, 0x8, R26 ;  /* 0x00000008ff187819 */ /* 0x000fe4000001161a */
[----:B------:R-:W-:Y:S01]  /*47930*/  SHF.R.U32.HI R22, RZ, 0x8, R25 ;  /* 0x00000008ff167819 */ /* 0x000fe20000011619 */
[----:B------:R-:W4:Y:S01]  /*47940*/  LDL.LU R18, [R1+0x13c4] ;  /* 0x0013c40001127983 */ /* 0x000f220000300800 */
[----:B------:R-:W-:Y:S02]  /*47950*/  LOP3.LUT R3, R3, 0xffff, RZ, 0xc0, !PT ;  /* 0x0000ffff03037812 */ /* 0x000fe400078ec0ff */
[----:B------:R-:W-:Y:S02]  /*47960*/  LOP3.LUT R24, R24, 0xffff, RZ, 0xc0, !PT ;  /* 0x0000ffff18187812 */ /* 0x000fe400078ec0ff */
[----:B------:R-:W-:Y:S01]  /*47970*/  LOP3.LUT R22, R22, 0xffff, RZ, 0xc0, !PT ;  /* 0x0000ffff16167812 */ /* 0x000fe200078ec0ff */
[----:B------:R-:W4:Y:S01]  /*47980*/  LDL.LU R27, [R1+0x1268] ;  /* 0x00126800011b7983 */ /* 0x000f220000300800 */
[----:B0-----:R-:W-:-:S02]  /*47990*/  PRMT R0, R3, 0x3340, R1 ;  /* 0x0000334003007816 */ /* 0x001fc40000000001 */
[----:B------:R-:W-:-:S03]  /*479a0*/  PRMT R3, R24, 0x3340, R22 ;  /* 0x0000334018037816 */ /* 0x000fc60000000016 */
[----:B------:R2:W-:Y:S04]  /*479b0*/  STL [R1+0x34], R0 ;  /* 0x0000340001007387 */ /* 0x0005e80000100800 */
[----:B------:R-:W4:Y:S01]  /*479c0*/  LDL.LU R13, [R1+0x12d0] ;  /* 0x0012d000010d7983 */ /* 0x000f220000300800 */
[----:B------:R-:W-:-:S03]  /*479d0*/  LOP3.LUT R25, R9, 0xffff, RZ, 0xc0, !PT ;  /* 0x0000ffff09197812 */ /* 0x000fc600078ec0ff */
[----:B------:R0:W-:Y:S01]  /*479e0*/  STL [R1+0x78], R3 ;  /* 0x0000780301007387 */ /* 0x0001e20000100800 */
[--C-:B------:R-:W-:Y:S02]  /*479f0*/  PRMT R21, R21, 0x3340, R1.reuse ;  /* 0x0000334015157816 */ /* 0x100fe40000000001 */
[----:B--2---:R-:W-:Y:S02]  /*47a00*/  LOP3.LUT R0, R19, 0xffff, RZ, 0xc0, !PT ;  /* 0x0000ffff13007812 */ /* 0x004fe400078ec0ff */
[----:B------:R-:W2:Y:S02]  /*47a10*/  LDL.LU R19, [R1+0x1234] ;  /* 0x0012340001137983 */ /* 0x000ea40000300800 */
[----:B0-----:R-:W-:Y:S02]  /*47a20*/  PRMT R3, R0, 0x3340, R1 ;  /* 0x0000334000037816 */ /* 0x001fe40000000001 */
[----:B------:R0:W-:Y:S04]  /*47a30*/  STL [R1+0x118], R0 ;  /* 0x0001180001007387 */ /* 0x0001e80000100800 */
[----:B------:R-:W2:Y:S04]  /*47a40*/  LDL.LU R14, [R1+0x8d4] ;  /* 0x0008d400010e7983 */ /* 0x000ea80000300800 */
[----:B------:R-:W2:Y:S01]  /*47a50*/  LDL.LU R12, [R1+0x12e4] ;  /* 0x0012e400010c7983 */ /* 0x000ea20000300800 */
[----:B---3--:R-:W-:-:S04]  /*47a60*/  LOP3.LUT R24, R10, 0xffff, RZ, 0xc0, !PT ;  /* 0x0000ffff0a187812 */ /* 0x008fc800078ec0ff */
[----:B------:R-:W-:-:S04]  /*47a70*/  PRMT R22, R25, 0x3340, R24 ;  /* 0x0000334019167816 */ /* 0x000fc80000000018 */
[----:B0-----:R-:W-:-:S05]  /*47a80*/  PRMT R0, R22, 0x5410, R3 ;  /* 0x0000541016007816 */ /* 0x001fca0000000003 */
[----:B------:R0:W-:Y:S04]  /*47a90*/  STL [R1+0xfc], R0 ;  /* 0x0000fc0001007387 */ /* 0x0001e80000100800 */
[----:B------:R-:W3:Y:S04]  /*47aa0*/  LDL.LU R28, [R1+0x143c] ;  /* 0x00143c00011c7983 */ /* 0x000ee80000300800 */
[----:B------:R-:W3:Y:S04]  /*47ab0*/  LDL.LU R17, [R1+0x129c] ;  /* 0x00129c0001117983 */ /* 0x000ee80000300800 */
[----:B------:R-:W3:Y:S01]  /*47ac0*/  LDL.LU R10, [R1+0x1388] ;  /* 0x00138800010a7983 */ /* 0x000ee20000300800 */
[----:B----4-:R-:W-:-:S03]  /*47ad0*/  PRMT R4, R11, 0x5410, R21 ;  /* 0x000054100b047816 */ /* 0x010fc60000000015 */
[----:B------:R-:W4:Y:S04]  /*47ae0*/  LDL.LU R29, [R1+0x1448] ;  /* 0x00144800011d7983 */ /* 0x000f280000300800 */
[----:B0-----:R-:W4:Y:S04]  /*47af0*/  LDL.LU R0, [R1+0x12a4] ;  /* 0x0012a40001007983 */ /* 0x001f280000300800 */
[----:B------:R-:W-:Y:S04]  /*47b00*/  STL [R1+0x1230], R4 ;  /* 0x0012300401007387 */ /* 0x000fe80000100800 */
[----:B------:R-:W4:Y:S04]  /*47b10*/  LDL.LU R8, [R1+0x1398] ;  /* 0x0013980001087983 */ /* 0x000f280000300800 */
[----:B------:R-:W4:Y:S04]  /*47b20*/  LDL.LU R9, [R1+0x13f8] ;  /* 0x0013f80001097983 */ /* 0x000f280000300800 */
[----:B------:R-:W4:Y:S01]  /*47b30*/  LDL.LU R11, [R1+0x127c] ;  /* 0x00127c00010b7983 */ /* 0x000f220000300800 */
[----:B------:R-:W-:-:S02]  /*47b40*/  SHF.R.U32.HI R22, RZ, 0x8, R25 ;  /* 0x00000008ff167819 */ /* 0x000fc40000011619 */
[----:B------:R-:W-:Y:S02]  /*47b50*/  SHF.R.U32.HI R3, RZ, 0x8, R24 ;  /* 0x00000008ff037819 */ /* 0x000fe40000011618 */
[----:B------:R-:W-:Y:S02]  /*47b60*/  LOP3.LUT R22, R22, 0xffff, RZ, 0xc0, !PT ;  /* 0x0000ffff16167812 */ /* 0x000fe400078ec0ff */
[----:B------:R-:W-:-:S04]  /*47b70*/  LOP3.LUT R3, R3, 0xffff, RZ, 0xc0, !PT ;  /* 0x0000ffff03037812 */ /* 0x000fc800078ec0ff */
[----:B------:R-:W-:Y:S02]  /*47b80*/  PRMT R15, R22, 0x3340, R3 ;  /* 0x00003340160f7816 */ /* 0x000fe40000000003 */
[----:B------:R-:W-:Y:S02]  /*47b90*/  PRMT R3, R2, 0x5410, R16 ;  /* 0x0000541002037816 */ /* 0x000fe40000000010 */
[----:B------:R-:W-:Y:S01]  /*47ba0*/  PRMT R2, R6, 0x5410, R7 ;  /* 0x0000541006027816 */ /* 0x000fe20000000007 */
[----:B------:R-:W-:Y:S04]  /*47bb0*/  STL [R1+0x1544], R15 ;  /* 0x0015440f01007387 */ /* 0x000fe80000100800 */
[----:B------:R-:W4:Y:S01]  /*47bc0*/  LDL.LU R6, [R1+0x1328] ;  /* 0x0013280001067983 */ /* 0x000f220000300800 */
[----:B------:R-:W-:-:S02]  /*47bd0*/  LOP3.LUT R24, R18, 0xffff, RZ, 0xc0, !PT ;  /* 0x0000ffff12187812 */ /* 0x000fc400078ec0ff */
[----:B------:R-:W-:Y:S01]  /*47be0*/  LOP3.LUT R27, R27, 0xffff, RZ, 0xc0, !PT ;  /* 0x0000ffff1b1b7812 */ /* 0x000fe200078ec0ff */
[----:B------:R0:W-:Y:S01]  /*47bf0*/  STL [R1+0x121c], R3 ;  /* 0x00121c0301007387 */ /* 0x0001e20000100800 */
[----:B------:R-:W-:-:S03]  /*47c00*/  LOP3.LUT R22, R13, 0xffff, RZ, 0xc0, !PT ;  /* 0x0000ffff0d167812 */ /* 0x000fc600078ec0ff */
[----:B------:R1:W-:Y:S01]  /*47c10*/  STL [R1+0x1220], R2 ;  /* 0x0012200201007387 */ /* 0x0003e20000100800 */
[----:B------:R-:W-:Y:S02]  /*47c20*/  PRMT R21, R24, 0x3340, R22 ;  /* 0x0000334018157816 */ /* 0x000fe40000000016 */
[----:B0-----:R-:W-:Y:S02]  /*47c30*/  PRMT R3, R27, 0x3340, R1 ;  /* 0x000033401b037816 */ /* 0x001fe40000000001 */
[----:B------:R-:W-:Y:S02]  /*47c40*/  SHF.R.U32.HI R24, RZ, 0x8, R24 ;  /* 0x00000008ff187819 */ /* 0x000fe40000011618 */
[----:B-1----:R-:W-:Y:S02]  /*47c50*/  PRMT R2, R21, 0x5410, R3 ;  /* 0x0000541015027816 */ /* 0x002fe40000000003 */
[----:B------:R-:W-:Y:S02]  /*47c60*/  SHF.R.U32.HI R21, RZ, 0x8, R22 ;  /* 0x00000008ff157819 */ /* 0x000fe40000011616 */
[----:B------:R-:W-:-:S02]  /*47c70*/  LOP3.LUT R22, R24, 0xffff, RZ, 0xc0, !PT ;  /* 0x0000ffff18167812 */ /* 0x000fc400078ec0ff */
[----:B------:R-:W-:Y:S01]  /*47c80*/  LOP3.LUT R21, R21, 0xffff, RZ, 0xc0, !PT ;  /* 0x0000ffff15157812 */ /* 0x000fe200078ec0ff */
[----:B------:R0:W-:Y:S01]  /*47c90*/  STL [R1+0xec], R2 ;  /* 0x0000ec0201007387 */ /* 0x0001e20000100800 */
[----:B--2---:R-:W-:-:S04]  /*47ca0*/  LOP3.LUT R19, R19, 0xffff, RZ, 0xc0, !PT ;  /* 0x0000ffff13137812 */ /* 0x004fc800078ec0ff */
[----:B------:R-:W-:-:S04]  /*47cb0*/  PRMT R3, R19, 0x3340, R1 ;  /* 0x0000334013037816 */ /* 0x000fc80000000001 */
[----:B------:R-:W-:Y:S02]  /*47cc0*/  PRMT R4, R23, 0x5410, R3 ;  /* 0x0000541017047816 */ /* 0x000fe40000000003 */
[----:B------:R-:W-:Y:S01]  /*47cd0*/  PRMT R3, R22, 0x3340, R21 ;  /* 0x0000334016037816 */ /* 0x000fe20000000015 */
[----:B------:R-:W-:Y:S04]  /*47ce0*/  STL [R1+0x157c], R19 ;  /* 0x00157c1301007387 */ /* 0x000fe80000100800 */
[----:B------:R-:W-:Y:S04]  /*47cf0*/  STL [R1+0x1234], R4 ;  /* 0x0012340401007387 */ /* 0x000fe80000100800 */
[----:B------:R1:W-:Y:S01]  /*47d00*/  STL [R1+0x64], R3 ;  /* 0x0000640301007387 */ /* 0x0003e20000100800 */
[----:B0-----:R-:W-:-:S02]  /*47d10*/  PRMT R2, R12, 0x5410, R14 ;  /* 0x000054100c027816 */ /* 0x001fc4000000000e */
[----:B---3--:R-:W-:Y:S02]  /*47d20*/  LOP3.LUT R23, R28, 0xffff, RZ, 0xc0, !PT ;  /* 0x0000ffff1c177812 */ /* 0x008fe400078ec0ff */
[----:B------:R-:W-:Y:S02]  /*47d30*/  LOP3.LUT R5, R17, 0xffff, RZ, 0xc0, !PT ;  /* 0x0000ffff11057812 */ /* 0x000fe400078ec0ff */
[----:B------:R-:W-:Y:S02]  /*47d40*/  LOP3.LUT R22, R10, 0xffff, RZ, 0xc0, !PT ;  /* 0x0000ffff0a167812 */ /* 0x000fe400078ec0ff */
[----:B-1----:R-:W-:Y:S02]  /*47d50*/  PRMT R3, R5, 0x3340, R1 ;  /* 0x0000334005037816 */ /* 0x002fe40000000001 */
[----:B------:R-:W-:-:S04]  /*47d60*/  PRMT R21, R23, 0x3340, R22 ;  /* 0x0000334017157816 */ /* 0x000fc80000000016 */
[----:B------:R-:W-:Y:S01]  /*47d70*/  PRMT R10, R21, 0x5410, R3 ;  /* 0x00005410150a7816 */ /* 0x000fe20000000003 */
[----:B------:R0:W-:Y:S01]  /*47d80*/  STL [R1+0x1218], R2 ;  /* 0x0012180201007387 */ /* 0x0001e20000100800 */
[----:B----4-:R-:W-:Y:S02]  /*47d90*/  LOP3.LUT R24, R0, 0xffff, RZ, 0xc0, !PT ;  /* 0x0000ffff00187812 */ /* 0x010fe400078ec0ff */
[----:B------:R-:W-:Y:S01]  /*47da0*/  LOP3.LUT R0, R11, 0xffff, RZ, 0xc0, !PT ;  /* 0x0000ffff0b007812 */ /* 0x000fe200078ec0ff */
[----:B------:R-:W-:Y:S04]  /*47db0*/  STL [R1+0x1548], R10 ;  /* 0x0015480a01007387 */ /* 0x000fe80000100800 */
[----:B------:R-:W2:Y:S04]  /*47dc0*/  LDL.LU R17, [R1+0x1214] ;  /* 0x0012140001117983 */ /* 0x000ea80000300800 */
[----:B------:R-:W2:Y:S01]  /*47dd0*/  LDL.LU R11, [R1+0x1340] ;  /* 0x00134000010b7983 */ /* 0x000ea20000300800 */
[----:B------:R-:W-:-:S02]  /*47de0*/  LOP3.LUT R26, R29, 0xffff, RZ, 0xc0, !PT ;  /* 0x0000ffff1d1a7812 */ /* 0x000fc400078ec0ff */
[----:B------:R-:W-:Y:S02]  /*47df0*/  LOP3.LUT R25, R8, 0xffff, RZ, 0xc0, !PT ;  /* 0x0000ffff08197812 */ /* 0x000fe400078ec0ff */
[----:B------:R-:W-:Y:S02]  /*47e00*/  PRMT R3, R24, 0x3340, R1 ;  /* 0x0000334018037816 */ /* 0x000fe40000000001 */
[----:B------:R-:W-:Y:S02]  /*47e10*/  LOP3.LUT R4, R9, 0xffff, RZ, 0xc0, !PT ;  /* 0x0000ffff09047812 */ /* 0x000fe400078ec0ff */
[----:B------:R-:W-:Y:S02]  /*47e20*/  SHF.R.U32.HI R23, RZ, 0x8, R23 ;  /* 0x00000008ff177819 */ /* 0x000fe40000011617 */
[----:B------:R-:W-:Y:S01]  /*47e30*/  PRMT R21, R26, 0x3340, R25 ;  /* 0x000033401a157816 */ /* 0x000fe20000000019 */
[----:B0-----:R-:W3:Y:S04]  /*47e40*/  LDL.LU R2, [R1+0x142c] ;  /* 0x00142c0001027983 */ /* 0x001ee80000300800 */
[----:B------:R-:W4:Y:S04]  /*47e50*/  LDL.LU R7, [R1+0x128c] ;  /* 0x00128c0001077983 */ /* 0x000f280000300800 */
[----:B------:R-:W4:Y:S01]  /*47e60*/  LDL.LU R9, [R1+0x1368] ;  /* 0x0013680001097983 */ /* 0x000f220000300800 */
[----:B------:R-:W-:-:S02]  /*47e70*/  LOP3.LUT R29, R6, 0xffff, RZ, 0xc0, !PT ;  /* 0x0000ffff061d7812 */ /* 0x000fc400078ec0ff */
[----:B------:R-:W-:Y:S02]  /*47e80*/  PRMT R6, R21, 0x5410, R3 ;  /* 0x0000541015067816 */ /* 0x000fe40000000003 */
[----:B------:R-:W-:Y:S02]  /*47e90*/  PRMT R3, R0, 0x3340, R1 ;  /* 0x0000334000037816 */ /* 0x000fe40000000001 */
[----:B------:R-:W-:-:S04]  /*47ea0*/  PRMT R21, R4, 0x3340, R29 ;  /* 0x0000334004157816 */ /* 0x000fc8000000001d */
[----:B------:R-:W-:Y:S02]  /*47eb0*/  PRMT R8, R21, 0x5410, R3 ;  /* 0x0000541015087816 */ /* 0x000fe40000000003 */
[----:B------:R-:W-:Y:S02]  /*47ec0*/  SHF.R.U32.HI R3, RZ, 0x8, R27 ;  /* 0x00000008ff037819 */ /* 0x000fe4000001161b */
[----:B------:R-:W-:Y:S02]  /*47ed0*/  SHF.R.U32.HI R21, RZ, 0x8, R22 ;  /* 0x00000008ff157819 */ /* 0x000fe40000011616 */
[----:B------:R-:W-:Y:S02]  /*47ee0*/  LOP3.LUT R3, R3, 0xffff, RZ, 0xc0, !PT ;  /* 0x0000ffff03037812 */ /* 0x000fe400078ec0ff */
[----:B------:R-:W-:Y:S02]  /*47ef0*/  LOP3.LUT R22, R23, 0xffff, RZ, 0xc0, !PT ;  /* 0x0000ffff17167812 */ /* 0x000fe400078ec0ff */
[----:B------:R-:W-:-:S02]  /*47f00*/  LOP3.LUT R21, R21, 0xffff, RZ, 0xc0, !PT ;  /* 0x0000ffff15157812 */ /* 0x000fc400078ec0ff */
[----:B------:R-:W-:Y:S01]  /*47f10*/  PRMT R3, R3, 0x3340, R1 ;  /* 0x0000334003037816 */ /* 0x000fe20000000001 */
[----:B------:R0:W-:Y:S04]  /*47f20*/  STL [R1+0x154c], R6 ;  /* 0x00154c0601007387 */ /* 0x0001e80000100800 */
[----:B------:R-:W-:Y:S04]  /*47f30*/  STL [R1+0x1550], R8 ;  /* 0x0015500801007387 */ /* 0x000fe80000100800 */
[----:B------:R1:W-:Y:S01]  /*47f40*/  STL [R1+0x30], R3 ;  /* 0x0000300301007387 */ /* 0x0003e20000100800 */
[----:B0-----:R-:W-:-:S02]  /*47f50*/  PRMT R6, R22, 0x3340, R21 ;  /* 0x0000334016067816 */ /* 0x001fc40000000015 */
[----:B------:R-:W-:Y:S02]  /*47f60*/  SHF.R.U32.HI R21, RZ, 0x8, R26 ;  /* 0x00000008ff157819 */ /* 0x000fe4000001161a */
[----:B------:R-:W-:Y:S02]  /*47f70*/  SHF.R.U32.HI R22, RZ, 0x8, R24 ;  /* 0x00000008ff167819 */ /* 0x000fe40000011618 */
[----:B-1----:R-:W-:Y:S02]  /*47f80*/  SHF.R.U32.HI R3, RZ, 0x8, R25 ;  /* 0x00000008ff037819 */ /* 0x002fe40000011619 */
[----:B------:R-:W-:Y:S02]  /*47f90*/  LOP3.LUT R21, R21, 0xffff, RZ, 0xc0, !PT ;  /* 0x0000ffff15157812 */ /* 0x000fe400078ec0ff */
[----:B------:R-:W-:Y:S02]  /*47fa0*/  LOP3.LUT R22, R22, 0xffff, RZ, 0xc0, !PT ;  /* 0x0000ffff16167812 */ /* 0x000fe400078ec0ff */
[----:B------:R-:W-:Y:S01]  /*47fb0*/  LOP3.LUT R3, R3, 0xffff, RZ, 0xc0, !PT ;  /* 0x0000ffff03037812 */ /* 0x000fe200078ec0ff */
[----:B------:R0:W-:Y:S03]  /*47fc0*/  STL [R1+0x58], R6 ;  /* 0x0000580601007387 */ /* 0x0001e60000100800 */
[----:B------:R-:W-:-:S02]  /*47fd0*/  PRMT R8, R21, 0x3340, R3 ;  /* 0x0000334015087816 */ /* 0x000fc40000000003 */
[----:B------:R-:W-:Y:S02]  /*47fe0*/  SHF.R.U32.HI R21, RZ, 0x8, R29 ;  /* 0x00000008ff157819 */ /* 0x000fe4000001161d */
[----:B------:R-:W-:Y:S02]  /*47ff0*/  SHF.R.U32.HI R3, RZ, 0x8, R5 ;  /* 0x00000008ff037819 */ /* 0x000fe40000011605 */
[----:B0-----:R-:W-:Y:S02]  /*48000*/  PRMT R6, R22, 0x3340, R1 ;  /* 0x0000334016067816 */ /* 0x001fe40000000001 */
[----:B------:R-:W-:Y:S01]  /*48010*/  SHF.R.U32.HI R22, RZ, 0x8, R4 ;  /* 0x00000008ff167819 */ /* 0x000fe20000011604 */
[----:B------:R-:W-:Y:S04]  /*48020*/  STL [R1+0x38], R8 ;  /* 0x0000380801007387 */ /* 0x000fe80000100800 */
[----:B------:R-:W4:Y:S04]  /*48030*/  LDL.LU R18, [R1+0x1260] ;  /* 0x0012600001127983 */ /* 0x000f280000300800 */
[----:B------:R0:W-:Y:S04]  /*48040*/  STL [R1+0x2c], R6 ;  /* 0x00002c0601007387 */ /* 0x0001e80000100800 */
[----:B------:R-:W4:Y:S01]  /*48050*/  LDL.LU R13, [R1+0x1364] ;  /* 0x00136400010d7983 */ /* 0x000f220000300800 */
[----:B------:R-:W-:-:S02]  /*48060*/  LOP3.LUT R22, R22, 0xffff, RZ, 0xc0, !PT ;  /* 0x0000ffff16167812 */ /* 0x000fc400078ec0ff */
[----:B------:R-:W-:Y:S01]  /*48070*/  LOP3.LUT R21, R21, 0xffff, RZ, 0xc0, !PT ;  /* 0x0000ffff15157812 */ /* 0x000fe200078ec0ff */
[----:B------:R-:W4:Y:S01]  /*48080*/  LDL.LU R14, [R1+0x1210] ;  /* 0x00121000010e7983 */ /* 0x000f220000300800 */
[----:B------:R-:W-:-:S03]  /*48090*/  LOP3.LUT R3, R3, 0xffff, RZ, 0xc0, !PT ;  /* 0x0000ffff03037812 */ /* 0x000fc600078ec0ff */
[----:B------:R-:W4:Y:S01]  /*480a0*/  LDL.LU R12, [R1+0x1344] ;  /* 0x00134400010c7983 */ /* 0x000f220000300800 */
[----:B------:R-:W-:Y:S02]  /*480b0*/  PRMT R3, R3, 0x3340, R1 ;  /* 0x0000334003037816 */ /* 0x000fe40000000001 */
[----:B0-----:R-:W-:-:S05]  /*480c0*/  PRMT R6, R22, 0x3340, R21 ;  /* 0x0000334016067816 */ /* 0x001fca0000000015 */
[----:B------:R-:W-:Y:S04]  /*480d0*/  STL [R1+0x1554], R6 ;  /* 0x0015540601007387 */ /* 0x000fe80000100800 */
[----:B------:R2:W-:Y:S04]  /*480e0*/  STL [R1+0x24], R3 ;  /* 0x0000240301007387 */ /* 0x0005e80000100800 */
[----:B------:R-:W4:Y:S01]  /*480f0*/  LDL.LU R28, [R1+0x1468] ;  /* 0x00146800011c7983 */ /* 0x000f220000300800 */
[----:B--2---:R-:W-:-:S03]  /*48100*/  PRMT R3, R11, 0x5410, R17 ;  /* 0x000054100b037816 */ /* 0x004fc60000000011 */
[----:B------:R-:W2:Y:S04]  /*48110*/  LDL.LU R17, [R1+0x12f8] ;  /* 0x0012f80001117983 */ /* 0x000ea80000300800 */
[----:B------:R0:W-:Y:S04]  /*48120*/  STL [R1+0x918], R3 ;  /* 0x0009180301007387 */ /* 0x0001e80000100800 */
[----:B------:R-:W2:Y:S01]  /*48130*/  LDL.LU R11, [R1+0x13d8] ;  /* 0x0013d800010b7983 */ /* 0x000ea20000300800 */
[----:B---3--:R-:W-:Y:S02]  /*48140*/  LOP3.LUT R24, R2, 0xffff, RZ, 0xc0, !PT ;  /* 0x0000ffff02187812 */ /* 0x008fe400078ec0ff */
[----:B----4-:R-:W-:-:S02]  /*48150*/  LOP3.LUT R22, R7, 0xffff, RZ, 0xc0, !PT ;  /* 0x0000ffff07167812 */ /* 0x010fc400078ec0ff */
[----:B------:R-:W-:Y:S02]  /*48160*/  LOP3.LUT R23, R9, 0xffff, RZ, 0xc0, !PT ;  /* 0x0000ffff09177812 */ /* 0x000fe400078ec0ff */
[----:B0-----:R-:W-:Y:S02]  /*48170*/  PRMT R3, R22, 0x3340, R1 ;  /* 0x0000334016037816 */ /* 0x001fe40000000001 */
[----:B------:R-:W-:Y:S02]  /*48180*/  PRMT R21, R24, 0x3340, R23 ;  /* 0x0000334018157816 */ /* 0x000fe40000000017 */
[----:B------:R-:W-:Y:S02]  /*48190*/  SHF.R.U32.HI R22, RZ, 0x8, R22 ;  /* 0x00000008ff167819 */ /* 0x000fe40000011616 */
[----:B------:R-:W-:Y:S02]  /*481a0*/  PRMT R9, R21, 0x5410, R3 ;  /* 0x0000541015097816 */ /* 0x000fe40000000003 */
[----:B------:R-:W-:-:S02]  /*481b0*/  SHF.R.U32.HI R21, RZ, 0x8, R24 ;  /* 0x00000008ff157819 */ /* 0x000fc40000011618 */
[----:B------:R-:W-:Y:S02]  /*481c0*/  SHF.R.U32.HI R3, RZ, 0x8, R23 ;  /* 0x00000008ff037819 */ /* 0x000fe40000011617 */
[----:B------:R-:W-:Y:S02]  /*481d0*/  LOP3.LUT R22, R22, 0xffff, RZ, 0xc0, !PT ;  /* 0x0000ffff16167812 */ /* 0x000fe400078ec0ff */
[----:B------:R-:W-:Y:S02]  /*481e0*/  LOP3.LUT R21, R21, 0xffff, RZ, 0xc0, !PT ;  /* 0x0000ffff15157812 */ /* 0x000fe400078ec0ff */
[----:B------:R-:W-:Y:S01]  /*481f0*/  LOP3.LUT R3, R3, 0xffff, RZ, 0xc0, !PT ;  /* 0x0000ffff03037812 */ /* 0x000fe200078ec0ff */
[----:B------:R0:W-:Y:S03]  /*48200*/  STL [R1+0x1558], R9 ;  /* 0x0015580901007387 */ /* 0x0001e60000100800 */
[----:B------:R-:W-:-:S02]  /*48210*/  PRMT R6, R21, 0x3340, R3 ;  /* 0x0000334015067816 */ /* 0x000fc40000000003 */
[----:B0-----:R-:W-:-:S03]  /*48220*/  PRMT R9, R22, 0x3340, R1 ;  /* 0x0000334016097816 */ /* 0x001fc60000000001 */
[----:B------:R-:W-:Y:S04]  /*48230*/  STL [R1+0x155c], R6 ;  /* 0x00155c0601007387 */ /* 0x000fe80000100800 */
[----:B------:R-:W-:Y:S04]  /*48240*/  STL [R1+0x1560], R9 ;  /* 0x0015600901007387 */ /* 0x000fe80000100800 */
[----:B------:R-:W3:Y:S01]  /*48250*/  LDL.LU R26, [R1+0x125c] ;  /* 0x00125c00011a7983 */ /* 0x000ee20000300800 */
[----:B------:R-:W-:Y:S02]  /*48260*/  PRMT R3, R13, 0x5410, R18 ;  /* 0x000054100d037816 */ /* 0x000fe40000000012 */
[----:B------:R-:W-:-:S03]  /*48270*/  PRMT R2, R12, 0x5410, R14 ;  /* 0x000054100c027816 */ /* 0x000fc6000000000e */
[----:B------:R-:W-:Y:S04]  /*48280*/  STL [R1+0x91c], R3 ;  /* 0x00091c0301007387 */ /* 0x000fe80000100800 */
[----:B------:R-:W3:Y:S04]  /*48290*/  LDL.LU R27, [R1+0x133c] ;  /* 0x00133c00011b7983 */ /* 0x000ee80000300800 */
[----:B------:R0:W-:Y:S04]  /*482a0*/  STL [R1+0x1214], R2 ;  /* 0x0012140201007387 */ /* 0x0001e80000100800 */
[----:B------:R-:W4:Y:S04]  /*482b0*/  LDL.LU R10, [R1+0x1258] ;  /* 0x00125800010a7983 */ /* 0x000f280000300800 */
[----:B------:R-:W4:Y:S04]  /*482c0*/  LDL.LU R19, [R1+0x132c] ;  /* 0x00132c0001137983 */ /* 0x000f280000300800 */
[----:B------:R-:W4:Y:S04]  /*482d0*/  LDL.LU R5, [R1+0x6c] ;  /* 0x00006c0001057983 */ /* 0x000f280000300800 */
[----:B------:R-:W4:Y:S04]  /*482e0*/  LDL.LU R20, [R1+0x1310] ;  /* 0x0013100001147983 */ /* 0x000f280000300800 */
[----:B------:R-:W4:Y:S04]  /*482f0*/  LDL.LU R4, [R1+0x146c] ;  /* 0x00146c0001047983 */ /* 0x000f280000300800 */
[----:B------:R-:W4:Y:S04]  /*48300*/  LDL.LU R16, [R1+0x130c] ;  /* 0x00130c0001107983 */ /* 0x000f280000300800 */
[----:B------:R-:W4:Y:S01]  /*48310*/  LDL.LU R7, [R1+0x13ec] ;  /* 0x0013ec0001077983 */ /* 0x000f220000300800 */
[----:B------:R-:W-:-:S03]  /*48320*/  LOP3.LUT R23, R28, 0xffff, RZ, 0xc0, !PT ;  /* 0x0000ffff1c177812 */ /* 0x000fc600078ec0ff */
[----:B0-----:R-:W4:Y:S01]  /*48330*/  LDL.LU R2, [R1+0x1254] ;  /* 0x0012540001027983 */ /* 0x001f220000300800 */
[----:B--2---:R-:W-:Y:S02]  /*48340*/  LOP3.LUT R24, R17, 0xffff, RZ, 0xc0, !PT ;  /* 0x0000ffff11187812 */ /* 0x004fe400078ec0ff */
[----:B------:R-:W-:Y:S02]  /*48350*/  LOP3.LUT R22, R11, 0xffff, RZ, 0xc0, !PT ;  /* 0x0000ffff0b167812 */ /* 0x000fe400078ec0ff */
[----:B------:R-:W-:Y:S02]  /*48360*/  PRMT R3, R24, 0x3340, R1 ;  /* 0x0000334018037816 */ /* 0x000fe40000000001 */
[----:B------:R-:W-:-:S04]  /*48370*/  PRMT R21, R23, 0x3340, R22 ;  /* 0x0000334017157816 */ /* 0x000fc80000000016 */
[----:B------:R-:W-:-:S05]  /*48380*/  PRMT R6, R21, 0x5410, R3 ;  /* 0x0000541015067816 */ /* 0x000fca0000000003 */
[----:B------:R-:W-:Y:S04]  /*48390*/  STL [R1+0xe8], R6 ;  /* 0x0000e80601007387 */ /* 0x000fe80000100800 */
[----:B------:R-:W2:Y:S04]  /*483a0*/  LDL.LU R18, [R1+0x1320] ;  /* 0x0013200001127983 */ /* 0x000ea80000300800 */
[----:B------:R-:W2:Y:S04]  /*483b0*/  LDL.LU R13, [R1+0x1250] ;  /* 0x00125000010d7983 */ /* 0x000ea80000300800 */
[----:B------:R-:W2:Y:S04]  /*483c0*/  LDL.LU R14, [R1+0x1308] ;  /* 0x00130800010e7983 */ /* 0x000ea80000300800 */
[----:B------:R-:W2:Y:S04]  /*483d0*/  LDL.LU R12, [R1+0x1248] ;  /* 0x00124800010c7983 */ /* 0x000ea80000300800 */
[----:B------:R-:W2:Y:S01]  /*483e0*/  LDL.LU R28, [R1+0x12f0] ;  /* 0x0012f000011c7983 */ /* 0x000ea20000300800 */
[----:B------:R-:W-:-:S03]  /*483f0*/  SHF.R.U32.HI R3, RZ, 0x8, R0 ;  /* 0x00000008ff037819 */ /* 0x000fc60000011600 */
[----:B------:R-:W2:Y:S04]  /*48400*/  LDL.LU R17, [R1+0x1450] ;  /* 0x0014500001117983 */ /* 0x000ea80000300800 */
[----:B------:R-:W2:Y:S04]  /*48410*/  LDL.LU R0, [R1+0x12b8] ;  /* 0x0012b80001007983 */ /* 0x000ea80000300800 */
[----:B------:R-:W2:Y:S01]  /*48420*/  LDL.LU R11, [R1+0x13b0] ;  /* 0x0013b000010b7983 */ /* 0x000ea20000300800 */
[----:B------:R-:W-:Y:S02]  /*48430*/  LOP3.LUT R3, R3, 0xffff, RZ, 0xc0, !PT ;  /* 0x0000ffff03037812 */ /* 0x000fe400078ec0ff */
[----:B------:R-:W-:-:S02]  /*48440*/  SHF.R.U32.HI R23, RZ, 0x8, R23 ;  /* 0x00000008ff177819 */ /* 0x000fc40000011617 */
[----:B------:R-:W-:Y:S02]  /*48450*/  SHF.R.U32.HI R21, RZ, 0x8, R22 ;  /* 0x00000008ff157819 */ /* 0x000fe40000011616 */
[----:B------:R-:W-:Y:S02]  /*48460*/  PRMT R8, R3, 0x3340, R1 ;  /* 0x0000334003087816 */ /* 0x000fe40000000001 */
[----:B------:R-:W-:Y:S02]  /*48470*/  LOP3.LUT R22, R23, 0xffff, RZ, 0xc0, !PT ;  /* 0x0000ffff17167812 */ /* 0x000fe400078ec0ff */
[----:B------:R-:W-:Y:S01]  /*48480*/  LOP3.LUT R21, R21, 0xffff, RZ, 0xc0, !PT ;  /* 0x0000ffff15157812 */ /* 0x000fe200078ec0ff */
[----:B------:R3:W-:Y:S03]  /*48490*/  STL [R1+0x1564], R8 ;  /* 0x0015640801007387 */ /* 0x0007e60000100800 */
[----:B------:R-:W-:-:S05]  /*484a0*/  PRMT R15, R22, 0x3340, R21 ;  /* 0x00003340160f7816 */ /* 0x000fca0000000015 */
[----:B------:R-:W-:Y:S01]  /*484b0*/  STL [R1+0x1568], R15 ;  /* 0x0015680f01007387 */ /* 0x000fe20000100800 */
[----:B---3--:R-:W-:Y:S02]  /*484c0*/  PRMT R8, R27, 0x5410, R26 ;  /* 0x000054101b087816 */ /* 0x008fe4000000001a */
[----:B----4-:R-:W-:Y:S02]  /*484d0*/  PRMT R6, R19, 0x5410, R10 ;  /* 0x0000541013067816 */ /* 0x010fe4000000000a */
[----:B------:R-:W-:Y:S02]  /*484e0*/  PRMT R3, R20, 0x5410, R5 ;  /* 0x0000541014037816 */ /* 0x000fe40000000005 */
[----:B------:R-:W-:Y:S02]  /*484f0*/  LOP3.LUT R23, R4, 0xffff, RZ, 0xc0, !PT ;  /* 0x0000ffff04177812 */ /* 0x000fe400078ec0ff */
[----:B------:R-:W-:Y:S02]  /*48500*/  LOP3.LUT R25, R16, 0xffff, RZ, 0xc0, !PT ;  /* 0x0000ffff10197812 */ /* 0x000fe400078ec0ff */
[----:B------:R-:W-:Y:S01]  /*48510*/  LOP3.LUT R22, R7, 0xffff, RZ, 0xc0, !PT ;  /* 0x0000ffff07167812 */ /* 0x000fe200078ec0ff */
[----:B------:R-:W-:Y:S04]  /*48520*/  STL [R1+0x1210], R8 ;  /* 0x0012100801007387 */ /* 0x000fe80000100800 */
[----:B------:R-:W-:Y:S04]  /*48530*/  STL [R1+0x8d4], R6 ;  /* 0x0008d40601007387 */ /* 0x000fe80000100800 */
[----:B------:R0:W-:Y:S01]  /*48540*/  STL [R1+0x914], R3 ;  /* 0x0009140301007387 */ /* 0x0001e20000100800 */
[----:B------:R-:W-:-:S02]  /*48550*/  PRMT R21, R23, 0x3340, R22 ;  /* 0x0000334017157816 */ /* 0x000fc40000000016 */
[----:B------:R-:W-:Y:S02]  /*48560*/  SHF.R.U32.HI R23, RZ, 0x8, R23 ;  /* 0x00000008ff177819 */ /* 0x000fe40000011617 */
[----:B0-----:R-:W-:-:S04]  /*48570*/  PRMT R3, R25, 0x3340, R1 ;  /* 0x0000334019037816 */ /* 0x001fc80000000001 */
[----:B------:R-:W-:Y:S02]  /*48580*/  PRMT R4, R21, 0x5410, R3 ;  /* 0x0000541015047816 */ /* 0x000fe40000000003 */
[----:B------:R-:W-:Y:S02]  /*48590*/  SHF.R.U32.HI R3, RZ, 0x8, R24 ;  /* 0x00000008ff037819 */ /* 0x000fe40000011618 */
[----:B------:R-:W-:Y:S02]  /*485a0*/  SHF.R.U32.HI R21, RZ, 0x8, R22 ;  /* 0x00000008ff157819 */ /* 0x000fe40000011616 */
[----:B------:R-:W-:Y:S02]  /*485b0*/  LOP3.LUT R22, R23, 0xffff, RZ, 0xc0, !PT ;  /* 0x0000ffff17167812 */ /* 0x000fe400078ec0ff */
[----:B------:R-:W-:Y:S02]  /*485c0*/  LOP3.LUT R3, R3, 0xffff, RZ, 0xc0, !PT ;  /* 0x0000ffff03037812 */ /* 0x000fe400078ec0ff */
[----:B------:R-:W-:Y:S01]  /*485d0*/  LOP3.LUT R21, R21, 0xffff, RZ, 0xc0, !PT ;  /* 0x0000ffff15157812 */ /* 0x000fe200078ec0ff */
[----:B------:R2:W-:Y:S01]  /*485e0*/  STL [R1+0xe4], R4 ;  /* 0x0000e40401007387 */ /* 0x0005e20000100800 */
[----:B------:R-:W-:-:S02]  /*485f0*/  PRMT R10, R3, 0x3340, R1 ;  /* 0x00003340030a7816 */ /* 0x000fc40000000001 */
[----:B------:R-:W-:-:S03]  /*48600*/  PRMT R7, R22, 0x3340, R21 ;  /* 0x0000334016077816 */ /* 0x000fc60000000015 */
[----:B------:R-:W-:Y:S04]  /*48610*/  STL [R1+0x156c], R10 ;  /* 0x00156c0a01007387 */ /* 0x000fe80000100800 */
[----:B------:R0:W-:Y:S01]  /*48620*/  STL [R1+0x1570], R7 ;  /* 0x0015700701007387 */ /* 0x0001e20000100800 */
[----:B--2---:R-:W-:Y:S02]  /*48630*/  PRMT R4, R18, 0x5410, R2 ;  /* 0x0000541012047816 */ /* 0x004fe40000000002 */
[----:B------:R-:W-:Y:S02]  /*48640*/  PRMT R3, R14, 0x5410, R13 ;  /* 0x000054100e037816 */ /* 0x000fe4000000000d */
[----:B------:R-:W-:Y:S01]  /*48650*/  PRMT R2, R28, 0x5410, R12 ;  /* 0x000054101c027816 */ /* 0x000fe2000000000c */
[----:B------:R-:W-:Y:S01]  /*48660*/  STL [R1+0x910], R4 ;  /* 0x0009100401007387 */ /* 0x000fe20000100800 */
[----:B------:R-:W-:-:S02]  /*48670*/  LOP3.LUT R24, R17, 0xffff, RZ, 0xc0, !PT ;  /* 0x0000ffff11187812 */ /* 0x000fc400078ec0ff */
[----:B------:R-:W-:Y:S02]  /*48680*/  LOP3.LUT R22, R0, 0xffff, RZ, 0xc0, !PT ;  /* 0x0000ffff00167812 */ /* 0x000fe400078ec0ff */
[----:B------:R-:W-:Y:S01]  /*48690*/  LOP3.LUT R23, R11, 0xffff, RZ, 0xc0, !PT ;  /* 0x0000ffff0b177812 */ /* 0x000fe200078ec0ff */
[----:B------:R1:W-:Y:S04]  /*486a0*/  STL [R1+0x19c], R3 ;  /* 0x00019c0301007387 */ /* 0x0003e80000100800 */
[----:B------:R2:W-:Y:S04]  /*486b0*/  STL [R1+0x8c4], R2 ;  /* 0x0008c40201007387 */ /* 0x0005e80000100800 */
[----:B0-----:R-:W3:Y:S04]  /*486c0*/  LDL.LU R7, [R1+0x12e0] ;  /* 0x0012e00001077983 */ /* 0x001ee80000300800 */
[----:B------:R-:W4:Y:S01]  /*486d0*/  LDL.LU R10, [R1+0x1244] ;  /* 0x00124400010a7983 */ /* 0x000f220000300800 */
[----:B------:R-:W-:-:S03]  /*486e0*/  PRMT R21, R24, 0x3340, R23 ;  /* 0x0000334018157816 */ /* 0x000fc60000000017 */
[----:B------:R-:W4:Y:S04]  /*486f0*/  LDL.LU R15, [R1+0x12d8] ;  /* 0x0012d800010f7983 */ /* 0x000f280000300800 */
[----:B------:R-:W3:Y:S04]  /*48700*/  LDL.LU R8, [R1+0x80] ;  /* 0x0000800001087983 */ /* 0x000ee80000300800 */
[----:B------:R-:W3:Y:S04]  /*48710*/  LDL.LU R11, [R1+0xdc] ;  /* 0x0000dc00010b7983 */ /* 0x000ee80000300800 */
[----:B------:R-:W3:Y:S04]  /*48720*/  LDL.LU R9, [R1+0x145c] ;  /* 0x00145c0001097983 */ /* 0x000ee80000300800 */
[----:B------:R-:W3:Y:S01]  /*48730*/  LDL.LU R0, [R1+0x12cc] ;  /* 0x0012cc0001007983 */ /* 0x000ee20000300800 */
[----:B-1----:R-:W-:-:S03]  /*48740*/  PRMT R3, R22, 0x3340, R1 ;  /* 0x0000334016037816 */ /* 0x002fc60000000001 */
[----:B--2---:R-:W2:Y:S04]  /*48750*/  LDL.LU R2, [R1+0x13c8] ;  /* 0x0013c80001027983 */ /* 0x004ea80000300800 */
[----:B------:R-:W2:Y:S04]  /*48760*/  LDL.LU R6, [R1+0x124] ;  /* 0x0001240001067983 */ /* 0x000ea80000300800 */
[----:B------:R-:W2:Y:S01]  /*48770*/  LDL.LU R29, [R1+0x12c0] ;  /* 0x0012c000011d7983 */ /* 0x000ea20000300800 */
[----:B------:R-:W-:-:S05]  /*48780*/  PRMT R3, R21, 0x5410, R3 ;  /* 0x0000541015037816 */ /* 0x000fca0000000003 */
[----:B------:R0:W-:Y:S04]  /*48790*/  STL [R1+0xe0], R3 ;  /* 0x0000e00301007387 */ /* 0x0001e80000100800 */
        /* <DEDUP_REMOVED lines=11> */
[----:B------:R-:W-:-:S03]  /*48850*/  SHF.R.U32.HI R21, RZ, 0x8, R24 ;  /* 0x00000008ff157819 */ /* 0x000fc60000011618 */
[----:B------:R-:W2:Y:S01]  /*48860*/  LDL.LU R24, [R1+0x124c] ;  /* 0x00124c0001187983 */ /* 0x000ea20000300800 */
[----:B0-----:R-:W-:Y:S02]  /*48870*/  SHF.R.U32.HI R3, RZ, 0x8, R23 ;  /* 0x00000008ff037819 */ /* 0x001fe40000011617 */
[----:B------:R-:W-:Y:S02]  /*48880*/  SHF.R.U32.HI R22, RZ, 0x8, R22 ;  /* 0x00000008ff167819 */ /* 0x000fe40000011616 */
[----:B------:R-:W-:Y:S02]  /*48890*/  LOP3.LUT R21, R21, 0xffff, RZ, 0xc0, !PT ;  /* 0x0000ffff15157812 */ /* 0x000fe400078ec0ff */
[----:B------:R-:W-:Y:S02]  /*488a0*/  LOP3.LUT R3, R3, 0xffff, RZ, 0xc0, !PT ;  /* 0x0000ffff03037812 */ /* 0x000fe400078ec0ff */
[----:B------:R-:W-:Y:S02]  /*488b0*/  LOP3.LUT R22, R22, 0xffff, RZ, 0xc0, !PT ;  /* 0x0000ffff16167812 */ /* 0x000fe400078ec0ff */
[----:B------:R-:W-:-:S02]  /*488c0*/  PRMT R16, R21, 0x3340, R3 ;  /* 0x0000334015107816 */ /* 0x000fc40000000003 */
[----:B------:R-:W-:-:S03]  /*488d0*/  PRMT R4, R22, 0x3340, R1 ;  /* 0x0000334016047816 */ /* 0x000fc60000000001 */
[----:B------:R-:W-:Y:S04]  /*488e0*/  STL [R1+0x1574], R16 ;  /* 0x0015741001007387 */ /* 0x000fe80000100800 */
[----:B------:R4:W-:Y:S02]  /*488f0*/  STL [R1+0x1578], R4 ;  /* 0x0015780401007387 */ /* 0x0009e40000100800 */
[----:B----4-:R-:W-:Y:S02]  /*48900*/  PRMT R4, R15, 0x5410, R10 ;  /* 0x000054100f047816 */ /* 0x010fe4000000000a */
[----:B---3--:R-:W-:Y:S02]  /*48910*/  PRMT R3, R11, 0x5410, R8 ;  /* 0x000054100b037816 */ /* 0x008fe40000000008 */
[----:B------:R-:W-:-:S02]  /*48920*/  LOP3.LUT R23, R9, 0xffff, RZ, 0xc0, !PT ;  /* 0x0000ffff09177812 */ /* 0x000fc400078ec0ff */
[----:B------:R-:W-:Y:S02]  /*48930*/  LOP3.LUT R0, R0, 0xffff, RZ, 0xc0, !PT ;  /* 0x0000ffff00007812 */ /* 0x000fe400078ec0ff */
[----:B--2---:R-:W-:-:S04]  /*48940*/  LOP3.LUT R22, R2, 0xffff, RZ, 0xc0, !PT ;  /* 0x0000ffff02167812 */ /* 0x004fc800078ec0ff */
[----:B------:R-:W-:Y:S02]  /*48950*/  PRMT R21, R23, 0x3340, R22 ;  /* 0x0000334017157816 */ /* 0x000fe40000000016 */
[----:B------:R-:W-:-:S05]  /*48960*/  PRMT R7, R7, 0x5410, R24 ;  /* 0x0000541007077816 */ /* 0x000fca0000000018 */
[----:B------:R-:W-:Y:S04]  /*48970*/  STL [R1+0x8c0], R7 ;  /* 0x0008c00701007387 */ /* 0x000fe80000100800 */
[----:B------:R-:W2:Y:S04]  /*48980*/  LDL.LU R11, [R1+0x1440] ;  /* 0x00144000010b7983 */ /* 0x000ea80000300800 */
[----:B------:R-:W-:Y:S04]  /*48990*/  STL [R1+0x8d0], R4 ;  /* 0x0008d00401007387 */ /* 0x000fe80000100800 */
[----:B------:R0:W-:Y:S04]  /*489a0*/  STL [R1+0x194], R3 ;  /* 0x0001940301007387 */ /* 0x0001e80000100800 */
[----:B------:R1:W-:Y:S01]  /*489b0*/  STL [R1+0x100], R0 ;  /* 0x0001000001007387 */ /* 0x0003e20000100800 */
[----:B0-----:R-:W-:-:S04]  /*489c0*/  PRMT R3, R0, 0x3340, R1 ;  /* 0x0000334000037816 */ /* 0x001fc80000000001 */
[----:B-1----:R-:W-:Y:S02]  /*489d0*/  PRMT R0, R21, 0x5410, R3 ;  /* 0x0000541015007816 */ /* 0x002fe40000000003 */
[----:B------:R-:W-:-:S04]  /*489e0*/  SHF.R.U32.HI R3, RZ, 0x8, R25 ;  /* 0x00000008ff037819 */ /* 0x000fc80000011619 */
[----:B------:R-:W-:Y:S02]  /*489f0*/  LOP3.LUT R3, R3, 0xffff, RZ, 0xc0, !PT ;  /* 0x0000ffff03037812 */ /* 0x000fe400078ec0ff */
[----:B------:R-:W-:Y:S02]  /*48a00*/  SHF.R.U32.HI R23, RZ, 0x8, R23 ;  /* 0x00000008ff177819 */ /* 0x000fe40000011617 */
[----:B------:R-:W-:Y:S02]  /*48a10*/  SHF.R.U32.HI R21, RZ, 0x8, R22 ;  /* 0x00000008ff157819 */ /* 0x000fe40000011616 */
[----:B------:R-:W-:Y:S01]  /*48a20*/  PRMT R2, R3, 0x3340, R1 ;  /* 0x0000334003027816 */ /* 0x000fe20000000001 */
[----:B------:R0:W-:Y:S01]  /*48a30*/  STL [R1+0xdc], R0 ;  /* 0x0000dc0001007387 */ /* 0x0001e20000100800 */
[----:B------:R-:W-:Y:S02]  /*48a40*/  LOP3.LUT R22, R23, 0xffff, RZ, 0xc0, !PT ;  /* 0x0000ffff17167812 */ /* 0x000fe400078ec0ff */
[----:B------:R-:W-:Y:S01]  /*48a50*/  LOP3.LUT R21, R21, 0xffff, RZ, 0xc0, !PT ;  /* 0x0000ffff15157812 */ /* 0x000fe200078ec0ff */
[----:B------:R1:W-:Y:S01]  /*48a60*/  STL [R1+0x1594], R2 ;  /* 0x0015940201007387 */ /* 0x0003e20000100800 */
[----:B------:R-:W-:-:S02]  /*48a70*/  PRMT R4, R27, 0x5410, R26 ;  /* 0x000054101b047816 */ /* 0x000fc4000000001a */
[----:B------:R-:W-:Y:S02]  /*48a80*/  PRMT R3, R5, 0x5410, R19 ;  /* 0x0000541005037816 */ /* 0x000fe40000000013 */
[----:B------:R-:W-:Y:S02]  /*48a90*/  LOP3.LUT R24, R13, 0xffff, RZ, 0xc0, !PT ;  /* 0x0000ffff0d187812 */ /* 0x000fe400078ec0ff */
[----:B------:R-:W-:Y:S02]  /*48aa0*/  LOP3.LUT R26, R14, 0xffff, RZ, 0xc0, !PT ;  /* 0x0000ffff0e1a7812 */ /* 0x000fe400078ec0ff */
[----:B0-----:R-:W-:Y:S02]  /*48ab0*/  PRMT R0, R22, 0x3340, R21 ;  /* 0x0000334016007816 */ /* 0x001fe40000000015 */
[----:B-1----:R-:W-:Y:S02]  /*48ac0*/  PRMT R2, R29, 0x5410, R6 ;  /* 0x000054101d027816 */ /* 0x002fe40000000006 */
[----:B------:R-:W-:-:S03]  /*48ad0*/  LOP3.LUT R22, R12, 0xffff, RZ, 0xc0, !PT ;  /* 0x0000ffff0c167812 */ /* 0x000fc600078ec0ff */
[----:B------:R0:W-:Y:S04]  /*48ae0*/  STL [R1+0x190], R2 ;  /* 0x0001900201007387 */ /* 0x0001e80000100800 */
[----:B------:R-:W-:Y:S04]  /*48af0*/  STL [R1+0x198], R4 ;  /* 0x0001980401007387 */ /* 0x000fe80000100800 */
[----:B------:R1:W-:Y:S01]  /*48b00*/  STL [R1+0x184], R3 ;  /* 0x0001840301007387 */ /* 0x0003e20000100800 */
[----:B------:R-:W-:Y:S02]  /*48b10*/  PRMT R21, R24, 0x3340, R22 ;  /* 0x0000334018157816 */ /* 0x000fe40000000016 */
[----:B0-----:R-:W-:-:S02]  /*48b20*/  PRMT R2, R18, 0x5410, R20 ;  /* 0x0000541012027816 */ /* 0x001fc40000000014 */
[----:B-1----:R-:W-:-:S03]  /*48b30*/  PRMT R3, R26, 0x3340, R1 ;  /* 0x000033401a037816 */ /* 0x002fc60000000001 */
[----:B------:R0:W-:Y:S01]  /*48b40*/  STL [R1+0x18c], R2 ;  /* 0x00018c0201007387 */ /* 0x0001e20000100800 */
[----:B------:R-:W-:-:S03]  /*48b50*/  PRMT R3, R21, 0x5410, R3 ;  /* 0x0000541015037816 */ /* 0x000fc60000000003 */
[----:B0-----:R-:W3:Y:S04]  /*48b60*/  LDL.LU R2, [R1+0x114] ;  /* 0x0001140001027983 */ /* 0x001ee80000300800 */
[----:B------:R-:W3:Y:S04]  /*48b70*/  LDL.LU R4, [R1+0x12b0] ;  /* 0x0012b00001047983 */ /* 0x000ee80000300800 */
[----:B------:R-:W4:Y:S04]  /*48b80*/  LDL.LU R16, [R1+0x90] ;  /* 0x0000900001107983 */ /* 0x000f280000300800 */
[----:B------:R-:W4:Y:S04]  /*48b90*/  LDL.LU R7, [R1+0x12a0] ;  /* 0x0012a00001077983 */ /* 0x000f280000300800 */
[----:B------:R-:W4:Y:S04]  /*48ba0*/  LDL.LU R10, [R1+0x98] ;  /* 0x00009800010a7983 */ /* 0x000f280000300800 */
[----:B------:R-:W4:Y:S04]  /*48bb0*/  LDL.LU R15, [R1+0x1294] ;  /* 0x00129400010f7983 */ /* 0x000f280000300800 */
[----:B------:R0:W-:Y:S04]  /*48bc0*/  STL [R1+0xd0], R3 ;  /* 0x0000d00301007387 */ /* 0x0001e80000100800 */
        /* <DEDUP_REMOVED lines=10> */
[----:B------:R-:W4:Y:S04]  /*48c70*/  LDL.LU R12, [R1+0x1474] ;  /* 0x00147400010c7983 */ /* 0x000f280000300800 */
[----:B------:R-:W4:Y:S01]  /*48c80*/  LDL.LU R28, [R1+0x1354] ;  /* 0x00135400011c7983 */ /* 0x000f220000300800 */
[----:B------:R-:W-:-:S03]  /*48c90*/  LOP3.LUT R27, R17, 0xffff, RZ, 0xc0, !PT ;  /* 0x0000ffff111b7812 */ /* 0x000fc600078ec0ff */
[----:B------:R-:W4:Y:S01]  /*48ca0*/  LDL.LU R17, [R1+0x1418] ;  /* 0x0014180001117983 */ /* 0x000f220000300800 */
[----:B0-----:R-:W-:Y:S02]  /*48cb0*/  PRMT R3, R27, 0x3340, R1 ;  /* 0x000033401b037816 */ /* 0x001fe40000000001 */
[----:B--2---:R-:W-:-:S04]  /*48cc0*/  LOP3.LUT R23, R11, 0xffff, RZ, 0xc0, !PT ;  /* 0x0000ffff0b177812 */ /* 0x004fc800078ec0ff */
[----:B------:R-:W-:-:S04]  /*48cd0*/  PRMT R21, R25, 0x3340, R23 ;  /* 0x0000334019157816 */ /* 0x000fc80000000017 */
[----:B------:R-:W-:Y:S02]  /*48ce0*/  PRMT R3, R21, 0x5410, R3 ;  /* 0x0000541015037816 */ /* 0x000fe40000000003 */
[----:B------:R-:W-:-:S03]  /*48cf0*/  SHF.R.U32.HI R21, RZ, 0x8, R24 ;  /* 0x00000008ff157819 */ /* 0x000fc60000011618 */
[----:B------:R0:W-:Y:S01]  /*48d00*/  STL [R1+0xc8], R3 ;  /* 0x0000c80301007387 */ /* 0x0001e20000100800 */
[----:B------:R-:W-:Y:S02]  /*48d10*/  LOP3.LUT R21, R21, 0xffff, RZ, 0xc0, !PT ;  /* 0x0000ffff15157812 */ /* 0x000fe400078ec0ff */
[----:B0-----:R-:W-:-:S04]  /*48d20*/  SHF.R.U32.HI R3, RZ, 0x8, R22 ;  /* 0x00000008ff037819 */ /* 0x001fc80000011616 */
[----:B------:R-:W-:Y:S02]  /*48d30*/  LOP3.LUT R3, R3, 0xffff, RZ, 0xc0, !PT ;  /* 0x0000ffff03037812 */ /* 0x000fe400078ec0ff */
[----:B------:R-:W-:Y:S02]  /*48d40*/  SHF.R.U32.HI R25, RZ, 0x8, R25 ;  /* 0x00000008ff197819 */ /* 0x000fe40000011619 */
[----:B------:R-:W-:Y:S02]  /*48d50*/  PRMT R13, R21, 0x3340, R3 ;  /* 0x00003340150d7816 */ /* 0x000fe40000000003 */
[----:B------:R-:W-:Y:S02]  /*48d60*/  SHF.R.U32.HI R22, RZ, 0x8, R23 ;  /* 0x00000008ff167819 */ /* 0x000fe40000011617 */
[----:B------:R-:W-:Y:S02]  /*48d70*/  LOP3.LUT R23, R25, 0xffff, RZ, 0xc0, !PT ;  /* 0x0000ffff19177812 */ /* 0x000fe400078ec0ff */
[----:B------:R-:W-:-:S04]  /*48d80*/  LOP3.LUT R22, R22, 0xffff, RZ, 0xc0, !PT ;  /* 0x0000ffff16167812 */ /* 0x000fc800078ec0ff */
[----:B------:R-:W-:Y:S02]  /*48d90*/  PRMT R11, R23, 0x3340, R22 ;  /* 0x00003340170b7816 */ /* 0x000fe40000000016 */
[----:B---3--:R-:W-:Y:S02]  /*48da0*/  PRMT R3, R4, 0x5410, R2 ;  /* 0x0000541004037816 */ /* 0x008fe40000000002 */
[----:B----4-:R-:W-:Y:S02]  /*48db0*/  PRMT R2, R7, 0x5410, R16 ;  /* 0x0000541007027816 */ /* 0x010fe40000000010 */
[----:B------:R-:W-:Y:S01]  /*48dc0*/  PRMT R4, R15, 0x5410, R10 ;  /* 0x000054100f047816 */ /* 0x000fe2000000000a */
[----:B------:R0:W-:Y:S04]  /*48dd0*/  STL [R1+0x9c], R3 ;  /* 0x00009c0301007387 */ /* 0x0001e80000100800 */
[----:B------:R1:W-:Y:S04]  /*48de0*/  STL [R1+0x188], R2 ;  /* 0x0001880201007387 */ /* 0x0003e80000100800 */
[----:B------:R2:W-:Y:S01]  /*48df0*/  STL [R1+0x90], R4 ;  /* 0x0000900401007387 */ /* 0x0005e20000100800 */
[----:B0-----:R-:W-:-:S02]  /*48e00*/  PRMT R3, R9, 0x5410, R8 ;  /* 0x0000541009037816 */ /* 0x001fc40000000008 */
[----:B-1----:R-:W-:Y:S02]  /*48e10*/  PRMT R2, R29, 0x5410, R6 ;  /* 0x000054101d027816 */ /* 0x002fe40000000006 */
[----:B------:R-:W-:Y:S02]  /*48e20*/  LOP3.LUT R24, R20, 0xffff, RZ, 0xc0, !PT ;  /* 0x0000ffff14187812 */ /* 0x000fe400078ec0ff */
[----:B------:R-:W-:Y:S02]  /*48e30*/  LOP3.LUT R22, R14, 0xffff, RZ, 0xc0, !PT ;  /* 0x0000ffff0e167812 */ /* 0x000fe400078ec0ff */
[----:B--2---:R-:W-:Y:S01]  /*48e40*/  LOP3.LUT R4, R18, 0xffff, RZ, 0xc0, !PT ;  /* 0x0000ffff12047812 */ /* 0x004fe200078ec0ff */
[----:B------:R0:W-:Y:S04]  /*48e50*/  STL [R1+0x94], R3 ;  /* 0x0000940301007387 */ /* 0x0001e80000100800 */
[----:B------:R1:W-:Y:S04]  /*48e60*/  STL [R1+0x98], R2 ;  /* 0x0000980201007387 */ /* 0x0003e80000100800 */
[----:B------:R-:W2:Y:S04]  /*48e70*/  LDL.LU R10, [R1+0x110] ;  /* 0x00011000010a7983 */ /* 0x000ea80000300800 */
[----:B------:R-:W2:Y:S04]  /*48e80*/  LDL.LU R15, [R1+0x13c] ;  /* 0x00013c00010f7983 */ /* 0x000ea80000300800 */
[----:B------:R-:W3:Y:S01]  /*48e90*/  LDL.LU R8, [R1+0x88] ;  /* 0x0000880001087983 */ /* 0x000ee20000300800 */
[----:B------:R-:W-:-:S03]  /*48ea0*/  PRMT R21, R24, 0x3340, R22 ;  /* 0x0000334018157816 */ /* 0x000fc60000000016 */
[----:B------:R-:W3:Y:S01]  /*48eb0*/  LDL.LU R9, [R1+0x134] ;  /* 0x0001340001097983 */ /* 0x000ee20000300800 */
[----:B0-----:R-:W-:-:S04]  /*48ec0*/  PRMT R3, R4, 0x3340, R1 ;  /* 0x0000334004037816 */ /* 0x001fc80000000001 */
[----:B-1----:R-:W-:Y:S02]  /*48ed0*/  PRMT R2, R21, 0x5410, R3 ;  /* 0x0000541015027816 */ /* 0x002fe40000000003 */
[----:B------:R-:W-:-:S03]  /*48ee0*/  LOP3.LUT R6, R28, 0xffff, RZ, 0xc0, !PT ;  /* 0x0000ffff1c067812 */ /* 0x000fc600078ec0ff */
[----:B------:R0:W-:Y:S04]  /*48ef0*/  STL [R1+0xcc], R2 ;  /* 0x0000cc0201007387 */ /* 0x0001e80000100800 */
[----:B0-----:R-:W4:Y:S04]  /*48f00*/  LDL.LU R2, [R1+0x10c] ;  /* 0x00010c0001027983 */ /* 0x001f280000300800 */
[----:B------:R-:W4:Y:S01]  /*48f10*/  LDL.LU R28, [R1+0x130] ;  /* 0x00013000011c7983 */ /* 0x000f220000300800 */
[----:B------:R-:W-:Y:S02]  /*48f20*/  LOP3.LUT R25, R12, 0xffff, RZ, 0xc0, !PT ;  /* 0x0000ffff0c197812 */ /* 0x000fe400078ec0ff */
[----:B------:R-:W-:-:S02]  /*48f30*/  LOP3.LUT R23, R17, 0xffff, RZ, 0xc0, !PT ;  /* 0x0000ffff11177812 */ /* 0x000fc400078ec0ff */
[----:B------:R-:W-:Y:S02]  /*48f40*/  PRMT R3, R6, 0x3340, R1 ;  /* 0x0000334006037816 */ /* 0x000fe40000000001 */
[----:B------:R-:W-:-:S04]  /*48f50*/  PRMT R21, R25, 0x3340, R23 ;  /* 0x0000334019157816 */ /* 0x000fc80000000017 */
[----:B------:R-:W-:Y:S02]  /*48f60*/  PRMT R3, R21, 0x5410, R3 ;  /* 0x0000541015037816 */ /* 0x000fe40000000003 */
[----:B------:R-:W-:Y:S02]  /*48f70*/  SHF.R.U32.HI R21, RZ, 0x8, R24 ;  /* 0x00000008ff157819 */ /* 0x000fe40000011618 */
[----:B------:R-:W-:Y:S01]  /*48f80*/  SHF.R.U32.HI R25, RZ, 0x8, R25 ;  /* 0x00000008ff197819 */ /* 0x000fe20000011619 */
[----:B------:R0:W-:Y:S01]  /*48f90*/  STL [R1+0xc4], R3 ;  /* 0x0000c40301007387 */ /* 0x0001e20000100800 */
[----:B------:R-:W-:-:S03]  /*48fa0*/  LOP3.LUT R21, R21, 0xffff, RZ, 0xc0, !PT ;  /* 0x0000ffff15157812 */ /* 0x000fc600078ec0ff */
[----:B------:R-:W4:Y:S04]  /*48fb0*/  LDL.LU R14, [R1+0x108] ;  /* 0x00010800010e7983 */ /* 0x000f280000300800 */
[----:B------:R-:W4:Y:S01]  /*48fc0*/  LDL.LU R18, [R1+0x14] ;  /* 0x0000140001127983 */ /* 0x000f220000300800 */
[----:B------:R-:W-:-:S03]  /*48fd0*/  PRMT R29, R5, 0x5410, R19 ;  /* 0x00005410051d7816 */ /* 0x000fc60000000013 */
[----:B------:R-:W4:Y:S04]  /*48fe0*/  LDL.LU R20, [R1+0x28] ;  /* 0x0000280001147983 */ /* 0x000f280000300800 */
[----:B------:R-:W4:Y:S04]  /*48ff0*/  LDL.LU R5, [R1+0x5c] ;  /* 0x00005c0001057983 */ /* 0x000f280000300800 */
[----:B------:R-:W4:Y:S01]  /*49000*/  LDL.LU R19, [R1+0x3c] ;  /* 0x00003c0001137983 */ /* 0x000f220000300800 */
[----:B0-----:R-:W-:Y:S02]  /*49010*/  SHF.R.U32.HI R3, RZ, 0x8, R22 ;  /* 0x00000008ff037819 */ /* 0x001fe40000011616 */
[----:B------:R-:W-:-:S02]  /*49020*/  SHF.R.U32.HI R22, RZ, 0x8, R23 ;  /* 0x00000008ff167819 */ /* 0x000fc40000011617 */
[----:B------:R-:W-:Y:S02]  /*49030*/  LOP3.LUT R23, R25, 0xffff, RZ, 0xc0, !PT ;  /* 0x0000ffff19177812 */ /* 0x000fe400078ec0ff */
[----:B------:R-:W-:Y:S02]  /*49040*/  LOP3.LUT R3, R3, 0xffff, RZ, 0xc0, !PT ;  /* 0x0000ffff03037812 */ /* 0x000fe400078ec0ff */
[----:B------:R-:W-:Y:S02]  /*49050*/  LOP3.LUT R22, R22, 0xffff, RZ, 0xc0, !PT ;  /* 0x0000ffff16167812 */ /* 0x000fe400078ec0ff */
[----:B------:R-:W-:Y:S02]  /*49060*/  PRMT R17, R21, 0x3340, R3 ;  /* 0x0000334015117816 */ /* 0x000fe40000000003 */
[----:B------:R-:W-:Y:S01]  /*49070*/  PRMT R12, R23, 0x3340, R22 ;  /* 0x00003340170c7816 */ /* 0x000fe20000000016 */
[----:B------:R-:W4:Y:S04]  /*49080*/  LDL.LU R21, [R1+0x120] ;  /* 0x0001200001157983 */ /* 0x000f280000300800 */
[----:B------:R-:W4:Y:S04]  /*49090*/  LDL.LU R3, [R1+0x12c] ;  /* 0x00012c0001037983 */ /* 0x000f280000300800 */
[----:B------:R-:W4:Y:S04]  /*490a0*/  LDL.LU R23, [R1+0x100] ;  /* 0x0001000001177983 */ /* 0x000f280000300800 */
[----:B------:R-:W4:Y:S01]  /*490b0*/  LDL.LU R22, [R1+0x118] ;  /* 0x0001180001167983 */ /* 0x000f220000300800 */
[----:B------:R-:W-:-:S02]  /*490c0*/  SHF.R.U32.HI R24, RZ, 0x8, R4 ;  /* 0x00000008ff187819 */ /* 0x000fc40000011604 */
[----:B------:R-:W-:Y:S02]  /*490d0*/  SHF.R.U32.HI R25, RZ, 0x8, R6 ;  /* 0x00000008ff197819 */ /* 0x000fe40000011606 */
[----:B--2---:R-:W-:Y:S02]  /*490e0*/  PRMT R10, R15, 0x5410, R10 ;  /* 0x000054100f0a7816 */ /* 0x004fe4000000000a */
[----:B---3--:R-:W-:-:S03]  /*490f0*/  PRMT R7, R9, 0x5410, R8 ;  /* 0x0000541009077816 */ /* 0x008fc60000000008 */
[----:B------:R-:W-:Y:S04]  /*49100*/  STL [R1+0x84], R10 ;  /* 0x0000840a01007387 */ /* 0x000fe80000100800 */
[----:B------:R0:W-:Y:S04]  /*49110*/  STL [R1+0x88], R7 ;  /* 0x0000880701007387 */ /* 0x0001e80000100800 */
[----:B------:R-:W2:Y:S04]  /*49120*/  LDL.LU R4, [R1+0x34] ;  /* 0x0000340001047983 */ /* 0x000ea80000300800 */
[----:B------:R-:W2:Y:S04]  /*49130*/  LDL.LU R16, [R1+0x78] ;  /* 0x0000780001107983 */ /* 0x000ea80000300800 */
[----:B0-----:R-:W3:Y:S04]  /*49140*/  LDL.LU R7, [R1+0x30] ;  /* 0x0000300001077983 */ /* 0x001ee80000300800 */
[----:B------:R-:W3:Y:S04]  /*49150*/  LDL.LU R10, [R1+0x64] ;  /* 0x00006400010a7983 */ /* 0x000ee80000300800 */
[----:B------:R-:W2:Y:S04]  /*49160*/  LDL.LU R15, [R1+0x2c] ;  /* 0x00002c00010f7983 */ /* 0x000ea80000300800 */
[----:B------:R-:W2:Y:S04]  /*49170*/  LDL.LU R8, [R1+0x38] ;  /* 0x0000380001087983 */ /* 0x000ea80000300800 */
[----:B------:R-:W2:Y:S04]  /*49180*/  LDL.LU R9, [R1+0x24] ;  /* 0x0000240001097983 */ /* 0x000ea80000300800 */
[----:B------:R-:W2:Y:S01]  /*49190*/  LDL.LU R6, [R1+0x58] ;  /* 0x0000580001067983 */ /* 0x000ea20000300800 */
[----:B----4-:R-:W-:-:S03]  /*491a0*/  PRMT R28, R28, 0x5410, R2 ;  /* 0x000054101c1c7816 */ /* 0x010fc60000000002 */
[----:B------:R-:W4:Y:S04]  /*491b0*/  LDL.LU R2, [R1+0x1594] ;  /* 0x0015940001027983 */ /* 0x000f280000300800 */
[----:B------:R0:W-:Y:S04]  /*491c0*/  STL [R1+0x8c], R28 ;  /* 0x00008c1c01007387 */ /* 0x0001e80000100800 */
[----:B0-----:R-:W2:Y:S02]  /*491d0*/  LDL.LU R28, [R1+0x1590] ;  /* 0x00159000011c7983 */ /* 0x001ea40000300800 */
[----:B--2---:R-:W-:-:S02]  /*491e0*/  PRMT R28, R28, 0x5410, R14 ;  /* 0x000054101c1c7816 */ /* 0x004fc4000000000e */
[----:B------:R-:W2:Y:S02]  /*491f0*/  LDL.LU R14, [R1+0x158c] ;  /* 0x00158c00010e7983 */ /* 0x000ea40000300800 */
[----:B--2---:R-:W-:Y:S02]  /*49200*/  PRMT R14, R14, 0x5410, R18 ;  /* 0x000054100e0e7816 */ /* 0x004fe40000000012 */
[----:B------:R-:W2:Y:S02]  /*49210*/  LDL.LU R18, [R1+0x1588] ;  /* 0x0015880001127983 */ /* 0x000ea40000300800 */
[----:B--2---:R-:W-:Y:S02]  /*49220*/  PRMT R18, R18, 0x5410, R20 ;  /* 0x0000541012127816 */ /* 0x004fe40000000014 */
[----:B------:R-:W2:Y:S02]  /*49230*/  LDL.LU R20, [R1+0x1584] ;  /* 0x0015840001147983 */ /* 0x000ea40000300800 */
[----:B--2---:R-:W-:-:S02]  /*49240*/  PRMT R20, R5, 0x5410, R20 ;  /* 0x0000541005147816 */ /* 0x004fc40000000014 */
[----:B------:R-:W2:Y:S04]  /*49250*/  LDL.LU R5, [R1+0x1580] ;  /* 0x0015800001057983 */ /* 0x000ea80000300800 */
[----:B------:R0:W-:Y:S04]  /*49260*/  STL [R1+0x7c], R20 ;  /* 0x00007c1401007387 */ /* 0x0001e80000100800 */
[----:B0-----:R-:W4:Y:S01]  /*49270*/  LDL.LU R20, [R1+0x128] ;  /* 0x0001280001147983 */ /* 0x001f220000300800 */
[----:B--2---:R-:W-:-:S03]  /*49280*/  PRMT R5, R19, 0x5410, R5 ;  /* 0x0000541013057816 */ /* 0x004fc60000000005 */
[----:B------:R-:W2:Y:S04]  /*49290*/  LDL.LU R19, [R1+0x157c] ;  /* 0x00157c0001137983 */ /* 0x000ea80000300800 */
[----:B------:R0:W-:Y:S01]  /*492a0*/  STL [R1+0x74], R5 ;  /* 0x0000740501007387 */ /* 0x0001e20000100800 */
[----:B------:R-:W-:Y:S02]  /*492b0*/  PRMT R16, R16, 0x5410, R4 ;  /* 0x0000541010107816 */ /* 0x000fe40000000004 */
[----:B---3--:R-:W-:Y:S02]  /*492c0*/  PRMT R10, R10, 0x5410, R7 ;  /* 0x000054100a0a7816 */ /* 0x008fe40000000007 */
[----:B------:R-:W-:Y:S02]  /*492d0*/  PRMT R8, R8, 0x5410, R15 ;  /* 0x0000541008087816 */ /* 0x000fe4000000000f */
[----:B0-----:R-:W-:-:S02]  /*492e0*/  SHF.R.U32.HI R5, RZ, 0x8, R3 ;  /* 0x00000008ff057819 */ /* 0x001fc40000011603 */
[----:B------:R-:W-:Y:S02]  /*492f0*/  PRMT R6, R6, 0x5410, R9 ;  /* 0x0000541006067816 */ /* 0x000fe40000000009 */
[----:B--2---:R-:W-:Y:S02]  /*49300*/  SHF.R.U32.HI R3, RZ, 0x8, R19 ;  /* 0x00000008ff037819 */ /* 0x004fe40000011613 */
[----:B------:R-:W2:Y:S04]  /*49310*/  LDL.LU R19, [R1+0x1480] ;  /* 0x0014800001137983 */ /* 0x000ea80000300800 */
[----:B------:R-:W3:Y:S04]  /*49320*/  LDL.LU R4, [R1+0x1578] ;  /* 0x0015780001047983 */ /* 0x000ee80000300800 */
[----:B------:R0:W-:Y:S04]  /*49330*/  STL [R1+0x78], R16 ;  /* 0x0000781001007387 */ /* 0x0001e80000100800 */
[----:B0-----:R-:W3:Y:S04]  /*49340*/  LDL.LU R16, [R1+0x1574] ;  /* 0x0015740001107983 */ /* 0x001ee80000300800 */
[----:B------:R-:W4:Y:S04]  /*49350*/  LDL.LU R7, [R1+0x1570] ;  /* 0x0015700001077983 */ /* 0x000f280000300800 */
[----:B------:R0:W-:Y:S04]  /*49360*/  STL [R1+0x70], R10 ;  /* 0x0000700a01007387 */ /* 0x0001e80000100800 */
[----:B0-----:R-:W2:Y:S04]  /*49370*/  LDL.LU R10, [R1+0x156c] ;  /* 0x00156c00010a7983 */ /* 0x001ea80000300800 */
[----:B------:R-:W2:Y:S04]  /*49380*/  LDL.LU R15, [R1+0x1568] ;  /* 0x00156800010f7983 */ /* 0x000ea80000300800 */
[----:B------:R0:W-:Y:S04]  /*49390*/  STL [R1+0x3c], R8 ;  /* 0x00003c0801007387 */ /* 0x0001e80000100800 */
[----:B0-----:R-:W2:Y:S04]  /*493a0*/  LDL.LU R8, [R1+0x1564] ;  /* 0x0015640001087983 */ /* 0x001ea80000300800 */
[----:B------:R-:W2:Y:S04]  /*493b0*/  LDL.LU R9, [R1+0x1560] ;  /* 0x0015600001097983 */ /* 0x000ea80000300800 */
[----:B------:R0:W-:Y:S04]  /*493c0*/  STL [R1+0x38], R6 ;  /* 0x0000380601007387 */ /* 0x0001e80000100800 */
[----:B0-----:R-:W2:Y:S02]  /*493d0*/  LDL.LU R6, [R1+0x155c] ;  /* 0x00155c0001067983 */ /* 0x001ea40000300800 */
[----:B--2---:R-:W-:-:S02]  /*493e0*/  PRMT R6, R6, 0x5410, R9 ;  /* 0x0000541006067816 */ /* 0x004fc40000000009 */
[----:B------:R-:W2:Y:S04]  /*493f0*/  LDL.LU R9, [R1+0x1558] ;  /* 0x0015580001097983 */ /* 0x000ea80000300800 */
[----:B------:R0:W-:Y:S04]  /*49400*/  STL [R1+0x34], R6 ;  /* 0x0000340601007387 */ /* 0x0001e80000100800 */
[----:B0-----:R-:W2:Y:S01]  /*49410*/  LDL.LU R6, [R1+0x1554] ;  /* 0x0015540001067983 */ /* 0x001ea20000300800 */
[----:B------:R-:W-:Y:S02]  /*49420*/  PRMT R15, R15, 0x5410, R10 ;  /* 0x000054100f0f7816 */ /* 0x000fe4000000000a */
[----:B---3--:R-:W-:-:S02]  /*49430*/  PRMT R16, R16, 0x5410, R4 ;  /* 0x0000541010107816 */ /* 0x008fc40000000004 */
[----:B------:R-:W-:Y:S02]  /*49440*/  SHF.R.U32.HI R27, RZ, 0x8, R27 ;  /* 0x00000008ff1b7819 */ /* 0x000fe4000001161b */
[----:B------:R-:W-:Y:S02]  /*49450*/  SHF.R.U32.HI R26, RZ, 0x8, R26 ;  /* 0x00000008ff1a7819 */ /* 0x000fe4000001161a */
[----:B------:R-:W-:Y:S02]  /*49460*/  LOP3.LUT R27, R27, 0xffff, RZ, 0xc0, !PT ;  /* 0x0000ffff1b1b7812 */ /* 0x000fe400078ec0ff */
[----:B------:R-:W-:Y:S02]  /*49470*/  LOP3.LUT R26, R26, 0xffff, RZ, 0xc0, !PT ;  /* 0x0000ffff1a1a7812 */ /* 0x000fe400078ec0ff */
[----:B----4-:R-:W-:Y:S02]  /*49480*/  PRMT R7, R7, 0x5410, R2 ;  /* 0x0000541007077816 */ /* 0x010fe40000000002 */
[----:B--2---:R-:W-:-:S02]  /*49490*/  PRMT R6, R6, 0x5410, R8 ;  /* 0x0000541006067816 */ /* 0x004fc40000000008 */
[----:B------:R-:W2:Y:S04]  /*494a0*/  LDL.LU R8, [R1+0x1550] ;  /* 0x0015500001087983 */ /* 0x000ea80000300800 */
[----:B------:R0:W-:Y:S04]  /*494b0*/  STL [R1+0x2c], R6 ;  /* 0x00002c0601007387 */ /* 0x0001e80000100800 */
[----:B0-----:R-:W3:Y:S04]  /*494c0*/  LDL.LU R6, [R1+0x154c] ;  /* 0x00154c0001067983 */ /* 0x001ee80000300800 */
[----:B------:R-:W4:Y:S04]  /*494d0*/  LDL.LU R10, [R1+0x1548] ;  /* 0x00154800010a7983 */ /* 0x000f280000300800 */
[----:B------:R0:W-:Y:S04]  /*494e0*/  STL [R1+0x64], R15 ;  /* 0x0000640f01007387 */ /* 0x0001e80000100800 */
[----:B0-----:R-:W2:Y:S04]  /*494f0*/  LDL.LU R15, [R1+0x1544] ;  /* 0x00154400010f7983 */ /* 0x001ea80000300800 */
[----:B------:R-:W3:Y:S01]  /*49500*/  LDL.LU R4, [R1+0x1540] ;  /* 0x0015400001047983 */ /* 0x000ee20000300800 */
[----:B------:R-:W-:-:S02]  /*49510*/  PRMT R27, R27, 0x3340, R1 ;  /* 0x000033401b1b7816 */ /* 0x000fc40000000001 */
[----:B------:R-:W-:Y:S02]  /*49520*/  LOP3.LUT R25, R25, 0xffff, RZ, 0xc0, !PT ;  /* 0x0000ffff19197812 */ /* 0x000fe400078ec0ff */
[----:B------:R-:W-:Y:S01]  /*49530*/  PRMT R26, R26, 0x3340, R1 ;  /* 0x000033401a1a7816 */ /* 0x000fe20000000001 */
[----:B------:R0:W-:Y:S01]  /*49540*/  STL [R1+0x68], R16 ;  /* 0x0000681001007387 */ /* 0x0001e20000100800 */
[----:B------:R-:W-:Y:S02]  /*49550*/  SHF.R.U32.HI R23, RZ, 0x8, R23 ;  /* 0x00000008ff177819 */ /* 0x000fe40000011617 */
[----:B------:R-:W-:Y:S02]  /*49560*/  PRMT R11, R11, 0x5410, R27 ;  /* 0x000054100b0b7816 */ /* 0x000fe4000000001b */
[----:B------:R-:W-:Y:S02]  /*49570*/  LOP3.LUT R24, R24, 0xffff, RZ, 0xc0, !PT ;  /* 0x0000ffff18187812 */ /* 0x000fe400078ec0ff */
[----:B------:R-:W-:-:S02]  /*49580*/  PRMT R25, R25, 0x3340, R1 ;  /* 0x0000334019197816 */ /* 0x000fc40000000001 */
[----:B------:R-:W-:Y:S02]  /*49590*/  SHF.R.U32.HI R22, RZ, 0x8, R22 ;  /* 0x00000008ff167819 */ /* 0x000fe40000011616 */
[----:B------:R-:W-:Y:S01]  /*495a0*/  PRMT R26, R13, 0x5410, R26 ;  /* 0x000054100d1a7816 */ /* 0x000fe2000000001a */
[----:B0-----:R-:W4:Y:S04]  /*495b0*/  LDL.LU R16, [R1+0x153c] ;  /* 0x00153c0001107983 */ /* 0x001f280000300800 */
[----:B------:R-:W4:Y:S04]  /*495c0*/  LDL.LU R2, [R1+0x1538] ;  /* 0x0015380001027983 */ /* 0x000f280000300800 */
[----:B------:R0:W-:Y:S01]  /*495d0*/  STL [R1+0x60], R7 ;  /* 0x0000600701007387 */ /* 0x0001e20000100800 */
[----:B------:R-:W-:-:S02]  /*495e0*/  LOP3.LUT R23, R23, 0xffff, RZ, 0xc0, !PT ;  /* 0x0000ffff17177812 */ /* 0x000fc400078ec0ff */
[----:B------:R-:W-:Y:S02]  /*495f0*/  PRMT R24, R24, 0x3340, R1 ;  /* 0x0000334018187816 */ /* 0x000fe40000000001 */
[----:B------:R-:W-:Y:S02]  /*49600*/  SHF.R.U32.HI R21, RZ, 0x8, R21 ;  /* 0x00000008ff157819 */ /* 0x000fe40000011615 */
[----:B------:R-:W-:Y:S02]  /*49610*/  PRMT R25, R12, 0x5410, R25 ;  /* 0x000054100c197816 */ /* 0x000fe40000000019 */
[----:B------:R-:W-:Y:S01]  /*49620*/  LOP3.LUT R22, R22, 0xffff, RZ, 0xc0, !PT ;  /* 0x0000ffff16167812 */ /* 0x000fe200078ec0ff */
[----:B0-----:R-:W4:Y:S04]  /*49630*/  LDL.LU R7, [R1+0x1534] ;  /* 0x0015340001077983 */ /* 0x001f280000300800 */
[----:B------:R-:W4:Y:S04]  /*49640*/  LDL.LU R27, [R1+0x12fc] ;  /* 0x0012fc00011b7983 */ /* 0x000f280000300800 */
[----:B------:R0:W-:Y:S01]  /*49650*/  STL [R1+0x58], R11 ;  /* 0x0000580b01007387 */ /* 0x0001e20000100800 */
[----:B------:R-:W-:-:S02]  /*49660*/  PRMT R23, R23, 0x3340, R1 ;  /* 0x0000334017177816 */ /* 0x000fc40000000001 */
[----:B------:R-:W-:Y:S02]  /*49670*/  PRMT R24, R17, 0x5410, R24 ;  /* 0x0000541011187816 */ /* 0x000fe40000000018 */
[----:B------:R-:W-:Y:S02]  /*49680*/  LOP3.LUT R21, R21, 0xffff, RZ, 0xc0, !PT ;  /* 0x0000ffff15157812 */ /* 0x000fe400078ec0ff */
[----:B------:R-:W-:Y:S01]  /*49690*/  PRMT R22, R22, 0x3340, R1 ;  /* 0x0000334016167816 */ /* 0x000fe20000000001 */
[----:B0-----:R-:W4:Y:S04]  /*496a0*/  LDL R11, [R1+0x1a0] ;  /* 0x0001a000010b7983 */ /* 0x001f280000100800 */
[----:B------:R-:W4:Y:S04]  /*496b0*/  LDL.LU R13, [R1+0x1530] ;  /* 0x00153000010d7983 */ /* 0x000f280000300800 */
[----:B------:R0:W-:Y:S01]  /*496c0*/  STL [R1+0x54], R26 ;  /* 0x0000541a01007387 */ /* 0x0001e20000100800 */
[----:B------:R-:W-:-:S02]  /*496d0*/  PRMT R23, R0, 0x5410, R23 ;  /* 0x0000541000177816 */ /* 0x000fc40000000017 */
[----:B------:R-:W-:Y:S01]  /*496e0*/  PRMT R21, R21, 0x3340, R1 ;  /* 0x0000334015157816 */ /* 0x000fe20000000001 */
[----:B0-----:R-:W4:Y:S04]  /*496f0*/  LDL.LU R26, [R1+0x1300] ;  /* 0x00130000011a7983 */ /* 0x001f280000300800 */
[----:B------:R-:W4:Y:S04]  /*49700*/  LDL.LU R12, [R1+0x152c] ;  /* 0x00152c00010c7983 */ /* 0x000f280000300800 */
[----:B------:R0:W-:Y:S04]  /*49710*/  STL [R1+0x4c], R25 ;  /* 0x00004c1901007387 */ /* 0x0001e80000100800 */
[----:B0-----:R-:W4:Y:S04]  /*49720*/  LDL.LU R25, [R1+0x1370] ;  /* 0x0013700001197983 */ /* 0x001f280000300800 */
[----:B------:R-:W4:Y:S04]  /*49730*/  LDL.LU R17, [R1+0x1528] ;  /* 0x0015280001117983 */ /* 0x000f280000300800 */
[----:B------:R0:W-:Y:S04]  /*49740*/  STL [R1], R24 ;  /* 0x0000001801007387 */ /* 0x0001e80000100800 */
[----:B0-----:R-:W4:Y:S04]  /*49750*/  LDL.LU R24, [R1+0x1374] ;  /* 0x0013740001187983 */ /* 0x001f280000300800 */
[----:B------:R-:W4:Y:S04]  /*49760*/  LDL.LU R0, [R1+0x1524] ;  /* 0x0015240001007983 */ /* 0x000f280000300800 */
[----:B------:R0:W-:Y:S04]  /*49770*/  STL [R1+0x5c], R23 ;  /* 0x00005c1701007387 */ /* 0x0001e80000100800 */
[----:B0-----:R-:W4:Y:S01]  /*49780*/  LDL.LU R23, [R1+0x104] ;  /* 0x0001040001177983 */ /* 0x001f220000300800 */
[----:B--2---:R-:W-:-:S02]  /*49790*/  PRMT R22, R15, 0x5410, R22 ;  /* 0x000054100f167816 */ /* 0x004fc40000000016 */
[----:B---3--:R-:W-:Y:S01]  /*497a0*/  PRMT R21, R4, 0x5410, R21 ;  /* 0x0000541004157816 */ /* 0x008fe20000000015 */
[----:B------:R-:W2:Y:S04]  /*497b0*/  LDL.LU R15, [R1+0x1520] ;  /* 0x00152000010f7983 */ /* 0x000ea80000300800 */
[----:B------:R0:W-:Y:S04]  /*497c0*/  STL [R1+0x6c], R22 ;  /* 0x00006c1601007387 */ /* 0x0001e80000100800 */
[----:B0-----:R-:W3:Y:S04]  /*497d0*/  LDL.LU R22, [R1+0x12c4] ;  /* 0x0012c40001167983 */ /* 0x001ee80000300800 */
[----:B------:R-:W2:Y:S04]  /*497e0*/  LDL.LU R4, [R1+0x151c] ;  /* 0x00151c0001047983 */ /* 0x000ea80000300800 */
[----:B------:R0:W-:Y:S04]  /*497f0*/  STL [R1+0x80], R21 ;  /* 0x0000801501007387 */ /* 0x0001e80000100800 */
[----:B0-----:R-:W2:Y:S01]  /*49800*/  LDL.LU R21, [R1+0x1338] ;  /* 0x0013380001157983 */ /* 0x001ea20000300800 */
[----:B------:R-:W-:-:S04]  /*49810*/  SHF.R.U32.HI R20, RZ, 0x8, R20 ;  /* 0x00000008ff147819 */ /* 0x000fc80000011614 */
[----:B------:R-:W-:Y:S02]  /*49820*/  LOP3.LUT R20, R20, 0xffff, RZ, 0xc0, !PT ;  /* 0x0000ffff14147812 */ /* 0x000fe400078ec0ff */
[----:B------:R-:W-:Y:S02]  /*49830*/  LOP3.LUT R5, R5, 0xffff, RZ, 0xc0, !PT ;  /* 0x0000ffff05057812 */ /* 0x000fe400078ec0ff */
[--C-:B------:R-:W-:Y:S02]  /*49840*/  PRMT R20, R20, 0x3340, R1.reuse ;  /* 0x0000334014147816 */ /* 0x100fe40000000001 */
[----:B------:R-:W-:Y:S02]  /*49850*/  LOP3.LUT R3, R3, 0xffff, RZ, 0xc0, !PT ;  /* 0x0000ffff03037812 */ /* 0x000fe400078ec0ff */
[----:B------:R-:W-:Y:S02]  /*49860*/  PRMT R5, R5, 0x3340, R1 ;  /* 0x0000334005057816 */ /* 0x000fe40000000001 */
[----:B----4-:R-:W-:-:S02]  /*49870*/  PRMT R20, R16, 0x5410, R20 ;  /* 0x0000541010147816 */ /* 0x010fc40000000014 */
[----:B------:R-:W-:Y:S01]  /*49880*/  PRMT R3, R3, 0x3340, R1 ;  /* 0x0000334003037816 */ /* 0x000fe20000000001 */
[----:B------:R-:W4:Y:S04]  /*49890*/  LDL.LU R16, [R1+0x1518] ;  /* 0x0015180001107983 */ /* 0x000f280000300800 */
[----:B------:R0:W-:Y:S01]  /*498a0*/  STL [R1+0x180], R20 ;  /* 0x0001801401007387 */ /* 0x0001e20000100800 */
[----:B------:R-:W-:Y:S02]  /*498b0*/  PRMT R5, R2, 0x5410, R5 ;  /* 0x0000541002057816 */ /* 0x000fe40000000005 */
[----:B------:R-:W-:Y:S01]  /*498c0*/  PRMT R3, R7, 0x5410, R3 ;  /* 0x0000541007037816 */ /* 0x000fe20000000003 */
[----:B0-----:R-:W3:Y:S04]  /*498d0*/  LDL.LU R20, [R1+0x1348] ;  /* 0x0013480001147983 */ /* 0x001ee80000300800 */
[----:B------:R-:W4:Y:S04]  /*498e0*/  LDL.LU R2, [R1+0x1514] ;  /* 0x0015140001027983 */ /* 0x000f280000300800 */
[----:B------:R-:W4:Y:S01]  /*498f0*/  LDL.LU R7, [R1+0x1510] ;  /* 0x0015100001077983 */ /* 0x000f220000300800 */
[----:B--2---:R-:W-:-:S04]  /*49900*/  LOP3.LUT R21, R21, 0xffff, RZ, 0xc0, !PT ;  /* 0x0000ffff15157812 */ /* 0x004fc800078ec0ff */
[--C-:B------:R-:W-:Y:S02]  /*49910*/  PRMT R19, R19, 0x4210, R21.reuse ;  /* 0x0000421013137816 */ /* 0x100fe40000000015 */
[----:B------:R-:W-:-:S03]  /*49920*/  PRMT R29, R29, 0x5210, R21 ;  /* 0x000052101d1d7816 */ /* 0x000fc60000000015 */
[----:B------:R0:W-:Y:S04]  /*49930*/  STL [R1+0x50], R19 ;  /* 0x0000501301007387 */ /* 0x0001e80000100800 */
[----:B0-----:R-:W2:Y:S04]  /*49940*/  LDL.LU R19, [R1+0x150c] ;  /* 0x00150c0001137983 */ /* 0x001ea80000300800 */
[----:B------:R-:W2:Y:S04]  /*49950*/  LDL.LU R21, [R1+0x134c] ;  /* 0x00134c0001157983 */ /* 0x000ea80000300800 */
[----:B------:R0:W-:Y:S01]  /*49960*/  STL [R1+0x30], R29 ;  /* 0x0000301d01007387 */ /* 0x0001e20000100800 */
[----:B---3--:R-:W-:-:S04]  /*49970*/  LOP3.LUT R20, R20, 0xffff, RZ, 0xc0, !PT ;  /* 0x0000ffff14147812 */ /* 0x008fc800078ec0ff */
[--C-:B0-----:R-:W-:Y:S02]  /*49980*/  PRMT R29, R23, 0x4210, R20.reuse ;  /* 0x00004210171d7816 */ /* 0x101fe40000000014 */
[----:B------:R-:W-:Y:S02]  /*49990*/  PRMT R20, R28, 0x5210, R20 ;  /* 0x000052101c147816 */ /* 0x000fe40000000014 */
[----:B------:R-:W-:Y:S01]  /*499a0*/  LOP3.LUT R22, R22, 0xffff, RZ, 0xc0, !PT ;  /* 0x0000ffff16167812 */ /* 0x000fe200078ec0ff */
[----:B------:R-:W-:Y:S01]  /*499b0*/  STL [R1+0x40], R29 ;  /* 0x0000401d01007387 */ /* 0x000fe20000100800 */
[----:B------:R-:W-:Y:S02]  /*499c0*/  LOP3.LUT R25, R25, 0xffff, RZ, 0xc0, !PT ;  /* 0x0000ffff19197812 */ /* 0x000fe400078ec0ff */
[----:B------:R-:W-:Y:S02]  /*499d0*/  LOP3.LUT R26, R26, 0xffff, RZ, 0xc0, !PT ;  /* 0x0000ffff1a1a7812 */ /* 0x000fe400078ec0ff */
[----:B------:R-:W-:-:S02]  /*499e0*/  LOP3.LUT R27, R27, 0xffff, RZ, 0xc0, !PT ;  /* 0x0000ffff1b1b7812 */ /* 0x000fc400078ec0ff */
[----:B------:R-:W-:Y:S02]  /*499f0*/  LOP3.LUT R24, R24, 0xffff, RZ, 0xc0, !PT ;  /* 0x0000ffff18187812 */ /* 0x000fe400078ec0ff */
[----:B--2---:R-:W-:-:S04]  /*49a00*/  LOP3.LUT R21, R21, 0xffff, RZ, 0xc0, !PT ;  /* 0x0000ffff15157812 */ /* 0x004fc800078ec0ff */
[--C-:B------:R-:W-:Y:S02]  /*49a10*/  PRMT R23, R12, 0x4210, R21.reuse ;  /* 0x000042100c177816 */ /* 0x100fe40000000015 */
[----:B------:R-:W2:Y:S04]  /*49a20*/  LDL.LU R12, [R1+0x1508] ;  /* 0x00150800010c7983 */ /* 0x000ea80000300800 */
[----:B------:R0:W-:Y:S02]  /*49a30*/  STL [R1+0x20], R20 ;  /* 0x0000201401007387 */ /* 0x0001e40000100800 */
[----:B0-----:R-:W-:Y:S02]  /*49a40*/  PRMT R20, R14, 0x5210, R21 ;  /* 0x000052100e147816 */ /* 0x001fe40000000015 */
[--C-:B------:R-:W-:Y:S01]  /*49a50*/  PRMT R21, R13, 0x4210, R22.reuse ;  /* 0x000042100d157816 */ /* 0x100fe20000000016 */
[----:B------:R-:W3:Y:S04]  /*49a60*/  LDL.LU R14, [R1+0x1504] ;  /* 0x00150400010e7983 */ /* 0x000ee80000300800 */
[----:B------:R-:W-:Y:S04]  /*49a70*/  STL [R1+0x44], R23 ;  /* 0x0000441701007387 */ /* 0x000fe80000100800 */
[----:B------:R-:W2:Y:S04]  /*49a80*/  LDL.LU R13, [R1+0x1500] ;  /* 0x00150000010d7983 */ /* 0x000ea80000300800 */
[----:B------:R0:W-:Y:S02]  /*49a90*/  STL [R1+0x24], R20 ;  /* 0x0000241401007387 */ /* 0x0001e40000100800 */
[----:B0-----:R-:W-:-:S02]  /*49aa0*/  PRMT R20, R18, 0x5210, R22 ;  /* 0x0000521012147816 */ /* 0x001fc40000000016 */
[----:B------:R-:W2:Y:S04]  /*49ab0*/  LDL.LU R18, [R1+0x14fc] ;  /* 0x0014fc0001127983 */ /* 0x000ea80000300800 */
[----:B------:R0:W-:Y:S01]  /*49ac0*/  STL [R1+0x48], R21 ;  /* 0x0000481501007387 */ /* 0x0001e20000100800 */
[----:B------:R-:W-:Y:S02]  /*49ad0*/  PRMT R22, R9, 0x4210, R26 ;  /* 0x0000421009167816 */ /* 0x000fe4000000001a */
[----:B------:R-:W-:Y:S02]  /*49ae0*/  PRMT R23, R8, 0x4210, R27 ;  /* 0x0000421008177816 */ /* 0x000fe4000000001b */
[----:B0-----:R-:W-:Y:S02]  /*49af0*/  PRMT R21, R10, 0x4210, R25 ;  /* 0x000042100a157816 */ /* 0x001fe40000000019 */
[----:B------:R-:W0:Y:S04]  /*49b00*/  LDS.128 R8, [R11] ;  /* 0x000000000b087984 */ /* 0x000e280000000c00 */
[----:B------:R1:W-:Y:S02]  /*49b10*/  STL [R1+0x28], R20 ;  /* 0x0000281401007387 */ /* 0x0003e40000100800 */
[----:B-1----:R-:W-:-:S02]  /*49b20*/  PRMT R20, R6, 0x4210, R24 ;  /* 0x0000421006147816 */ /* 0x002fc40000000018 */
[----:B------:R-:W2:Y:S04]  /*49b30*/  LDL.LU R6, [R1+0x14f8] ;  /* 0x0014f80001067983 */ /* 0x000ea80000300800 */
[----:B0-----:R-:W-:Y:S04]  /*49b40*/  STL.64 [R1+0x10], R8 ;  /* 0x0000100801007387 */ /* 0x001fe80000100a00 */
[----:B------:R0:W-:Y:S04]  /*49b50*/  STL.64 [R1+0x18], R10 ;  /* 0x0000180a01007387 */ /* 0x0001e80000100a00 */
[----:B0-----:R-:W2:Y:S04]  /*49b60*/  LDL.LU.64 R10, [R1+0x14f0] ;  /* 0x0014f000010a7983 */ /* 0x001ea80000300a00 */
[----:B------:R-:W2:Y:S04]  /*49b70*/  LDL.LU.64 R8, [R1+0x14e8] ;  /* 0x0014e80001087983 */ /* 0x000ea80000300a00 */
[----:B------:R-:W3:Y:S04]  /*49b80*/  LDL.LU R29, [R1+0x50] ;  /* 0x00005000011d7983 */ /* 0x000ee80000300800 */
[----:B------:R-:W3:Y:S04]  /*49b90*/  LDL.LU R28, [R1+0x1c8] ;  /* 0x0001c800011c7983 */ /* 0x000ee80000300800 */
[----:B--2---:R0:W-:Y:S04]  /*49ba0*/  STL [R1+0x18b0], R9 ;  /* 0x0018b00901007387 */ /* 0x0041e80000100800 */
[----:B0-----:R-:W2:Y:S01]  /*49bb0*/  LDL.LU R9, [R1+0x4] ;  /* 0x0000040001097983 */ /* 0x001ea20000300800 */
[----:B------:R-:W-:-:S03]  /*49bc0*/  LOP3.LUT R6, R6, 0xbfffffff, RZ, 0xc0, !PT ;  /* 0xbfffffff06067812 */ /* 0x000fc600078ec0ff */
[----:B------:R-:W-:Y:S01]  /*49bd0*/  STL [R1+0x189c], R18 ;  /* 0x00189c1201007387 */ /* 0x000fe20000100800 */
[----:B------:R-:W-:-:S03]  /*49be0*/  @P0 LOP3.LUT R6, R6, 0x40000000, RZ, 0xfc, !PT ;  /* 0x4000000006060812 */ /* 0x000fc600078efcff */
[----:B------:R-:W-:Y:S01]  /*49bf0*/  STL [R1+0x1898], R5 ;  /* 0x0018980501007387 */ /* 0x000fe20000100800 */
[----:B------:R-:W-:Y:S01]  /*49c00*/  BAR.SYNC.DEFER_BLOCKING 0x0 ;  /* 0x0000000000007b1d */ /* 0x000fe20000010000 */
[----:B------:R-:W-:-:S05]  /*49c10*/  LOP3.LUT P0, RZ, R6, 0x10000, RZ, 0xc0, !PT ;  /* 0x0001000006ff7812 */ /* 0x000fca000780c0ff */
[----:B------:R-:W-:Y:S04]  /*49c20*/  STL [R1+0x17ec], R3 ;  /* 0x0017ec0301007387 */ /* 0x000fe80000100800 */
[----:B------:R-:W-:Y:S04]  /*49c30*/  STL [R1+0x17e8], R10 ;  /* 0x0017e80a01007387 */ /* 0x000fe80000100800 */
[----:B------:R-:W-:Y:S04]  /*49c40*/  STL [R1+0x1710], R13 ;  /* 0x0017100d01007387 */ /* 0x000fe80000100800 */
[----:B---3--:R-:W-:Y:S04]  /*49c50*/  STL [R1+0x16e8], R14 ;  /* 0x0016e80e01007387 */ /* 0x008fe80000100800 */
[----:B------:R-:W-:Y:S04]  /*49c60*/  STL [R1+0x16b4], R15 ;  /* 0x0016b40f01007387 */ /* 0x000fe80000100800 */
[----:B------:R-:W-:Y:S04]  /*49c70*/  STL [R1+0x16b0], R12 ;  /* 0x0016b00c01007387 */ /* 0x000fe80000100800 */
[----:B------:R-:W-:Y:S04]  /*49c80*/  STL [R1+0x1680], R19 ;  /* 0x0016801301007387 */ /* 0x000fe80000100800 */
[----:B------:R-:W-:Y:S04]  /*49c90*/  STL [R1+0x1670], R8 ;  /* 0x0016700801007387 */ /* 0x000fe80000100800 */
[----:B----4-:R0:W-:Y:S04]  /*49ca0*/  STL [R1+0x1648], R7 ;  /* 0x0016480701007387 */ /* 0x0101e80000100800 */
[----:B0-----:R-:W3:Y:S04]  /*49cb0*/  LDL.LU R7, [R1+0x1a4] ;  /* 0x0001a40001077983 */ /* 0x001ee80000300800 */
[----:B------:R-:W-:Y:S04]  /*49cc0*/  STL [R1+0x1608], R2 ;  /* 0x0016080201007387 */ /* 0x000fe80000100800 */
[----:B------:R-:W-:Y:S04]  /*49cd0*/  STL [R1+0x15b8], R16 ;  /* 0x0015b81001007387 */ /* 0x000fe80000100800 */
[----:B------:R-:W-:Y:S04]  /*49ce0*/  STL [R1+0x1598], R17 ;  /* 0x0015981101007387 */ /* 0x000fe80000100800 */
[----:B------:R-:W-:Y:S04]  /*49cf0*/  STL [R1+0x1578], R4 ;  /* 0x0015780401007387 */ /* 0x000fe80000100800 */
[----:B------:R-:W-:Y:S04]  /*49d00*/  STL [R1+0x1560], R11 ;  /* 0x0015600b01007387 */ /* 0x000fe80000100800 */
[----:B------:R-:W-:Y:S04]  /*49d10*/  STL [R1+0x1530], R0 ;  /* 0x0015300001007387 */ /* 0x000fe80000100800 */
[----:B------:R-:W4:Y:S01]  /*49d20*/  LDL.LU R19, [R1+0x3c] ;  /* 0x00003c0001137983 */ /* 0x000f220000300800 */
[----:B------:R-:W-:-:S02]  /*49d30*/  IMAD.MOV.U32 R15, RZ, RZ, R29 ;  /* 0x000000ffff0f7224 */ /* 0x000fc400078e001d */
[----:B------:R-:W-:Y:S01]  /*49d40*/  IMAD.MOV.U32 R3, RZ, RZ, R28 ;  /* 0x000000ffff037224 */ /* 0x000fe200078e001c */
[----:B--2---:R-:W-:-:S04]  /*49d50*/  LOP3.LUT R9, R9, 0xffffffef, RZ, 0xc0, !PT ;  /* 0xffffffef09097812 */ /* 0x004fc800078ec0ff */
        /* <DEDUP_REMOVED lines=9> */
[----:B------:R-:W-:-:S05]  /*49df0*/  @P0 LOP3.LUT R9, R9, 0x80, RZ, 0xfc, !PT ;  /* 0x0000008009090812 */ /* 0x000fca00078efcff */
[----:B------:R0:W-:Y:S04]  /*49e00*/  STL [R1+0x4], R9 ;  /* 0x0000040901007387 */ /* 0x0001e80000100800 */
        /* <DEDUP_REMOVED lines=8> */
[----:B------:R-:W2:Y:S04]  /*49e90*/  LDL.LU R13, [R1+0xcc] ;  /* 0x0000cc00010d7983 */ /* 0x000ea80000300800 */
[----:B---3--:R4:W-:Y:S04]  /*49ea0*/  STSM.16.M88.4 [R7], R20 ;  /* 0x0000001407007844 */ /* 0x0089e80000000200 */
[----:B------:R-:W3:Y:S01]  /*49eb0*/  LDL R10, [R1+0x1a0] ;  /* 0x0001a000010a7983 */ /* 0x000ee20000100800 */
[----:B----4-:R-:W-:-:S03]  /*49ec0*/  PRMT R20, R19, 0x5210, R24 ;  /* 0x0000521013147816 */ /* 0x010fc60000000018 */
[----:B------:R-:W4:Y:S01]  /*49ed0*/  LDL.LU R24, [R1+0xc8] ;  /* 0x0000c80001187983 */ /* 0x000f220000300800 */
[----:B------:R-:W-:Y:S01]  /*49ee0*/  BAR.SYNC.DEFER_BLOCKING 0x0 ;  /* 0x0000000000007b1d */ /* 0x000fe20000010000 */
[----:B--2---:R-:W-:-:S05]  /*49ef0*/  PRMT R21, R12, 0x5210, R25 ;  /* 0x000052100c157816 */ /* 0x004fca0000000019 */
[----:B------:R-:W2:Y:S04]  /*49f00*/  LDL.LU R25, [R1+0xd0] ;  /* 0x0000d00001197983 */ /* 0x000ea80000300800 */
[----:B------:R-:W2:Y:S01]  /*49f10*/  LDL.LU R11, [R1+0x4c] ;  /* 0x00004c00010b7983 */ /* 0x000ea20000300800 */
[----:B------:R-:W-:-:S03]  /*49f20*/  PRMT R22, R5, 0x5210, R26 ;  /* 0x0000521005167816 */ /* 0x000fc6000000001a */
[----:B------:R-:W2:Y:S01]  /*49f30*/  LDL.LU R4, [R1] ;  /* 0x0000000001047983 */ /* 0x000ea20000300800 */
[----:B------:R-:W-:-:S03]  /*49f40*/  PRMT R23, R18, 0x5210, R27 ;  /* 0x0000521012177816 */ /* 0x000fc6000000001b */
[----:B------:R-:W2:Y:S04]  /*49f50*/  LDL.LU R17, [R1+0x13ac] ;  /* 0x0013ac0001117983 */ /* 0x000ea80000300800 */
[----:B------:R-:W2:Y:S04]  /*49f60*/  LDL.LU R16, [R1+0x13a8] ;  /* 0x0013a80001107983 */ /* 0x000ea80000300800 */
[----:B------:R-:W2:Y:S04]  /*49f70*/  LDL.LU R18, [R1+0x1334] ;  /* 0x0013340001127983 */ /* 0x000ea80000300800 */
[----:B------:R-:W2:Y:S04]  /*49f80*/  LDL.LU R5, [R1+0x1330] ;  /* 0x0013300001057983 */ /* 0x000ea80000300800 */
[----:B------:R-:W2:Y:S04]  /*49f90*/  LDL.LU R2, [R1+0xe8] ;  /* 0x0000e80001027983 */ /* 0x000ea80000300800 */
[----:B------:R-:W2:Y:S04]  /*49fa0*/  LDL.LU R8, [R1+0xe4] ;  /* 0x0000e40001087983 */ /* 0x000ea80000300800 */
[----:B------:R-:W2:Y:S01]  /*49fb0*/  LDL.LU R19, [R1+0xe0] ;  /* 0x0000e00001137983 */ /* 0x000ea20000300800 */
[----:B------:R-:W-:-:S04]  /*49fc0*/  LOP3.LUT R9, R9, 0xffff, RZ, 0xc0, !PT ;  /* 0x0000ffff09097812 */ /* 0x000fc800078ec0ff */
[----:B------:R-:W-:Y:S02]  /*49fd0*/  PRMT R26, R14, 0x4210, R9 ;  /* 0x000042100e1a7816 */ /* 0x000fe40000000009 */
[----:B------:R-:W-:-:S04]  /*49fe0*/  LOP3.LUT R0, R0, 0xffff, RZ, 0xc0, !PT ;  /* 0x0000ffff00007812 */ /* 0x000fc800078ec0ff */
[----:B------:R-:W-:Y:S01]  /*49ff0*/  PRMT R27, R13, 0x4210, R0 ;  /* 0x000042100d1b7816 */ /* 0x000fe20000000000 */
[----:B--2---:R-:W-:Y:S04]  /*4a000*/  STL.64 [R1+0x18c0], R18 ;  /* 0x0018c01201007387 */ /* 0x004fe80000100a00 */
[----:B------:R-:W-:Y:S04]  /*4a010*/  STL.64 [R1+0x18b8], R16 ;  /* 0x0018b81001007387 */ /* 0x000fe80000100a00 */
[----:B---3--:R-:W0:Y:S01]  /*4a020*/  LDS.128 R16, [R10] ;  /* 0x000000000a107984 */ /* 0x008e220000000c00 */
[----:B------:R-:W-:Y:S06]  /*4a030*/  BAR.SYNC.DEFER_BLOCKING 0x0 ;  /* 0x0000000000007b1d */ /* 0x000fec0000010000 */
[----:B------:R-:W2:Y:S04]  /*4a040*/  LDL.LU R12, [R1+0xdc] ;  /* 0x0000dc00010c7983 */ /* 0x000ea80000300800 */
[----:B------:R1:W-:Y:S04]  /*4a050*/  STSM.16.M88.4 [R7], R20 ;  /* 0x0000001407007844 */ /* 0x0003e80000000200 */
[----:B0-----:R-:W-:Y:S01]  /*4a060*/  STL.64 [R1+0x170], R16 ;  /* 0x0001701001007387 */ /* 0x001fe20000100a00 */
[----:B------:R-:W-:-:S03]  /*4a070*/  IMAD.MOV.U32 R14, RZ, RZ, R19 ;  /* 0x000000ffff0e7224 */ /* 0x000fc600078e0013 */
[----:B------:R-:W-:Y:S01]  /*4a080*/  STL [R1+0x178], R18 ;  /* 0x0001781201007387 */ /* 0x000fe20000100800 */
[----:B------:R-:W-:Y:S06]  /*4a090*/  BAR.SYNC.DEFER_BLOCKING 0x0 ;  /* 0x0000000000007b1d */ /* 0x000fec0000010000 */
[----:B-1----:R-:W3:Y:S04]  /*4a0a0*/  LDL.LU R22, [R1+0x58] ;  /* 0x0000580001167983 */ /* 0x002ee80000300800 */
[----:B------:R-:W3:Y:S04]  /*4a0b0*/  LDL.LU R23, [R1+0x54] ;  /* 0x0000540001177983 */ /* 0x000ee80000300800 */
[----:B------:R-:W0:Y:S04]  /*4a0c0*/  LDS.128 R16, [R10] ;  /* 0x000000000a107984 */ /* 0x000e280000000c00 */
[----:B0-----:R-:W-:Y:S01]  /*4a0d0*/  STL [R1+0x164], R17 ;  /* 0x0001641101007387 */ /* 0x001fe20000100800 */
[----:B------:R-:W-:-:S03]  /*4a0e0*/  IMAD.MOV.U32 R13, RZ, RZ, R16 ;  /* 0x000000ffff0d7224 */ /* 0x000fc600078e0010 */
[----:B------:R0:W-:Y:S04]  /*4a0f0*/  STL.64 [R1+0x168], R18 ;  /* 0x0001681201007387 */ /* 0x0001e80000100a00 */
[----:B0-----:R-:W3:Y:S04]  /*4a100*/  LDL.LU.64 R18, [R1+0x18c0] ;  /* 0x0018c00001127983 */ /* 0x001ee80000300a00 */
[----:B------:R-:W3:Y:S01]  /*4a110*/  LDL.LU.64 R16, [R1+0x18b8] ;  /* 0x0018b80001107983 */ /* 0x000ee20000300a00 */
[----:B------:R-:W-:Y:S02]  /*4a120*/  LOP3.LUT R28, R28, 0xffff, RZ, 0xc0, !PT ;  /* 0x0000ffff1c1c7812 */ /* 0x000fe400078ec0ff */
[----:B------:R-:W-:-:S02]  /*4a130*/  LOP3.LUT R29, R29, 0xffff, RZ, 0xc0, !PT ;  /* 0x0000ffff1d1d7812 */ /* 0x000fc400078ec0ff */
[----:B----4-:R-:W-:Y:S02]  /*4a140*/  PRMT R24, R24, 0x4210, R28 ;  /* 0x0000421018187816 */ /* 0x010fe4000000001c */
[----:B------:R-:W-:Y:S01]  /*4a150*/  PRMT R25, R25, 0x4210, R29 ;  /* 0x0000421019197816 */ /* 0x000fe2000000001d */
[----:B------:R-:W-:Y:S01]  /*4a160*/  BAR.SYNC.DEFER_BLOCKING 0x0 ;  /* 0x0000000000007b1d */ /* 0x000fe20000010000 */
[----:B------:R-:W-:-:S05]  /*4a170*/  LOP3.LUT R5, R5, 0xffff, RZ, 0xc0, !PT ;  /* 0x0000ffff05057812 */ /* 0x000fca00078ec0ff */
[----:B------:R2:W-:Y:S04]  /*4a180*/  STSM.16.M88.4 [R7], R24 ;  /* 0x0000001807007844 */ /* 0x0005e80000000200 */
[----:B------:R-:W-:Y:S01]  /*4a190*/  STL [R1+0x17a4], R13 ;  /* 0x0017a40d01007387 */ /* 0x000fe20000100800 */
[----:B--2---:R-:W-:Y:S02]  /*4a1a0*/  PRMT R27, R12, 0x4210, R5 ;  /* 0x000042100c1b7816 */ /* 0x004fe40000000005 */
[----:B---3--:R-:W-:Y:S02]  /*4a1b0*/  PRMT R20, R22, 0x5210, R28 ;  /* 0x0000521016147816 */ /* 0x008fe4000000001c */
[----:B------:R-:W-:Y:S02]  /*4a1c0*/  PRMT R21, R23, 0x5210, R29 ;  /* 0x0000521017157816 */ /* 0x000fe4000000001d */
[----:B------:R-:W-:-:S02]  /*4a1d0*/  PRMT R22, R11, 0x5210, R9 ;  /* 0x000052100b167816 */ /* 0x000fc40000000009 */
[----:B------:R-:W2:Y:S01]  /*4a1e0*/  LDL.LU R9, [R1+0x18b0] ;  /* 0x0018b00001097983 */ /* 0x000ea20000300800 */
[----:B------:R-:W-:Y:S01]  /*4a1f0*/  PRMT R23, R4, 0x5210, R0 ;  /* 0x0000521004177816 */ /* 0x000fe20000000000 */
[----:B------:R-:W-:Y:S01]  /*4a200*/  BAR.SYNC.DEFER_BLOCKING 0x0 ;  /* 0x0000000000007b1d */ /* 0x000fe20000010000 */
[----:B------:R-:W-:Y:S02]  /*4a210*/  LOP3.LUT R18, R18, 0xffff, RZ, 0xc0, !PT ;  /* 0x0000ffff12127812 */ /* 0x000fe400078ec0ff */
[----:B------:R-:W-:Y:S02]  /*4a220*/  LOP3.LUT R28, R17, 0xffff, RZ, 0xc0, !PT ;  /* 0x0000ffff111c7812 */ /* 0x000fe400078ec0ff */
[----:B------:R-:W-:Y:S02]  /*4a230*/  LOP3.LUT R29, R16, 0xffff, RZ, 0xc0, !PT ;  /* 0x0000ffff101d7812 */ /* 0x000fe400078ec0ff */
[----:B------:R-:W-:Y:S02]  /*4a240*/  PRMT R26, R19, 0x4210, R18 ;  /* 0x00004210131a7816 */ /* 0x000fe40000000012 */
[----:B------:R-:W-:-:S02]  /*4a250*/  PRMT R24, R2, 0x4210, R28 ;  /* 0x0000421002187816 */ /* 0x000fc4000000001c */
[----:B------:R-:W-:Y:S01]  /*4a260*/  PRMT R25, R8, 0x4210, R29 ;  /* 0x0000421008197816 */ /* 0x000fe2000000001d */
[----:B------:R-:W-:Y:S04]  /*4a270*/  STL.64 [R1+0x18a8], R26 ;  /* 0x0018a81a01007387 */ /* 0x000fe80000100a00 */
[----:B------:R-:W-:Y:S04]  /*4a280*/  STL.64 [R1+0x18a0], R24 ;  /* 0x0018a01801007387 */ /* 0x000fe80000100a00 */
[----:B------:R-:W0:Y:S01]  /*4a290*/  LDS.128 R24, [R10] ;  /* 0x000000000a187984 */ /* 0x000e220000000c00 */
[----:B------:R-:W-:Y:S06]  /*4a2a0*/  BAR.SYNC.DEFER_BLOCKING 0x0 ;  /* 0x0000000000007b1d */ /* 0x000fec0000010000 */
[----:B------:R-:W3:Y:S04]  /*4a2b0*/  LDL.LU R11, [R1+0x1360] ;  /* 0x00136000010b7983 */ /* 0x000ee80000300800 */
[----:B------:R-:W4:Y:S04]  /*4a2c0*/  LDL.LU R4, [R1+0x135c] ;  /* 0x00135c0001047983 */ /* 0x000f280000300800 */
[----:B------:R-:W2:Y:S04]  /*4a2d0*/  LDL.LU R12, [R1+0xec] ;  /* 0x0000ec00010c7983 */ /* 0x000ea80000300800 */
[----:B------:R1:W-:Y:S04]  /*4a2e0*/  STSM.16.M88.4 [R7], R20 ;  /* 0x0000001407007844 */ /* 0x0003e80000000200 */
[----:B0-----:R-:W-:Y:S01]  /*4a2f0*/  STL [R1+0x154], R25 ;  /* 0x0001541901007387 */ /* 0x001fe20000100800 */
[----:B------:R-:W-:-:S03]  /*4a300*/  IMAD.MOV.U32 R0, RZ, RZ, R24 ;  /* 0x000000ffff007224 */ /* 0x000fc600078e0018 */
[----:B------:R-:W-:Y:S01]  /*4a310*/  STL.64 [R1+0x158], R26 ;  /* 0x0001581a01007387 */ /* 0x000fe20000100a00 */
[----:B------:R-:W-:Y:S01]  /*4a320*/  BAR.SYNC.DEFER_BLOCKING 0x0 ;  /* 0x0000000000007b1d */ /* 0x000fe20000010000 */
[----:B------:R-:W-:-:S05]  /*4a330*/  IMAD.MOV.U32 R19, RZ, RZ, R15 ;  /* 0x000000ffff137224 */ /* 0x000fca00078e000f */
[----:B-1----:R-:W2:Y:S04]  /*4a340*/  LDL.LU R20, [R1+0x64] ;  /* 0x0000640001147983 */ /* 0x002ea80000300800 */
[----:B------:R-:W2:Y:S04]  /*4a350*/  LDL.LU R21, [R1+0x60] ;  /* 0x0000600001157983 */ /* 0x000ea80000300800 */
[----:B------:R-:W2:Y:S04]  /*4a360*/  LDL.LU R22, [R1+0x68] ;  /* 0x0000680001167983 */ /* 0x000ea80000300800 */
[----:B------:R-:W2:Y:S04]  /*4a370*/  LDL.LU R23, [R1+0x5c] ;  /* 0x00005c0001177983 */ /* 0x000ea80000300800 */
[----:B------:R-:W0:Y:S04]  /*4a380*/  LDS.128 R24, [R10] ;  /* 0x000000000a187984 */ /* 0x000e280000000c00 */
[----:B0-----:R-:W-:Y:S01]  /*4a390*/  STL.64 [R1+0x140], R24 ;  /* 0x0001401801007387 */ /* 0x001fe20000100a00 */
[----:B------:R-:W-:-:S03]  /*4a3a0*/  IMAD.MOV.U32 R15, RZ, RZ, R27 ;  /* 0x000000ffff0f7224 */ /* 0x000fc600078e001b */
[----:B------:R0:W-:Y:S04]  /*4a3b0*/  STL [R1+0x148], R26 ;  /* 0x0001481a01007387 */ /* 0x0001e80000100800 */
[----:B0-----:R-:W2:Y:S04]  /*4a3c0*/  LDL.LU.64 R26, [R1+0x18a8] ;  /* 0x0018a800011a7983 */ /* 0x001ea80000300a00 */
[----:B------:R-:W2:Y:S04]  /*4a3d0*/  LDL.LU.64 R24, [R1+0x18a0] ;  /* 0x0018a00001187983 */ /* 0x000ea80000300a00 */
[----:B------:R-:W3:Y:S04]  /*4a3e0*/  LDL.LU R13, [R1+0x136c] ;  /* 0x00136c00010d7983 */ /* 0x000ee80000300800 */
[----:B------:R-:W3:Y:S04]  /*4a3f0*/  LDL.LU R17, [R1+0x74] ;  /* 0x0000740001117983 */ /* 0x000ee80000300800 */
[----:B------:R-:W3:Y:S04]  /*4a400*/  LDL.LU R16, [R1+0x78] ;  /* 0x0000780001107983 */ /* 0x000ee80000300800 */
[----:B------:R-:W3:Y:S04]  /*4a410*/  LDL.LU R2, [R1+0x70] ;  /* 0x0000700001027983 */ /* 0x000ee80000300800 */
[----:B------:R-:W3:Y:S04]  /*4a420*/  LDL.LU R8, [R1+0xfc] ;  /* 0x0000fc0001087983 */ /* 0x000ee80000300800 */
[----:B------:R0:W-:Y:S01]  /*4a430*/  STL [R1+0x16d4], R15 ;  /* 0x0016d40f01007387 */ /* 0x0001e20000100800 */
[----:B------:R-:W-:Y:S06]  /*4a440*/  BAR.SYNC.DEFER_BLOCKING 0x0 ;  /* 0x0000000000007b1d */ /* 0x000fec0000010000 */
[----:B0-----:R-:W3:Y:S04]  /*4a450*/  LDL.LU R15, [R1+0x7c] ;  /* 0x00007c00010f7983 */ /* 0x001ee80000300800 */
[----:B--2---:R-:W-:Y:S04]  /*4a460*/  STSM.16.M88.4 [R7], R24 ;  /* 0x0000001807007844 */ /* 0x004fe80000000200 */
[----:B---3--:R0:W-:Y:S04]  /*4a470*/  STL.64 [R1+0x1890], R14 ;  /* 0x0018900e01007387 */ /* 0x0081e80000100a00 */
[----:B0-----:R-:W2:Y:S04]  /*4a480*/  LDL.LU R14, [R1+0xf4] ;  /* 0x0000f400010e7983 */ /* 0x001ea80000300800 */
[----:B------:R-:W3:Y:S04]  /*4a490*/  LDL.LU R15, [R1+0xf0] ;  /* 0x0000f000010f7983 */ /* 0x000ee80000300800 */
[----:B------:R0:W-:Y:S04]  /*4a4a0*/  STL [R1+0x1888], R13 ;  /* 0x0018880d01007387 */ /* 0x0001e80000100800 */
[----:B0-----:R-:W2:Y:S04]  /*4a4b0*/  LDL.LU R13, [R1+0xf8] ;  /* 0x0000f800010d7983 */ /* 0x001ea80000300800 */
[----:B------:R-:W2:Y:S04]  /*4a4c0*/  LDL.LU R26, [R1+0x13c0] ;  /* 0x0013c000011a7983 */ /* 0x000ea80000300800 */
[----:B------:R-:W3:Y:S01]  /*4a4d0*/  LDL.LU R27, [R1+0x13bc] ;  /* 0x0013bc00011b7983 */ /* 0x000ee20000300800 */
[----:B------:R-:W-:-:S02]  /*4a4e0*/  PRMT R20, R20, 0x5210, R28 ;  /* 0x0000521014147816 */ /* 0x000fc4000000001c */
[----:B------:R-:W-:Y:S02]  /*4a4f0*/  PRMT R21, R21, 0x5210, R29 ;  /* 0x0000521015157816 */ /* 0x000fe4000000001d */
[----:B------:R-:W-:Y:S02]  /*4a500*/  LOP3.LUT R11, R11, 0xffff, RZ, 0xc0, !PT ;  /* 0x0000ffff0b0b7812 */ /* 0x000fe400078ec0ff */
[----:B----4-:R-:W-:Y:S02]  /*4a510*/  LOP3.LUT R4, R4, 0xffff, RZ, 0xc0, !PT ;  /* 0x0000ffff04047812 */ /* 0x010fe400078ec0ff */
[----:B------:R-:W-:Y:S02]  /*4a520*/  PRMT R22, R22, 0x5210, R18 ;  /* 0x0000521016167816 */ /* 0x000fe40000000012 */
[----:B------:R-:W4:Y:S01]  /*4a530*/  LDL.LU R18, [R1+0x189c] ;  /* 0x00189c0001127983 */ /* 0x000f220000300800 */
[----:B------:R-:W-:Y:S01]  /*4a540*/  PRMT R23, R23, 0x5210, R5 ;  /* 0x0000521017177816 */ /* 0x000fe20000000005 */
[----:B------:R-:W-:Y:S06]  /*4a550*/  BAR.SYNC.DEFER_BLOCKING 0x0 ;  /* 0x0000000000007b1d */ /* 0x000fec0000010000 */
[----:B------:R-:W4:Y:S01]  /*4a560*/  LDL.LU R5, [R1+0x1898] ;  /* 0x0018980001057983 */ /* 0x000f220000300800 */
[----:B--2---:R-:W-:-:S02]  /*4a570*/  LOP3.LUT R28, R26, 0xffff, RZ, 0xc0, !PT ;  /* 0x0000ffff1a1c7812 */ /* 0x004fc400078ec0ff */
[----:B---3--:R-:W-:Y:S02]  /*4a580*/  LOP3.LUT R29, R27, 0xffff, RZ, 0xc0, !PT ;  /* 0x0000ffff1b1d7812 */ /* 0x008fe400078ec0ff */
[----:B------:R-:W-:Y:S02]  /*4a590*/  PRMT R24, R13, 0x4210, R28 ;  /* 0x000042100d187816 */ /* 0x000fe4000000001c */
[----:B------:R-:W-:Y:S02]  /*4a5a0*/  PRMT R25, R14, 0x4210, R29 ;  /* 0x000042100e197816 */ /* 0x000fe4000000001d */
[----:B------:R-:W-:Y:S02]  /*4a5b0*/  PRMT R26, R15, 0x4210, R11 ;  /* 0x000042100f1a7816 */ /* 0x000fe4000000000b */
[--C-:B------:R-:W-:Y:S02]  /*4a5c0*/  PRMT R27, R12, 0x4210, R4.reuse ;  /* 0x000042100c1b7816 */ /* 0x100fe40000000004 */
[----:B------:R-:W0:Y:S01]  /*4a5d0*/  LDS.128 R12, [R10] ;  /* 0x000000000a0c7984 */ /* 0x000e220000000c00 */
[----:B------:R-:W-:Y:S06]  /*4a5e0*/  BAR.SYNC.DEFER_BLOCKING 0x0 ;  /* 0x0000000000007b1d */ /* 0x000fec0000010000 */
[----:B0-----:R-:W-:Y:S04]  /*4a5f0*/  STL [R1+0x134], R13 ;  /* 0x0001340d01007387 */ /* 0x001fe80000100800 */
[----:B------:R0:W-:Y:S04]  /*4a600*/  STL.64 [R1+0x138], R14 ;  /* 0x0001380e01007387 */ /* 0x0001e80000100a00 */
[----:B0-----:R-:W2:Y:S04]  /*4a610*/  LDL.LU.64 R14, [R1+0x1890] ;  /* 0x00189000010e7983 */ /* 0x001ea80000300a00 */
[----:B------:R-:W3:Y:S04]  /*4a620*/  LDL.LU R13, [R1+0x1888] ;  /* 0x00188800010d7983 */ /* 0x000ee80000300800 */
[----:B------:R-:W-:Y:S01]  /*4a630*/  STSM.16.M88.4 [R7], R20 ;  /* 0x0000001407007844 */ /* 0x000fe20000000200 */
[----:B------:R-:W-:Y:S06]  /*4a640*/  BAR.SYNC.DEFER_BLOCKING 0x0 ;  /* 0x0000000000007b1d */ /* 0x000fec0000010000 */
[----:B------:R-:W0:Y:S02]  /*4a650*/  LDS.128 R20, [R10] ;  /* 0x000000000a147984 */ /* 0x000e240000000c00 */
[----:B------:R-:W-:Y:S06]  /*4a660*/  BAR.SYNC.DEFER_BLOCKING 0x0 ;  /* 0x0000000000007b1d */ /* 0x000fec0000010000 */
[----:B------:R-:W-:Y:S04]  /*4a670*/  STSM.16.M88.4 [R7], R24 ;  /* 0x0000001807007844 */ /* 0x000fe80000000200 */
[----:B------:R-:W-:Y:S04]  /*4a680*/  STL [R1+0x16f8], R12 ;  /* 0x0016f80c01007387 */ /* 0x000fe80000100800 */
[----:B0-----:R-:W-:Y:S04]  /*4a690*/  STL.64 [R1+0x120], R20 ;  /* 0x0001201401007387 */ /* 0x001fe80000100a00 */
[----:B------:R0:W-:Y:S02]  /*4a6a0*/  STL.64 [R1+0x128], R22 ;  /* 0x0001281601007387 */ /* 0x0001e40000100a00 */
[----:B0-----:R-:W-:-:S02]  /*4a6b0*/  PRMT R23, R2, 0x5210, R4 ;  /* 0x0000521002177816 */ /* 0x001fc40000000004 */
[----:B------:R-:W-:Y:S02]  /*4a6c0*/  PRMT R21, R17, 0x5210, R29 ;  /* 0x0000521011157816 */ /* 0x000fe4000000001d */
[----:B------:R-:W-:Y:S01]  /*4a6d0*/  PRMT R22, R16, 0x5210, R11 ;  /* 0x0000521010167816 */ /* 0x000fe2000000000b */
[----:B------:R-:W-:Y:S01]  /*4a6e0*/  IMAD.MOV.U32 R11, RZ, RZ, R19 ;  /* 0x000000ffff0b7224 */ /* 0x000fe200078e0013 */
[----:B------:R-:W-:Y:S01]  /*4a6f0*/  BAR.SYNC.DEFER_BLOCKING 0x0 ;  /* 0x0000000000007b1d */ /* 0x000fe20000010000 */
[----:B---3--:R-:W-:-:S04]  /*4a700*/  LOP3.LUT R24, R13, 0xffff, RZ, 0xc0, !PT ;  /* 0x0000ffff0d187812 */ /* 0x008fc800078ec0ff */
[----:B------:R-:W-:Y:S01]  /*4a710*/  PRMT R2, R8, 0x4210, R24 ;  /* 0x0000421008027816 */ /* 0x000fe20000000018 */
[----:B------:R-:W-:Y:S04]  /*4a720*/  STL [R1+0x1884], R24 ;  /* 0x0018841801007387 */ /* 0x000fe80000100800 */
[----:B------:R-:W0:Y:S01]  /*4a730*/  LDS.128 R24, [R10] ;  /* 0x000000000a187984 */ /* 0x000e220000000c00 */
[----:B--2---:R-:W-:Y:S01]  /*4a740*/  PRMT R20, R15, 0x5210, R28 ;  /* 0x000052100f147816 */ /* 0x004fe2000000001c */
[----:B------:R-:W-:Y:S06]  /*4a750*/  BAR.SYNC.DEFER_BLOCKING 0x0 ;  /* 0x0000000000007b1d */ /* 0x000fec0000010000 */
[----:B------:R-:W2:Y:S04]  /*4a760*/  LDL.LU R13, [R1+0x13dc] ;  /* 0x0013dc00010d7983 */ /* 0x000ea80000300800 */
[----:B------:R-:W-:Y:S04]  /*4a770*/  STSM.16.M88.4 [R7], R20 ;  /* 0x0000001407007844 */ /* 0x000fe80000000200 */
[----:B0-----:R-:W-:Y:S01]  /*4a780*/  STL.64 [R1+0x110], R24 ;  /* 0x0001101801007387 */ /* 0x001fe20000100a00 */
[----:B------:R-:W-:-:S03]  /*4a790*/  IMAD.MOV.U32 R8, RZ, RZ, R27 ;  /* 0x000000ffff087224 */ /* 0x000fc600078e001b */
[----:B------:R-:W-:Y:S01]  /*4a7a0*/  STL [R1+0x118], R26 ;  /* 0x0001181a01007387 */ /* 0x000fe20000100800 */
[----:B------:R-:W-:Y:S06]  /*4a7b0*/  BAR.SYNC.DEFER_BLOCKING 0x0 ;  /* 0x0000000000007b1d */ /* 0x000fec0000010000 */
[----:B------:R-:W3:Y:S04]  /*4a7c0*/  LDL.LU R17, [R1+0x137c] ;  /* 0x00137c0001117983 */ /* 0x000ee80000300800 */
[----:B------:R-:W2:Y:S04]  /*4a7d0*/  LDL.LU R16, [R1+0x1378] ;  /* 0x0013780001107983 */ /* 0x000ea80000300800 */
[----:B------:R-:W0:Y:S04]  /*4a7e0*/  LDS.128 R24, [R10] ;  /* 0x000000000a187984 */ /* 0x000e280000000c00 */
[----:B------:R1:W-:Y:S04]  /*4a7f0*/  STL.64 [R1+0x1770], R8 ;  /* 0x0017700801007387 */ /* 0x0003e80000100a00 */
[----:B-1----:R-:W2:Y:S04]  /*4a800*/  LDL.LU R8, [R1+0x6c] ;  /* 0x00006c0001087983 */ /* 0x002ea80000300800 */
[----:B------:R-:W2:Y:S04]  /*4a810*/  LDL.LU R20, [R1+0x40] ;  /* 0x0000400001147983 */ /* 0x000ea80000300800 */
[----:B------:R-:W2:Y:S04]  /*4a820*/  LDL.LU R21, [R1+0x44] ;  /* 0x0000440001157983 */ /* 0x000ea80000300800 */
[----:B------:R-:W2:Y:S01]  /*4a830*/  LDL.LU R22, [R1+0x48] ;  /* 0x0000480001167983 */ /* 0x000ea20000300800 */
[----:B0-----:R-:W-:-:S03]  /*4a840*/  IMAD.MOV.U32 R19, RZ, RZ, R24 ;  /* 0x000000ffff137224 */ /* 0x001fc600078e0018 */
[----:B------:R-:W-:Y:S04]  /*4a850*/  STL.64 [R1+0x108], R26 ;  /* 0x0001081a01007387 */ /* 0x000fe80000100a00 */
[----:B------:R-:W3:Y:S04]  /*4a860*/  LDL.LU R24, [R1+0x1884] ;  /* 0x0018840001187983 */ /* 0x000ee80000300800 */
[----:B----4-:R0:W-:Y:S04]  /*4a870*/  STL.64 [R1+0x1750], R18 ;  /* 0x0017501201007387 */ /* 0x0101e80000100a00 */
[----:B------:R-:W4:Y:S04]  /*4a880*/  LDL.LU R9, [R1+0x1488] ;  /* 0x0014880001097983 */ /* 0x000f280000300800 */
[----:B------:R-:W3:Y:S01]  /*4a890*/  LDL.LU R29, [R1+0x1484] ;  /* 0x00148400011d7983 */ /* 0x000ee20000300800 */
[----:B0-----:R-:W-:-:S03]  /*4a8a0*/  IMAD.MOV.U32 R18, RZ, RZ, R7 ;  /* 0x000000ffff127224 */ /* 0x001fc600078e0007 */
[----:B------:R-:W3:Y:S04]  /*4a8b0*/  LDL.LU R7, [R1+0x1228] ;  /* 0x0012280001077983 */ /* 0x000ee80000300800 */
[----:B------:R-:W3:Y:S01]  /*4a8c0*/  LDL.LU R4, [R1+0x84] ;  /* 0x0000840001047983 */ /* 0x000ee20000300800 */
[----:B------:R-:W-:Y:S01]  /*4a8d0*/  BAR.SYNC.DEFER_BLOCKING 0x0 ;  /* 0x0000000000007b1d */ /* 0x000fe20000010000 */
[C---:B------:R-:W-:Y:S02]  /*4a8e0*/  LOP3.LUT P0, RZ, R6.reuse, 0x80000, RZ, 0xc0, !PT ;  /* 0x0008000006ff7812 */ /* 0x040fe4000780c0ff */
[----:B------:R-:W-:-:S04]  /*4a8f0*/  LOP3.LUT R6, R6, 0xdfffffff, RZ, 0xc0, !PT ;  /* 0xdfffffff06067812 */ /* 0x000fc800078ec0ff */
[----:B------:R-:W-:-:S04]  /*4a900*/  @P1 LOP3.LUT R6, R6, 0x20000000, RZ, 0xfc, !PT ;  /* 0x2000000006061812 */ /* 0x000fc800078efcff */
        /* <DEDUP_REMOVED lines=14> */
[----:B------:R-:W-:Y:S01]  /*4a9f0*/  @P6 LOP3.LUT R6, R6, 0x1000000, RZ, 0xfc, !PT ;  /* 0x0100000006066812 */ /* 0x000fe200078efcff */
[----:B------:R-:W-:Y:S02]  /*4aa00*/  IMAD.MOV.U32 R15, RZ, RZ, R25 ;  /* 0x000000ffff0f7224 */ /* 0x000fe400078e0019 */
[----:B------:R-:W-:Y:S02]  /*4aa10*/  IMAD.MOV.U32 R12, RZ, RZ, R3 ;  /* 0x000000ffff0c7224 */ /* 0x000fe400078e0003 */
[----:B------:R-:W-:Y:S01]  /*4aa20*/  STL [R1+0x1880], R6 ;  /* 0x0018800601007387 */ /* 0x000fe20000100800 */
[----:B------:R-:W-:-:S05]  /*4aa30*/  IMAD.MOV.U32 R23, RZ, RZ, R2 ;  /* 0x000000ffff177224 */ /* 0x000fca00078e0002 */
[----:B--2---:R0:W-:Y:S02]  /*4aa40*/  STSM.16.M88.4 [R18], R20 ;  /* 0x0000001412007844 */ /* 0x0041e40000000200 */
[----:B0-----:R-:W-:Y:S02]  /*4aa50*/  LOP3.LUT R20, R13, 0xffff, RZ, 0xc0, !PT ;  /* 0x0000ffff0d147812 */ /* 0x001fe400078ec0ff */
[----:B---3--:R0:W-:Y:S04]  /*4aa60*/  STL.64 [R1+0x1878], R4 ;  /* 0x0018780401007387 */ /* 0x0081e80000100a00 */
[----:B------:R-:W2:Y:S04]  /*4aa70*/  LDL.LU R3, [R1+0x88] ;  /* 0x0000880001037983 */ /* 0x000ea80000300800 */
[----:B------:R-:W3:Y:S04]  /*4aa80*/  LDL.LU R2, [R1+0x8c] ;  /* 0x00008c0001027983 */ /* 0x000ee80000300800 */
[----:B------:R-:W2:Y:S04]  /*4aa90*/  LDL.LU R28, [R1+0x13f4] ;  /* 0x0013f400011c7983 */ /* 0x000ea80000300800 */
[----:B------:R-:W2:Y:S04]  /*4aaa0*/  LDL.LU R25, [R1+0x13f0] ;  /* 0x0013f00001197983 */ /* 0x000ea80000300800 */
[----:B------:R1:W-:Y:S04]  /*4aab0*/  STL.64 [R1+0x16f0], R14 ;  /* 0x0016f00e01007387 */ /* 0x0003e80000100a00 */
[----:B------:R-:W2:Y:S04]  /*4aac0*/  LDL.LU R26, [R1+0x139c] ;  /* 0x00139c00011a7983 */ /* 0x000ea80000300800 */
[----:B------:R-:W2:Y:S04]  /*4aad0*/  LDL.LU R27, [R1+0x1394] ;  /* 0x00139400011b7983 */ /* 0x000ea80000300800 */
[----:B------:R-:W2:Y:S01]  /*4aae0*/  LDL.LU R13, [R1+0x1498] ;  /* 0x00149800010d7983 */ /* 0x000ea20000300800 */
[----:B------:R-:W-:-:S02]  /*4aaf0*/  LOP3.LUT R21, R17, 0xffff, RZ, 0xc0, !PT ;  /* 0x0000ffff11157812 */ /* 0x000fc400078ec0ff */
[----:B------:R-:W-:Y:S02]  /*4ab00*/  LOP3.LUT R22, R16, 0xffff, RZ, 0xc0, !PT ;  /* 0x0000ffff10167812 */ /* 0x000fe400078ec0ff */
[----:B0-----:R-:W-:Y:S01]  /*4ab10*/  PRMT R4, R8, 0x5210, R24 ;  /* 0x0000521008047816 */ /* 0x001fe20000000018 */
[----:B------:R-:W-:Y:S01]  /*4ab20*/  BAR.SYNC.DEFER_BLOCKING 0x0 ;  /* 0x0000000000007b1d */ /* 0x000fe20000010000 */
[----:B------:R-:W-:Y:S02]  /*4ab30*/  LOP3.LUT P6, RZ, R6, 0x8000, RZ, 0xc0, !PT ;  /* 0x0000800006ff7812 */ /* 0x000fe400078cc0ff */
[----:B-1----:R-:W-:-:S03]  /*4ab40*/  PRMT R15, R7, 0x4210, R22 ;  /* 0x00004210070f7816 */ /* 0x002fc60000000016 */
[----:B--2---:R0:W-:Y:S02]  /*4ab50*/  STL.64 [R1+0x1860], R12 ;  /* 0x0018600c01007387 */ /* 0x0041e40000100a00 */
[----:B0-----:R-:W-:Y:S02]  /*4ab60*/  IMAD.MOV.U32 R12, RZ, RZ, R11 ;  /* 0x000000ffff0c7224 */ /* 0x001fe400078e000b */
[----:B------:R-:W2:Y:S04]  /*4ab70*/  LDL.LU R11, [R1+0x1494] ;  /* 0x00149400010b7983 */ /* 0x000ea80000300800 */
[----:B------:R-:W2:Y:S04]  /*4ab80*/  LDL.LU R17, [R1+0x1490] ;  /* 0x0014900001117983 */ /* 0x000ea80000300800 */
[----:B------:R-:W2:Y:S04]  /*4ab90*/  LDL.LU R16, [R1+0x1224] ;  /* 0x0012240001107983 */ /* 0x000ea80000300800 */
[----:B------:R-:W-:Y:S04]  /*4aba0*/  STL.64 [R1+0x1870], R26 ;  /* 0x0018701a01007387 */ /* 0x000fe80000100a00 */
[----:B------:R0:W-:Y:S04]  /*4abb0*/  STL [R1+0x1868], R25 ;  /* 0x0018681901007387 */ /* 0x0001e80000100800 */
[----:B------:R-:W2:Y:S04]  /*4abc0*/  LDL.LU R24, [R1+0x20] ;  /* 0x0000200001187983 */ /* 0x000ea80000300800 */
[----:B0-----:R-:W2:Y:S04]  /*4abd0*/  LDL.LU R25, [R1+0x24] ;  /* 0x0000240001197983 */ /* 0x001ea80000300800 */
[----:B------:R-:W2:Y:S01]  /*4abe0*/  LDL.LU R26, [R1+0x28] ;  /* 0x00002800011a7983 */ /* 0x000ea20000300800 */
[----:B------:R-:W-:-:S03]  /*4abf0*/  IMAD.MOV.U32 R27, RZ, RZ, R4 ;  /* 0x000000ffff1b7224 */ /* 0x000fc600078e0004 */
[----:B------:R-:W0:Y:S01]  /*4ac00*/  LDS.128 R4, [R10] ;  /* 0x000000000a047984 */ /* 0x000e220000000c00 */
[----:B------:R-:W-:Y:S06]  /*4ac10*/  BAR.SYNC.DEFER_BLOCKING 0x0 ;  /* 0x0000000000007b1d */ /* 0x000fec0000010000 */
[----:B0-----:R-:W-:Y:S04]  /*4ac20*/  STL [R1+0xf0], R4 ;  /* 0x0000f00401007387 */ /* 0x001fe80000100800 */
[----:B------:R0:W-:Y:S02]  /*4ac30*/  STL.64 [R1+0xf8], R6 ;  /* 0x0000f80601007387 */ /* 0x0001e40000100a00 */
[----:B0-----:R-:W-:-:S02]  /*4ac40*/  IMAD.MOV.U32 R7, RZ, RZ, R5 ;  /* 0x000000ffff077224 */ /* 0x001fc400078e0005 */
[----:B------:R-:W3:Y:S04]  /*4ac50*/  LDL.LU R6, [R1+0x1880] ;  /* 0x0018800001067983 */ /* 0x000ee80000300800 */
[----:B------:R-:W3:Y:S01]  /*4ac60*/  LDL.LU.64 R4, [R1+0x1878] ;  /* 0x0018780001047983 */ /* 0x000ee20000300a00 */
[----:B----4-:R-:W-:Y:S02]  /*4ac70*/  PRMT R13, R9, 0x4210, R20 ;  /* 0x00004210090d7816 */ /* 0x010fe40000000014 */
[----:B------:R-:W-:Y:S01]  /*4ac80*/  PRMT R14, R29, 0x4210, R21 ;  /* 0x000042101d0e7816 */ /* 0x000fe20000000015 */
[----:B--2---:R-:W-:Y:S01]  /*4ac90*/  STSM.16.M88.4 [R18], R24 ;  /* 0x0000001812007844 */ /* 0x004fe20000000200 */
[----:B------:R-:W-:Y:S06]  /*4aca0*/  BAR.SYNC.DEFER_BLOCKING 0x0 ;  /* 0x0000000000007b1d */ /* 0x000fec0000010000 */
[----:B------:R-:W0:Y:S02]  /*4acb0*/  LDS.128 R24, [R10] ;  /* 0x000000000a187984 */ /* 0x000e240000000c00 */
[----:B------:R-:W-:Y:S06]  /*4acc0*/  BAR.SYNC.DEFER_BLOCKING 0x0 ;  /* 0x0000000000007b1d */ /* 0x000fec0000010000 */
[----:B---3--:R-:W-:Y:S04]  /*4acd0*/  STL.64 [R1+0x17b0], R6 ;  /* 0x0017b00601007387 */ /* 0x008fe80000100a00 */
[----:B------:R-:W-:Y:S04]  /*4ace0*/  STL [R1+0x1858], R5 ;  /* 0x0018580501007387 */ /* 0x000fe80000100800 */
[----:B0-----:R-:W-:Y:S04]  /*4acf0*/  STL.64 [R1+0xe0], R24 ;  /* 0x0000e01801007387 */ /* 0x001fe80000100a00 */
[----:B------:R0:W-:Y:S04]  /*4ad00*/  STL.64 [R1+0xe8], R26 ;  /* 0x0000e81a01007387 */ /* 0x0001e80000100a00 */
[----:B------:R1:W-:Y:S04]  /*4ad10*/  STSM.16.M88.4 [R18], R12 ;  /* 0x0000000c12007844 */ /* 0x0003e80000000200 */
[----:B0-----:R-:W2:Y:S04]  /*4ad20*/  LDL.LU.64 R26, [R1+0x1870] ;  /* 0x00187000011a7983 */ /* 0x001ea80000300a00 */
[----:B------:R-:W3:Y:S04]  /*4ad30*/  LDL.LU R25, [R1+0x1868] ;  /* 0x0018680001197983 */ /* 0x000ee80000300800 */
[----:B-1----:R-:W4:Y:S01]  /*4ad40*/  LDL.LU.64 R12, [R1+0x1860] ;  /* 0x00186000010c7983 */ /* 0x002f220000300a00 */
[----:B------:R-:W-:-:S03]  /*4ad50*/  LOP3.LUT R24, R28, 0xffff, RZ, 0xc0, !PT ;  /* 0x0000ffff1c187812 */ /* 0x000fc600078ec0ff */
[----:B------:R-:W4:Y:S01]  /*4ad60*/  LDL.LU R19, [R1+0x90] ;  /* 0x0000900001137983 */ /* 0x000f220000300800 */
[----:B------:R-:W-:-:S03]  /*4ad70*/  PRMT R4, R4, 0x5210, R20 ;  /* 0x0000521004047816 */ /* 0x000fc60000000014 */
[----:B------:R-:W4:Y:S04]  /*4ad80*/  LDL.LU R8, [R1+0x94] ;  /* 0x0000940001087983 */ /* 0x000f280000300800 */
[----:B------:R-:W4:Y:S04]  /*4ad90*/  LDL.LU R9, [R1+0x98] ;  /* 0x0000980001097983 */ /* 0x000f280000300800 */
[----:B------:R-:W4:Y:S01]  /*4ada0*/  LDL.LU R29, [R1+0x80] ;  /* 0x00008000011d7983 */ /* 0x000f220000300800 */
[----:B------:R-:W-:Y:S02]  /*4adb0*/  PRMT R3, R3, 0x5210, R21 ;  /* 0x0000521003037816 */ /* 0x000fe40000000015 */
[----:B------:R-:W-:Y:S01]  /*4adc0*/  PRMT R2, R2, 0x5210, R22 ;  /* 0x0000521002027816 */ /* 0x000fe20000000016 */
[----:B------:R-:W-:Y:S01]  /*4add0*/  BAR.SYNC.DEFER_BLOCKING 0x0 ;  /* 0x0000000000007b1d */ /* 0x000fe20000010000 */
[----:B--2---:R-:W-:-:S02]  /*4ade0*/  LOP3.LUT R26, R26, 0xffff, RZ, 0xc0, !PT ;  /* 0x0000ffff1a1a7812 */ /* 0x004fc400078ec0ff */
[----:B------:R-:W-:Y:S02]  /*4adf0*/  LOP3.LUT R27, R27, 0xffff, RZ, 0xc0, !PT ;  /* 0x0000ffff1b1b7812 */ /* 0x000fe400078ec0ff */
[----:B---3--:R-:W-:-:S03]  /*4ae00*/  LOP3.LUT R25, R25, 0xffff, RZ, 0xc0, !PT ;  /* 0x0000ffff19197812 */ /* 0x008fc600078ec0ff */
[----:B------:R-:W-:Y:S01]  /*4ae10*/  STL.64 [R1+0x1850], R26 ;  /* 0x0018501a01007387 */ /* 0x000fe20000100a00 */
[----:B----4-:R-:W-:-:S03]  /*4ae20*/  PRMT R20, R13, 0x4210, R24 ;  /* 0x000042100d147816 */ /* 0x010fc60000000018 */
[----:B------:R0:W-:Y:S04]  /*4ae30*/  STL.64 [R1+0x1848], R24 ;  /* 0x0018481801007387 */ /* 0x0001e80000100a00 */
[----:B0-----:R-:W2:Y:S01]  /*4ae40*/  LDL.LU R24, [R1+0x30] ;  /* 0x0000300001187983 */ /* 0x001ea20000300800 */
[----:B------:R-:W-:Y:S01]  /*4ae50*/  PRMT R21, R11, 0x4210, R25 ;  /* 0x000042100b157816 */ /* 0x000fe20000000019 */
[----:B------:R-:W-:Y:S02]  /*4ae60*/  IMAD.MOV.U32 R25, RZ, RZ, R4 ;  /* 0x000000ffff197224 */ /* 0x000fe400078e0004 */
[----:B------:R-:W0:Y:S01]  /*4ae70*/  LDS.128 R4, [R10] ;  /* 0x000000000a047984 */ /* 0x000e220000000c00 */
[----:B------:R-:W-:Y:S01]  /*4ae80*/  PRMT R22, R17, 0x4210, R26 ;  /* 0x0000421011167816 */ /* 0x000fe2000000001a */
[----:B------:R-:W-:Y:S01]  /*4ae90*/  IMAD.MOV.U32 R26, RZ, RZ, R3 ;  /* 0x000000ffff1a7224 */ /* 0x000fe200078e0003 */
[----:B------:R-:W-:Y:S01]  /*4aea0*/  PRMT R23, R16, 0x4210, R27 ;  /* 0x0000421010177816 */ /* 0x000fe2000000001b */
[----:B------:R-:W-:Y:S01]  /*4aeb0*/  BAR.SYNC.DEFER_BLOCKING 0x0 ;  /* 0x0000000000007b1d */ /* 0x000fe20000010000 */
[----:B------:R-:W-:-:S05]  /*4aec0*/  IMAD.MOV.U32 R27, RZ, RZ, R2 ;  /* 0x000000ffff1b7224 */ /* 0x000fca00078e0002 */
[----:B------:R-:W3:Y:S04]  /*4aed0*/  LDL.LU R28, [R1+0x1408] ;  /* 0x00140800011c7983 */ /* 0x000ee80000300800 */
[----:B------:R-:W4:Y:S04]  /*4aee0*/  LDL.LU R13, [R1+0x1404] ;  /* 0x00140400010d7983 */ /* 0x000f280000300800 */
[----:B------:R-:W3:Y:S04]  /*4aef0*/  LDL.LU R11, [R1+0x13b8] ;  /* 0x0013b800010b7983 */ /* 0x000ee80000300800 */
[----:B0-----:R0:W-:Y:S01]  /*4af00*/  STL.64 [R1+0xd0], R4 ;  /* 0x0000d00401007387 */ /* 0x0011e20000100a00 */
[----:B------:R-:W-:-:S03]  /*4af10*/  IMAD.MOV.U32 R2, RZ, RZ, R6 ;  /* 0x000000ffff027224 */ /* 0x000fc600078e0006 */
[----:B------:R-:W-:Y:S04]  /*4af20*/  STL [R1+0xdc], R7 ;  /* 0x0000dc0701007387 */ /* 0x000fe80000100800 */
[----:B0-----:R-:W3:Y:S04]  /*4af30*/  LDL.LU R5, [R1+0x1858] ;  /* 0x0018580001057983 */ /* 0x001ee80000300800 */
[----:B------:R-:W3:Y:S04]  /*4af40*/  LDL.LU R4, [R1+0x14a4] ;  /* 0x0014a40001047983 */ /* 0x000ee80000300800 */
[----:B------:R-:W3:Y:S04]  /*4af50*/  LDL.LU R17, [R1+0x14a0] ;  /* 0x0014a00001117983 */ /* 0x000ee80000300800 */
[----:B------:R-:W3:Y:S04]  /*4af60*/  LDL.LU R16, [R1+0x149c] ;  /* 0x00149c0001107983 */ /* 0x000ee80000300800 */
[----:B------:R-:W3:Y:S04]  /*4af70*/  LDL.LU R3, [R1+0x1238] ;  /* 0x0012380001037983 */ /* 0x000ee80000300800 */
[----:B------:R-:W-:Y:S04]  /*4af80*/  STL [R1+0x1620], R2 ;  /* 0x0016200201007387 */ /* 0x000fe80000100800 */
[----:B--2---:R-:W-:Y:S01]  /*4af90*/  STSM.16.M88.4 [R18], R24 ;  /* 0x0000001812007844 */ /* 0x004fe20000000200 */
[----:B------:R-:W-:Y:S06]  /*4afa0*/  BAR.SYNC.DEFER_BLOCKING 0x0 ;  /* 0x0000000000007b1d */ /* 0x000fec0000010000 */
[----:B------:R-:W0:Y:S02]  /*4afb0*/  LDS.128 R24, [R10] ;  /* 0x000000000a187984 */ /* 0x000e240000000c00 */
[----:B------:R-:W-:Y:S06]  /*4afc0*/  BAR.SYNC.DEFER_BLOCKING 0x0 ;  /* 0x0000000000007b1d */ /* 0x000fec0000010000 */
[----:B0-----:R-:W-:Y:S01]  /*4afd0*/  STL [R1+0xc4], R25 ;  /* 0x0000c41901007387 */ /* 0x001fe20000100800 */
[----:B------:R-:W-:-:S03]  /*4afe0*/  IMAD.MOV.U32 R2, RZ, RZ, R24 ;  /* 0x000000ffff027224 */ /* 0x000fc600078e0018 */
[----:B------:R0:W-:Y:S04]  /*4aff0*/  STL.64 [R1+0xc8], R26 ;  /* 0x0000c81a01007387 */ /* 0x0001e80000100a00 */
[----:B0-----:R-:W2:Y:S04]  /*4b000*/  LDL.LU.64 R26, [R1+0x1850] ;  /* 0x00185000011a7983 */ /* 0x001ea80000300a00 */
[----:B------:R-:W4:Y:S04]  /*4b010*/  LDL.LU.64 R24, [R1+0x1848] ;  /* 0x0018480001187983 */ /* 0x000f280000300a00 */
[----:B------:R0:W-:Y:S04]  /*4b020*/  STL [R1+0x1638], R2 ;  /* 0x0016380201007387 */ /* 0x0001e80000100800 */
[----:B0-----:R-:W4:Y:S04]  /*4b030*/  LDL.LU R2, [R1+0x13b4] ;  /* 0x0013b40001027983 */ /* 0x001f280000300800 */
[----:B------:R2:W-:Y:S04]  /*4b040*/  STSM.16.M88.4 [R18], R20 ;  /* 0x0000001412007844 */ /* 0x0005e80000000200 */
[----:B------:R-:W4:Y:S04]  /*4b050*/  LDL.LU R7, [R1+0x184] ;  /* 0x0001840001077983 */ /* 0x000f280000300800 */
[----:B------:R-:W4:Y:S04]  /*4b060*/  LDL.LU R14, [R1+0x18c] ;  /* 0x00018c00010e7983 */ /* 0x000f280000300800 */
[----:B------:R-:W4:Y:S01]  /*4b070*/  LDL.LU R15, [R1+0x9c] ;  /* 0x00009c00010f7983 */ /* 0x000f220000300800 */
[----:B---3--:R-:W-:Y:S01]  /*4b080*/  LOP3.LUT R6, R11, 0xffff, RZ, 0xc0, !PT ;  /* 0x0000ffff0b067812 */ /* 0x008fe200078ec0ff */
[----:B------:R-:W-:Y:S01]  /*4b090*/  BAR.SYNC.DEFER_BLOCKING 0x0 ;  /* 0x0000000000007b1d */ /* 0x000fe20000010000 */
[----:B--2---:R-:W-:-:S02]  /*4b0a0*/  PRMT R22, R9, 0x5210, R26 ;  /* 0x0000521009167816 */ /* 0x004fc4000000001a */
[----:B------:R-:W-:Y:S02]  /*4b0b0*/  PRMT R23, R29, 0x5210, R27 ;  /* 0x000052101d177816 */ /* 0x000fe4000000001b */
[----:B----4-:R-:W-:Y:S02]  /*4b0c0*/  PRMT R20, R19, 0x5210, R24 ;  /* 0x0000521013147816 */ /* 0x010fe40000000018 */
[----:B------:R-:W-:Y:S01]  /*4b0d0*/  PRMT R21, R8, 0x5210, R25 ;  /* 0x0000521008157816 */ /* 0x000fe20000000019 */
[----:B------:R-:W2:Y:S04]  /*4b0e0*/  LDL.LU R19, [R1+0x188] ;  /* 0x0001880001137983 */ /* 0x000ea80000300800 */
[----:B------:R-:W-:Y:S04]  /*4b0f0*/  STL.64 [R1+0x1840], R22 ;  /* 0x0018401601007387 */ /* 0x000fe80000100a00 */
[----:B------:R-:W-:Y:S04]  /*4b100*/  STL.64 [R1+0x1838], R20 ;  /* 0x0018381401007387 */ /* 0x000fe80000100a00 */
[----:B------:R-:W0:Y:S01]  /*4b110*/  LDS.128 R20, [R10] ;  /* 0x000000000a147984 */ /* 0x000e220000000c00 */
[----:B------:R-:W-:-:S02]  /*4b120*/  LOP3.LUT R29, R28, 0xffff, RZ, 0xc0, !PT ;  /* 0x0000ffff1c1d7812 */ /* 0x000fc400078ec0ff */
[----:B------:R-:W-:Y:S01]  /*4b130*/  LOP3.LUT R28, R13, 0xffff, RZ, 0xc0, !PT ;  /* 0x0000ffff0d1c7812 */ /* 0x000fe200078ec0ff */
[----:B------:R-:W3:Y:S01]  /*4b140*/  LDL.LU R8, [R1+0x1420] ;  /* 0x0014200001087983 */ /* 0x000ee20000300800 */
[----:B------:R-:W-:-:S03]  /*4b150*/  LOP3.LUT R2, R2, 0xffff, RZ, 0xc0, !PT ;  /* 0x0000ffff02027812 */ /* 0x000fc600078ec0ff */
[----:B------:R-:W4:Y:S01]  /*4b160*/  LDL.LU R9, [R1+0x141c] ;  /* 0x00141c0001097983 */ /* 0x000f220000300800 */
[----:B------:R-:W-:-:S03]  /*4b170*/  PRMT R24, R4, 0x4210, R29 ;  /* 0x0000421004187816 */ /* 0x000fc6000000001d */
[----:B------:R-:W2:Y:S01]  /*4b180*/  LDL.LU R13, [R1+0x13d0] ;  /* 0x0013d000010d7983 */ /* 0x000ea20000300800 */
[----:B------:R-:W-:-:S03]  /*4b190*/  PRMT R25, R17, 0x4210, R28 ;  /* 0x0000421011197816 */ /* 0x000fc6000000001c */
[----:B------:R-:W2:Y:S01]  /*4b1a0*/  LDL.LU R11, [R1+0x13cc] ;  /* 0x0013cc00010b7983 */ /* 0x000ea20000300800 */
[----:B------:R-:W-:-:S03]  /*4b1b0*/  PRMT R26, R16, 0x4210, R6 ;  /* 0x00004210101a7816 */ /* 0x000fc60000000006 */
[----:B------:R-:W2:Y:S01]  /*4b1c0*/  LDL.LU R4, [R1+0x14b0] ;  /* 0x0014b00001047983 */ /* 0x000ea20000300800 */
[----:B------:R-:W-:-:S03]  /*4b1d0*/  PRMT R27, R3, 0x4210, R2 ;  /* 0x00004210031b7816 */ /* 0x000fc60000000002 */
[----:B------:R-:W2:Y:S04]  /*4b1e0*/  LDL.LU R17, [R1+0x14ac] ;  /* 0x0014ac0001117983 */ /* 0x000ea80000300800 */
[----:B------:R-:W2:Y:S04]  /*4b1f0*/  LDL.LU R16, [R1+0x14a8] ;  /* 0x0014a80001107983 */ /* 0x000ea80000300800 */
[----:B------:R-:W2:Y:S01]  /*4b200*/  LDL.LU R3, [R1+0x122c] ;  /* 0x00122c0001037983 */ /* 0x000ea20000300800 */
[----:B------:R-:W-:Y:S06]  /*4b210*/  BAR.SYNC.DEFER_BLOCKING 0x0 ;  /* 0x0000000000007b1d */ /* 0x000fec0000010000 */
[----:B0-----:R-:W-:Y:S04]  /*4b220*/  STL.64 [R1+0xb0], R20 ;  /* 0x0000b01401007387 */ /* 0x001fe80000100a00 */
[----:B------:R0:W-:Y:S04]  /*4b230*/  STL.64 [R1+0xb8], R22 ;  /* 0x0000b81601007387 */ /* 0x0001e80000100a00 */
[----:B0-----:R-:W2:Y:S04]  /*4b240*/  LDL.LU.64 R22, [R1+0x1840] ;  /* 0x0018400001167983 */ /* 0x001ea80000300a00 */
[----:B------:R-:W2:Y:S04]  /*4b250*/  LDL.LU.64 R20, [R1+0x1838] ;  /* 0x0018380001147983 */ /* 0x000ea80000300a00 */
[----:B--2---:R-:W-:Y:S01]  /*4b260*/  STSM.16.M88.4 [R18], R20 ;  /* 0x0000001412007844 */ /* 0x004fe20000000200 */
[----:B------:R-:W-:Y:S06]  /*4b270*/  BAR.SYNC.DEFER_BLOCKING 0x0 ;  /* 0x0000000000007b1d */ /* 0x000fec0000010000 */
[----:B------:R-:W0:Y:S02]  /*4b280*/  LDS.128 R20, [R10] ;  /* 0x000000000a147984 */ /* 0x000e240000000c00 */
[----:B------:R-:W-:Y:S06]  /*4b290*/  BAR.SYNC.DEFER_BLOCKING 0x0 ;  /* 0x0000000000007b1d */ /* 0x000fec0000010000 */
[----:B------:R-:W-:Y:S04]  /*4b2a0*/  STSM.16.M88.4 [R18], R24 ;  /* 0x0000001812007844 */ /* 0x000fe80000000200 */
[----:B0-----:R0:W-:Y:S04]  /*4b2b0*/  STL.64 [R1+0xa0], R20 ;  /* 0x0000a01401007387 */ /* 0x0011e80000100a00 */
[----:B------:R1:W-:Y:S01]  /*4b2c0*/  STL.64 [R1+0xa8], R22 ;  /* 0x0000a81601007387 */ /* 0x0003e20000100a00 */
[----:B0-----:R-:W-:-:S02]  /*4b2d0*/  PRMT R21, R7, 0x5210, R28 ;  /* 0x0000521007157816 */ /* 0x001fc4000000001c */
[----:B------:R-:W-:Y:S02]  /*4b2e0*/  PRMT R20, R14, 0x5210, R29 ;  /* 0x000052100e147816 */ /* 0x000fe4000000001d */
[----:B-1----:R-:W-:Y:S02]  /*4b2f0*/  PRMT R22, R15, 0x5210, R6 ;  /* 0x000052100f167816 */ /* 0x002fe40000000006 */
[----:B------:R-:W-:-:S05]  /*4b300*/  PRMT R23, R19, 0x5210, R2 ;  /* 0x0000521013177816 */ /* 0x000fca0000000002 */
[----:B------:R-:W-:Y:S04]  /*4b310*/  STL.64 [R1+0x1830], R22 ;  /* 0x0018301601007387 */ /* 0x000fe80000100a00 */
[----:B------:R-:W-:Y:S01]  /*4b320*/  STL.64 [R1+0x1828], R20 ;  /* 0x0018281401007387 */ /* 0x000fe20000100a00 */
[----:B------:R-:W-:Y:S01]  /*4b330*/  BAR.SYNC.DEFER_BLOCKING 0x0 ;  /* 0x0000000000007b1d */ /* 0x000fe20000010000 */
[----:B---3--:R-:W-:Y:S02]  /*4b340*/  LOP3.LUT R28, R8, 0xffff, RZ, 0xc0, !PT ;  /* 0x0000ffff081c7812 */ /* 0x008fe400078ec0ff */
[----:B------:R-:W-:-:S03]  /*4b350*/  LOP3.LUT R2, R11, 0xffff, RZ, 0xc0, !PT ;  /* 0x0000ffff0b027812 */ /* 0x000fc600078ec0ff */
[----:B------:R-:W2:Y:S01]  /*4b360*/  LDL.LU R7, [R1+0x194] ;  /* 0x0001940001077983 */ /* 0x000ea20000300800 */
[----:B----4-:R-:W-:-:S03]  /*4b370*/  LOP3.LUT R6, R9, 0xffff, RZ, 0xc0, !PT ;  /* 0x0000ffff09067812 */ /* 0x010fc600078ec0ff */
[----:B------:R-:W3:Y:S01]  /*4b380*/  LDL.LU R14, [R1+0x190] ;  /* 0x00019000010e7983 */ /* 0x000ee20000300800 */
[----:B------:R-:W-:-:S03]  /*4b390*/  LOP3.LUT R29, R13, 0xffff, RZ, 0xc0, !PT ;  /* 0x0000ffff0d1d7812 */ /* 0x000fc600078ec0ff */
[----:B------:R-:W4:Y:S04]  /*4b3a0*/  LDL.LU R15, [R1+0x198] ;  /* 0x00019800010f7983 */ /* 0x000f280000300800 */
[----:B------:R-:W2:Y:S04]  /*4b3b0*/  LDL.LU R19, [R1+0x180] ;  /* 0x0001800001137983 */ /* 0x000ea80000300800 */
[----:B------:R-:W0:Y:S01]  /*4b3c0*/  LDS.128 R20, [R10] ;  /* 0x000000000a147984 */ /* 0x000e220000000c00 */
[----:B------:R-:W-:-:S03]  /*4b3d0*/  PRMT R27, R3, 0x4210, R2 ;  /* 0x00004210031b7816 */ /* 0x000fc60000000002 */
[----:B------:R-:W2:Y:S04]  /*4b3e0*/  LDL.LU R8, [R1+0x1434] ;  /* 0x0014340001087983 */ /* 0x000ea80000300800 */
[----:B------:R-:W2:Y:S04]  /*4b3f0*/  LDL.LU R9, [R1+0x1430] ;  /* 0x0014300001097983 */ /* 0x000ea80000300800 */
[----:B------:R-:W2:Y:S01]  /*4b400*/  LDL.LU R13, [R1+0x13e4] ;  /* 0x0013e400010d7983 */ /* 0x000ea20000300800 */
[----:B------:R-:W-:-:S03]  /*4b410*/  PRMT R26, R16, 0x4210, R29 ;  /* 0x00004210101a7816 */ /* 0x000fc6000000001d */
[----:B------:R-:W2:Y:S04]  /*4b420*/  LDL.LU R11, [R1+0x13e0] ;  /* 0x0013e000010b7983 */ /* 0x000ea80000300800 */
[----:B------:R-:W2:Y:S04]  /*4b430*/  LDL.LU R3, [R1+0x14bc] ;  /* 0x0014bc0001037983 */ /* 0x000ea80000300800 */
[----:B0-----:R-:W-:Y:S01]  /*4b440*/  STL [R1+0x90], R20 ;  /* 0x0000901401007387 */ /* 0x001fe20000100800 */
[----:B------:R-:W-:-:S03]  /*4b450*/  IMAD.MOV.U32 R16, RZ, RZ, R21 ;  /* 0x000000ffff107224 */ /* 0x000fc600078e0015 */
[----:B------:R0:W-:Y:S04]  /*4b460*/  STL.64 [R1+0x98], R22 ;  /* 0x0000981601007387 */ /* 0x0001e80000100a00 */
[----:B0-----:R-:W2:Y:S04]  /*4b470*/  LDL.LU.64 R22, [R1+0x1830] ;  /* 0x0018300001167983 */ /* 0x001ea80000300a00 */
[----:B------:R-:W2:Y:S01]  /*4b480*/  LDL.LU.64 R20, [R1+0x1828] ;  /* 0x0018280001147983 */ /* 0x000ea20000300a00 */
[----:B------:R-:W-:Y:S01]  /*4b490*/  BAR.SYNC.DEFER_BLOCKING 0x0 ;  /* 0x0000000000007b1d */ /* 0x000fe20000010000 */
[----:B------:R-:W-:-:S02]  /*4b4a0*/  PRMT R25, R17, 0x4210, R6 ;  /* 0x0000421011197816 */ /* 0x000fc40000000006 */
[----:B------:R-:W-:-:S03]  /*4b4b0*/  PRMT R24, R4, 0x4210, R28 ;  /* 0x0000421004187816 */ /* 0x000fc6000000001c */
[----:B------:R-:W3:Y:S04]  /*4b4c0*/  LDL.LU R4, [R1+0x1240] ;  /* 0x0012400001047983 */ /* 0x000ee80000300800 */
[----:B--2---:R-:W-:Y:S01]  /*4b4d0*/  STSM.16.M88.4 [R18], R20 ;  /* 0x0000001412007844 */ /* 0x004fe20000000200 */
[----:B------:R-:W-:Y:S06]  /*4b4e0*/  BAR.SYNC.DEFER_BLOCKING 0x0 ;  /* 0x0000000000007b1d */ /* 0x000fec0000010000 */
[----:B------:R-:W0:Y:S02]  /*4b4f0*/  LDS.128 R20, [R10] ;  /* 0x000000000a147984 */ /* 0x000e240000000c00 */
[----:B------:R-:W-:Y:S06]  /*4b500*/  BAR.SYNC.DEFER_BLOCKING 0x0 ;  /* 0x0000000000007b1d */ /* 0x000fec0000010000 */
[----:B------:R1:W-:Y:S01]  /*4b510*/  STSM.16.M88.4 [R18], R24 ;  /* 0x0000001812007844 */ /* 0x0003e20000000200 */
[----:B0-----:R-:W-:-:S03]  /*4b520*/  IMAD.MOV.U32 R17, RZ, RZ, R23 ;  /* 0x000000ffff117224 */ /* 0x001fc600078e0017 */
[----:B------:R0:W-:Y:S04]  /*4b530*/  STL.64 [R1+0x80], R20 ;  /* 0x0000801401007387 */ /* 0x0001e80000100a00 */
[----:B------:R-:W-:Y:S04]  /*4b540*/  STL [R1+0x88], R22 ;  /* 0x0000881601007387 */ /* 0x000fe80000100800 */
[----:B------:R2:W-:Y:S04]  /*4b550*/  STL.64 [R1+0x15c0], R16 ;  /* 0x0015c01001007387 */ /* 0x0005e80000100a00 */
[----:B-1----:R-:W4:Y:S04]  /*4b560*/  LDL.LU R26, [R1+0x14b8] ;  /* 0x0014b800011a7983 */ /* 0x002f280000300800 */
[----:B------:R-:W4:Y:S01]  /*4b570*/  LDL.LU R27, [R1+0x14b4] ;  /* 0x0014b400011b7983 */ /* 0x000f220000300800 */
[----:B0-----:R-:W-:-:S02]  /*4b580*/  PRMT R20, R7, 0x5210, R28 ;  /* 0x0000521007147816 */ /* 0x001fc4000000001c */
[----:B------:R-:W-:Y:S01]  /*4b590*/  LOP3.LUT R28, R9, 0xffff, RZ, 0xc0, !PT ;  /* 0x0000ffff091c7812 */ /* 0x000fe200078ec0ff */
[----:B--2---:R-:W2:Y:S01]  /*4b5a0*/  LDL.LU R17, [R1+0x8c4] ;  /* 0x0008c40001117983 */ /* 0x004ea20000300800 */
[----:B---3--:R-:W-:Y:S02]  /*4b5b0*/  PRMT R22, R14, 0x5210, R29 ;  /* 0x000052100e167816 */ /* 0x008fe4000000001d */
[----:B------:R-:W-:Y:S01]  /*4b5c0*/  PRMT R23, R19, 0x5210, R2 ;  /* 0x0000521013177816 */ /* 0x000fe20000000002 */
[----:B------:R-:W3:Y:S01]  /*4b5d0*/  LDL.LU R7, [R1+0x8c0] ;  /* 0x0008c00001077983 */ /* 0x000ee20000300800 */
[----:B------:R-:W-:Y:S02]  /*4b5e0*/  LOP3.LUT R16, R13, 0xffff, RZ, 0xc0, !PT ;  /* 0x0000ffff0d107812 */ /* 0x000fe400078ec0ff */
[----:B----4-:R-:W-:Y:S01]  /*4b5f0*/  PRMT R21, R15, 0x5210, R6 ;  /* 0x000052100f157816 */ /* 0x010fe20000000006 */
[----:B------:R-:W-:Y:S01]  /*4b600*/  BAR.SYNC.DEFER_BLOCKING 0x0 ;  /* 0x0000000000007b1d */ /* 0x000fe20000010000 */
[----:B------:R-:W-:-:S02]  /*4b610*/  LOP3.LUT R2, R11, 0xffff, RZ, 0xc0, !PT ;  /* 0x0000ffff0b027812 */ /* 0x000fc400078ec0ff */
[----:B------:R-:W-:-:S03]  /*4b620*/  LOP3.LUT R29, R8, 0xffff, RZ, 0xc0, !PT ;  /* 0x0000ffff081d7812 */ /* 0x000fc600078ec0ff */
[----:B------:R-:W4:Y:S04]  /*4b630*/  LDL.LU R14, [R1+0x8d0] ;  /* 0x0008d000010e7983 */ /* 0x000f280000300800 */
[----:B------:R-:W2:Y:S01]  /*4b640*/  LDL.LU R6, [R1+0x144c] ;  /* 0x00144c0001067983 */ /* 0x000ea20000300800 */
        /* <DEDUP_REMOVED lines=8> */
[----:B------:R-:W-:-:S02]  /*4b6d0*/  PRMT R25, R26, 0x4210, R28 ;  /* 0x000042101a197816 */ /* 0x000fc4000000001c */
[----:B------:R-:W-:Y:S02]  /*4b6e0*/  PRMT R26, R27, 0x4210, R16 ;  /* 0x000042101b1a7816 */ /* 0x000fe40000000010 */
[----:B------:R-:W-:-:S05]  /*4b6f0*/  PRMT R27, R4, 0x4210, R2 ;  /* 0x00004210041b7816 */ /* 0x000fca0000000002 */
[----:B------:R-:W-:Y:S04]  /*4b700*/  STL.64 [R1+0x1820], R26 ;  /* 0x0018201a01007387 */ /* 0x000fe80000100a00 */
[----:B------:R-:W-:Y:S04]  /*4b710*/  STL.64 [R1+0x1818], R24 ;  /* 0x0018181801007387 */ /* 0x000fe80000100a00 */
[----:B------:R-:W0:Y:S01]  /*4b720*/  LDS.128 R24, [R10] ;  /* 0x000000000a187984 */ /* 0x000e220000000c00 */
[----:B------:R-:W-:Y:S06]  /*4b730*/  BAR.SYNC.DEFER_BLOCKING 0x0 ;  /* 0x0000000000007b1d */ /* 0x000fec0000010000 */
[----:B------:R1:W-:Y:S04]  /*4b740*/  STSM.16.M88.4 [R18], R20 ;  /* 0x0000001412007844 */ /* 0x0003e80000000200 */
[----:B0-----:R-:W-:Y:S01]  /*4b750*/  STL.64 [R1+0x70], R24 ;  /* 0x0000701801007387 */ /* 0x001fe20000100a00 */
[----:B------:R-:W-:-:S03]  /*4b760*/  IMAD.MOV.U32 R4, RZ, RZ, R26 ;  /* 0x000000ffff047224 */ /* 0x000fc600078e001a */
[----:B------:R-:W-:Y:S01]  /*4b770*/  STL [R1+0x7c], R27 ;  /* 0x00007c1b01007387 */ /* 0x000fe20000100800 */
[----:B------:R-:W-:Y:S06]  /*4b780*/  BAR.SYNC.DEFER_BLOCKING 0x0 ;  /* 0x0000000000007b1d */ /* 0x000fec0000010000 */
[----:B-1----:R-:W4:Y:S04]  /*4b790*/  LDL.LU R23, [R1+0x19c] ;  /* 0x00019c0001177983 */ /* 0x002f280000300800 */
[----:B------:R-:W0:Y:S04]  /*4b7a0*/  LDS.128 R24, [R10] ;  /* 0x000000000a187984 */ /* 0x000e280000000c00 */
[----:B0-----:R-:W-:Y:S04]  /*4b7b0*/  STL.64 [R1+0x60], R24 ;  /* 0x0000601801007387 */ /* 0x001fe80000100a00 */
[----:B------:R0:W-:Y:S04]  /*4b7c0*/  STL.64 [R1+0x68], R26 ;  /* 0x0000681a01007387 */ /* 0x0001e80000100a00 */
[----:B0-----:R-:W4:Y:S04]  /*4b7d0*/  LDL.LU.64 R26, [R1+0x1820] ;  /* 0x00182000011a7983 */ /* 0x001f280000300a00 */
[----:B------:R-:W4:Y:S01]  /*4b7e0*/  LDL.LU.64 R24, [R1+0x1818] ;  /* 0x0018180001187983 */ /* 0x000f220000300a00 */
[----:B------:R-:W-:Y:S01]  /*4b7f0*/  BAR.SYNC.DEFER_BLOCKING 0x0 ;  /* 0x0000000000007b1d */ /* 0x000fe20000010000 */
[----:B---3--:R-:W-:-:S02]  /*4b800*/  PRMT R22, R7, 0x5210, R16 ;  /* 0x0000521007167816 */ /* 0x008fc40000000010 */
[----:B--2---:R-:W-:Y:S02]  /*4b810*/  PRMT R20, R17, 0x5210, R29 ;  /* 0x0000521011147816 */ /* 0x004fe4000000001d */
[----:B------:R-:W-:Y:S02]  /*4b820*/  LOP3.LUT R29, R19, 0xffff, RZ, 0xc0, !PT ;  /* 0x0000ffff131d7812 */ /* 0x000fe400078ec0ff */
[----:B----4-:R-:W-:Y:S02]  /*4b830*/  PRMT R21, R23, 0x5210, R28 ;  /* 0x0000521017157816 */ /* 0x010fe4000000001c */
[----:B------:R-:W-:-:S05]  /*4b840*/  PRMT R23, R14, 0x5210, R2 ;  /* 0x000052100e177816 */ /* 0x000fca0000000002 */
[----:B------:R-:W-:Y:S04]  /*4b850*/  STL.64 [R1+0x1810], R22 ;  /* 0x0018101601007387 */ /* 0x000fe80000100a00 */
[----:B------:R-:W-:Y:S01]  /*4b860*/  STL.64 [R1+0x1808], R20 ;  /* 0x0018081401007387 */ /* 0x000fe20000100a00 */
[----:B------:R-:W-:-:S03]  /*4b870*/  LOP3.LUT R28, R6, 0xffff, RZ, 0xc0, !PT ;  /* 0x0000ffff061c7812 */ /* 0x000fc600078ec0ff */
[----:B------:R-:W2:Y:S04]  /*4b880*/  LDL.LU R17, [R1+0x8d4] ;  /* 0x0008d40001117983 */ /* 0x000ea80000300800 */
[----:B------:R-:W-:Y:S01]  /*4b890*/  STSM.16.M88.4 [R18], R24 ;  /* 0x0000001812007844 */ /* 0x000fe20000000200 */
[----:B------:R-:W-:Y:S01]  /*4b8a0*/  BAR.SYNC.DEFER_BLOCKING 0x0 ;  /* 0x0000000000007b1d */ /* 0x000fe20000010000 */
[----:B------:R-:W-:Y:S02]  /*4b8b0*/  LOP3.LUT R2, R13, 0xffff, RZ, 0xc0, !PT ;  /* 0x0000ffff0d027812 */ /* 0x000fe400078ec0ff */
[----:B------:R-:W-:-:S03]  /*4b8c0*/  LOP3.LUT R6, R15, 0xffff, RZ, 0xc0, !PT ;  /* 0x0000ffff0f067812 */ /* 0x000fc600078ec0ff */
[----:B------:R-:W3:Y:S04]  /*4b8d0*/  LDL.LU R7, [R1+0x914] ;  /* 0x0009140001077983 */ /* 0x000ee80000300800 */
[----:B------:R-:W4:Y:S04]  /*4b8e0*/  LDL.LU R14, [R1+0x910] ;  /* 0x00091000010e7983 */ /* 0x000f280000300800 */
[----:B------:R-:W2:Y:S04]  /*4b8f0*/  LDL.LU R13, [R1+0x1458] ;  /* 0x00145800010d7983 */ /* 0x000ea80000300800 */
[----:B------:R-:W2:Y:S04]  /*4b900*/  LDL.LU R15, [R1+0x1454] ;  /* 0x00145400010f7983 */ /* 0x000ea80000300800 */
[----:B------:R-:W0:Y:S04]  /*4b910*/  LDS.128 R20, [R10] ;  /* 0x000000000a147984 */ /* 0x000e280000000c00 */
[----:B0-----:R-:W-:Y:S04]  /*4b920*/  STL.64 [R1+0x50], R20 ;  /* 0x0000501401007387 */ /* 0x001fe80000100a00 */
[----:B------:R0:W-:Y:S04]  /*4b930*/  STL.64 [R1+0x58], R22 ;  /* 0x0000581601007387 */ /* 0x0001e80000100a00 */
[----:B0-----:R-:W2:Y:S04]  /*4b940*/  LDL.LU.64 R22, [R1+0x1810] ;  /* 0x0018100001167983 */ /* 0x001ea80000300a00 */
[----:B------:R-:W2:Y:S01]  /*4b950*/  LDL.LU.64 R20, [R1+0x1808] ;  /* 0x0018080001147983 */ /* 0x000ea20000300a00 */
[----:B------:R-:W-:-:S03]  /*4b960*/  PRMT R27, R3, 0x4210, R2 ;  /* 0x00004210031b7816 */ /* 0x000fc60000000002 */
[----:B------:R-:W3:Y:S01]  /*4b970*/  LDL.LU R19, [R1+0x1410] ;  /* 0x0014100001137983 */ /* 0x000ee20000300800 */
[----:B------:R-:W-:-:S03]  /*4b980*/  PRMT R24, R8, 0x4210, R28 ;  /* 0x0000421008187816 */ /* 0x000fc6000000001c */
[----:B------:R-:W3:Y:S04]  /*4b990*/  LDL.LU R3, [R1+0x140c] ;  /* 0x00140c0001037983 */ /* 0x000ee80000300800 */
[----:B------:R-:W3:Y:S01]  /*4b9a0*/  LDL.LU R8, [R1+0x14d4] ;  /* 0x0014d40001087983 */ /* 0x000ee20000300800 */
[----:B------:R-:W-:Y:S01]  /*4b9b0*/  BAR.SYNC.DEFER_BLOCKING 0x0 ;  /* 0x0000000000007b1d */ /* 0x000fe20000010000 */
[----:B------:R-:W-:Y:S02]  /*4b9c0*/  PRMT R25, R9, 0x4210, R6 ;  /* 0x0000421009197816 */ /* 0x000fe40000000006 */
[----:B------:R-:W-:Y:S01]  /*4b9d0*/  PRMT R26, R11, 0x4210, R29 ;  /* 0x000042100b1a7816 */ /* 0x000fe2000000001d */
[----:B------:R-:W-:Y:S02]  /*4b9e0*/  IMAD.MOV.U32 R9, RZ, RZ, R12 ;  /* 0x000000ffff097224 */ /* 0x000fe400078e000c */
[----:B------:R-:W-:Y:S01]  /*4b9f0*/  IMAD.MOV.U32 R12, RZ, RZ, R0 ;  /* 0x000000ffff0c7224 */ /* 0x000fe200078e0000 */
[----:B--2---:R-:W-:Y:S01]  /*4ba00*/  STSM.16.M88.4 [R18], R20 ;  /* 0x0000001412007844 */ /* 0x004fe20000000200 */
[----:B------:R-:W-:Y:S06]  /*4ba10*/  BAR.SYNC.DEFER_BLOCKING 0x0 ;  /* 0x0000000000007b1d */ /* 0x000fec0000010000 */
[----:B------:R-:W0:Y:S02]  /*4ba20*/  LDS.128 R20, [R10] ;  /* 0x000000000a147984 */ /* 0x000e240000000c00 */
[----:B------:R-:W-:Y:S06]  /*4ba30*/  BAR.SYNC.DEFER_BLOCKING 0x0 ;  /* 0x0000000000007b1d */ /* 0x000fec0000010000 */
[----:B------:R-:W-:Y:S01]  /*4ba40*/  STSM.16.M88.4 [R18], R24 ;  /* 0x0000001812007844 */ /* 0x000fe20000000200 */
[----:B0-----:R-:W-:-:S03]  /*4ba50*/  IMAD.MOV.U32 R11, RZ, RZ, R22 ;  /* 0x000000ffff0b7224 */ /* 0x001fc600078e0016 */
[----:B------:R0:W-:Y:S01]  /*4ba60*/  STL.64 [R1+0x40], R20 ;  /* 0x0000401401007387 */ /* 0x0001e20000100a00 */
[----:B---3--:R-:W-:-:S03]  /*4ba70*/  PRMT R22, R7, 0x5210, R29 ;  /* 0x0000521007167816 */ /* 0x008fc6000000001d */
[----:B------:R1:W-:Y:S04]  /*4ba80*/  STL [R1+0x4c], R23 ;  /* 0x00004c1701007387 */ /* 0x0003e80000100800 */
[----:B------:R-:W2:Y:S01]  /*4ba90*/  LDL.LU R0, [R1+0x1230] ;  /* 0x0012300001007983 */ /* 0x000ea20000300800 */
[----:B0-----:R-:W-:Y:S02]  /*4baa0*/  PRMT R20, R17, 0x5210, R28 ;  /* 0x0000521011147816 */ /* 0x001fe4000000001c */
[----:B-1----:R-:W-:Y:S01]  /*4bab0*/  PRMT R23, R5, 0x5210, R2 ;  /* 0x0000521005177816 */ /* 0x002fe20000000002 */
[----:B------:R0:W-:Y:S01]  /*4bac0*/  STL [R1+0x15f4], R11 ;  /* 0x0015f40b01007387 */ /* 0x0001e20000100800 */
[----:B----4-:R-:W-:-:S03]  /*4bad0*/  PRMT R21, R14, 0x5210, R6 ;  /* 0x000052100e157816 */ /* 0x010fc60000000006 */
[----:B------:R-:W3:Y:S04]  /*4bae0*/  LDL.LU R26, [R1+0x14d0] ;  /* 0x0014d000011a7983 */ /* 0x000ee80000300800 */
[----:B------:R-:W4:Y:S04]  /*4baf0*/  LDL.LU R27, [R1+0x14cc] ;  /* 0x0014cc00011b7983 */ /* 0x000f280000300800 */
[----:B------:R-:W-:Y:S04]  /*4bb00*/  STL.64 [R1+0x1800], R22 ;  /* 0x0018001601007387 */ /* 0x000fe80000100a00 */
[----:B------:R-:W-:Y:S01]  /*4bb10*/  STL.64 [R1+0x17f8], R20 ;  /* 0x0017f81401007387 */ /* 0x000fe20000100a00 */
[----:B------:R-:W-:Y:S06]  /*4bb20*/  BAR.SYNC.DEFER_BLOCKING 0x0 ;  /* 0x0000000000007b1d */ /* 0x000fec0000010000 */
[----:B------:R-:W1:Y:S04]  /*4bb30*/  LDS.128 R20, [R10] ;  /* 0x000000000a147984 */ /* 0x000e680000000c00 */
[----:B------:R0:W-:Y:S01]  /*4bb40*/  STL.64 [R1+0x1730], R4 ;  /* 0x0017300401007387 */ /* 0x0001e20000100a00 */
[----:B------:R-:W-:-:S03]  /*4bb50*/  LOP3.LUT R29, R13, 0xffff, RZ, 0xc0, !PT ;  /* 0x0000ffff0d1d7812 */ /* 0x000fc600078ec0ff */
[----:B0-----:R-:W2:Y:S04]  /*4bb60*/  LDL.LU R11, [R1+0x918] ;  /* 0x00091800010b7983 */ /* 0x001ea80000300800 */
[----:B------:R-:W2:Y:S04]  /*4bb70*/  LDL.LU R16, [R1+0x91c] ;  /* 0x00091c0001107983 */ /* 0x000ea80000300800 */
[----:B------:R-:W2:Y:S04]  /*4bb80*/  LDL.LU R17, [R1+0x1214] ;  /* 0x0012140001117983 */ /* 0x000ea80000300800 */
[----:B------:R-:W2:Y:S01]  /*4bb90*/  LDL.LU R2, [R1+0x1210] ;  /* 0x0012100001027983 */ /* 0x000ea20000300800 */
[----:B------:R-:W-:-:S03]  /*4bba0*/  LOP3.LUT R28, R15, 0xffff, RZ, 0xc0, !PT ;  /* 0x0000ffff0f1c7812 */ /* 0x000fc600078ec0ff */
[----:B------:R-:W2:Y:S01]  /*4bbb0*/  LDL.LU R13, [R1+0x1464] ;  /* 0x00146400010d7983 */ /* 0x000ea20000300800 */
[----:B------:R-:W-:-:S03]  /*4bbc0*/  LOP3.LUT R4, R3, 0xffff, RZ, 0xc0, !PT ;  /* 0x0000ffff03047812 */ /* 0x000fc600078ec0ff */
[----:B------:R-:W2:Y:S01]  /*4bbd0*/  LDL.LU R6, [R1+0x1460] ;  /* 0x0014600001067983 */ /* 0x000ea20000300800 */
[----:B------:R-:W-:-:S03]  /*4bbe0*/  LOP3.LUT R5, R19, 0xffff, RZ, 0xc0, !PT ;  /* 0x0000ffff13057812 */ /* 0x000fc600078ec0ff */
[----:B------:R-:W2:Y:S01]  /*4bbf0*/  LDL.LU R7, [R1+0x1428] ;  /* 0x0014280001077983 */ /* 0x000ea20000300800 */
[----:B------:R-:W-:-:S03]  /*4bc00*/  PRMT R24, R8, 0x4210, R29 ;  /* 0x0000421008187816 */ /* 0x000fc6000000001d */
[----:B------:R-:W2:Y:S04]  /*4bc10*/  LDL.LU R14, [R1+0x1424] ;  /* 0x00142400010e7983 */ /* 0x000ea80000300800 */
[----:B------:R-:W2:Y:S04]  /*4bc20*/  LDL.LU R15, [R1+0x14e0] ;  /* 0x0014e000010f7983 */ /* 0x000ea80000300800 */
[----:B------:R-:W2:Y:S04]  /*4bc30*/  LDL.LU R3, [R1+0x14dc] ;  /* 0x0014dc0001037983 */ /* 0x000ea80000300800 */
[----:B------:R-:W2:Y:S04]  /*4bc40*/  LDL.LU R19, [R1+0x14d8] ;  /* 0x0014d80001137983 */ /* 0x000ea80000300800 */
[----:B------:R-:W2:Y:S04]  /*4bc50*/  LDL.LU R8, [R1+0x1234] ;  /* 0x0012340001087983 */ /* 0x000ea80000300800 */
[----:B-1----:R-:W-:Y:S04]  /*4bc60*/  STL.64 [R1+0x30], R20 ;  /* 0x0000301401007387 */ /* 0x002fe80000100a00 */
[----:B------:R0:W-:Y:S04]  /*4bc70*/  STL.64 [R1+0x38], R22 ;  /* 0x0000381601007387 */ /* 0x0001e80000100a00 */
[----:B0-----:R-:W2:Y:S04]  /*4bc80*/  LDL.LU.64 R22, [R1+0x1800] ;  /* 0x0018000001167983 */ /* 0x001ea80000300a00 */
[----:B------:R-:W2:Y:S01]  /*4bc90*/  LDL.LU.64 R20, [R1+0x17f8] ;  /* 0x0017f80001147983 */ /* 0x000ea20000300a00 */
[----:B------:R-:W-:Y:S01]  /*4bca0*/  BAR.SYNC.DEFER_BLOCKING 0x0 ;  /* 0x0000000000007b1d */ /* 0x000fe20000010000 */
[----:B---3--:R-:W-:-:S02]  /*4bcb0*/  PRMT R25, R26, 0x4210, R28 ;  /* 0x000042101a197816 */ /* 0x008fc4000000001c */
[----:B----4-:R-:W-:Y:S02]  /*4bcc0*/  PRMT R26, R27, 0x4210, R5 ;  /* 0x000042101b1a7816 */ /* 0x010fe40000000005 */
[----:B--2---:R-:W-:Y:S01]  /*4bcd0*/  PRMT R27, R0, 0x4210, R4 ;  /* 0x00004210001b7816 */ /* 0x004fe20000000004 */
[----:B------:R-:W-:Y:S02]  /*4bce0*/  STSM.16.M88.4 [R18], R20 ;  /* 0x0000001412007844 */ /* 0x000fe40000000200 */
[----:B------:R-:W-:Y:S06]  /*4bcf0*/  BAR.SYNC.DEFER_BLOCKING 0x0 ;  /* 0x0000000000007b1d */ /* 0x000fec0000010000 */
[----:B------:R-:W0:Y:S02]  /*4bd00*/  LDS.128 R20, [R10] ;  /* 0x000000000a147984 */ /* 0x000e240000000c00 */
[----:B------:R-:W-:Y:S01]  /*4bd10*/  BAR.SYNC.DEFER_BLOCKING 0x0 ;  /* 0x0000000000007b1d */ /* 0x000fe20000010000 */
[----:B0-----:R-:W-:-:S05]  /*4bd20*/  IMAD.MOV.U32 R0, RZ, RZ, R23 ;  /* 0x000000ffff007224 */ /* 0x001fca00078e0017 */
[----:B------:R0:W-:Y:S04]  /*4bd30*/  STL.64 [R1+0x20], R20 ;  /* 0x0000201401007387 */ /* 0x0001e80000100a00 */
[----:B------:R1:W-:Y:S04]  /*4bd40*/  STL [R1+0x28], R22 ;  /* 0x0000281601007387 */ /* 0x0003e80000100800 */
[----:B------:R2:W-:Y:S01]  /*4bd50*/  STL [R1+0x17f0], R0 ;  /* 0x0017f00001007387 */ /* 0x0005e20000100800 */
[----:B0-----:R-:W-:Y:S02]  /*4bd60*/  PRMT R21, R11, 0x5210, R28 ;  /* 0x000052100b157816 */ /* 0x001fe4000000001c */
[----:B------:R-:W-:-:S02]  /*4bd70*/  PRMT R20, R16, 0x5210, R29 ;  /* 0x0000521010147816 */ /* 0x000fc4000000001d */
[----:B------:R-:W-:Y:S02]  /*4bd80*/  LOP3.LUT R28, R13, 0xffff, RZ, 0xc0, !PT ;  /* 0x0000ffff0d1c7812 */ /* 0x000fe400078ec0ff */
[----:B------:R-:W-:Y:S01]  /*4bd90*/  LOP3.LUT R29, R7, 0xffff, RZ, 0xc0, !PT ;  /* 0x0000ffff071d7812 */ /* 0x000fe200078ec0ff */
[----:B------:R-:W3:Y:S01]  /*4bda0*/  LDL.LU R13, [R1+0x4] ;  /* 0x00000400010d7983 */ /* 0x000ee20000300800 */
[----:B-1----:R-:W-:Y:S02]  /*4bdb0*/  PRMT R22, R17, 0x5210, R5 ;  /* 0x0000521011167816 */ /* 0x002fe40000000005 */
[----:B--2---:R-:W-:Y:S01]  /*4bdc0*/  PRMT R0, R15, 0x4210, R28 ;  /* 0x000042100f007816 */ /* 0x004fe2000000001c */
[----:B------:R-:W2:Y:S01]  /*4bdd0*/  LDL.LU R11, [R1+0x1f0] ;  /* 0x0001f000010b7983 */ /* 0x000ea20000300800 */
[----:B------:R-:W-:Y:S02]  /*4bde0*/  PRMT R23, R2, 0x5210, R4 ;  /* 0x0000521002177816 */ /* 0x000fe40000000004 */
[----:B------:R-:W-:Y:S01]  /*4bdf0*/  PRMT R16, R19, 0x4210, R29 ;  /* 0x0000421013107816 */ /* 0x000fe2000000001d */
[----:B------:R-:W4:Y:S01]  /*4be00*/  LDL.LU R17, [R1+0x121c] ;  /* 0x00121c0001117983 */ /* 0x000f220000300800 */
[----:B------:R-:W-:-:S03]  /*4be10*/  LOP3.LUT R4, R6, 0xffff, RZ, 0xc0, !PT ;  /* 0x0000ffff06047812 */ /* 0x000fc600078ec0ff */
[----:B------:R-:W2:Y:S04]  /*4be20*/  LDL.LU R15, [R1+0x1220] ;  /* 0x00122000010f7983 */ /* 0x000ea80000300800 */
[----:B------:R-:W2:Y:S04]  /*4be30*/  LDL.LU R19, [R1+0x1218] ;  /* 0x0012180001137983 */ /* 0x000ea80000300800 */
[----:B------:R-:W2:Y:S04]  /*4be40*/  LDL.LU.64 R6, [R1+0xf68] ;  /* 0x000f680001067983 */ /* 0x000ea80000300a00 */
[----:B------:R-:W-:Y:S01]  /*4be50*/  STSM.16.M88.4 [R18], R24 ;  /* 0x0000001812007844 */ /* 0x000fe20000000200 */
[----:B------:R-:W-:Y:S06]  /*4be60*/  BAR.SYNC.DEFER_BLOCKING 0x0 ;  /* 0x0000000000007b1d */ /* 0x000fec0000010000 */
[----:B------:R-:W0:Y:S02]  /*4be70*/  LDS.128 R24, [R10] ;  /* 0x000000000a187984 */ /* 0x000e240000000c00 */
[----:B------:R-:W-:Y:S06]  /*4be80*/  BAR.SYNC.DEFER_BLOCKING 0x0 ;  /* 0x0000000000007b1d */ /* 0x000fec0000010000 */
[----:B--2---:R1:W-:Y:S04]  /*4be90*/  STL.64 [R1+0x17b8], R6 ;  /* 0x0017b80601007387 */ /* 0x0043e80000100a00 */
[----:B-1----:R-:W2:Y:S04]  /*4bea0*/  LDL.LU.64 R6, [R1+0xf70] ;  /* 0x000f700001067983 */ /* 0x002ea80000300a00 */
[----:B------:R-:W-:Y:S01]  /*4beb0*/  STSM.16.M88.4 [R18], R20 ;  /* 0x0000001412007844 */ /* 0x000fe20000000200 */
[----:B------:R-:W-:Y:S06]  /*4bec0*/  BAR.SYNC.DEFER_BLOCKING 0x0 ;  /* 0x0000000000007b1d */ /* 0x000fec0000010000 */
[----:B------:R-:W1:Y:S01]  /*4bed0*/  LDS.128 R20, [R10] ;  /* 0x000000000a147984 */ /* 0x000e620000000c00 */
[----:B------:R-:W-:-:S02]  /*4bee0*/  LOP3.LUT R14, R14, 0xffff, RZ, 0xc0, !PT ;  /* 0x0000ffff0e0e7812 */ /* 0x000fc400078ec0ff */
[----:B------:R-:W-:Y:S02]  /*4bef0*/  PRMT R3, R3, 0x4210, R4 ;  /* 0x0000421003037816 */ /* 0x000fe40000000004 */
[----:B------:R-:W-:Y:S01]  /*4bf00*/  PRMT R5, R8, 0x4210, R14 ;  /* 0x0000421008057816 */ /* 0x000fe2000000000e */
[----:B------:R-:W-:Y:S06]  /*4bf10*/  BAR.SYNC.DEFER_BLOCKING 0x0 ;  /* 0x0000000000007b1d */ /* 0x000fec0000010000 */
[----:B--2---:R2:W-:Y:S04]  /*4bf20*/  STL.64 [R1+0x17c0], R6 ;  /* 0x0017c00601007387 */ /* 0x0045e80000100a00 */
[----:B--2---:R-:W2:Y:S04]  /*4bf30*/  LDL.LU.64 R6, [R1+0xf78] ;  /* 0x000f780001067983 */ /* 0x004ea80000300a00 */
[----:B------:R-:W2:Y:S04]  /*4bf40*/  LDL.LU R8, [R1+0x1e0] ;  /* 0x0001e00001087983 */ /* 0x000ea80000300800 */
[----:B------:R-:W2:Y:S04]  /*4bf50*/  LDL.LU R2, [R1+0x1f4] ;  /* 0x0001f40001027983 */ /* 0x000ea80000300800 */
[----:B0-----:R0:W-:Y:S04]  /*4bf60*/  STL.64 [R1+0x1538], R24 ;  /* 0x0015381801007387 */ /* 0x0011e80000100a00 */
[----:B------:R-:W-:Y:S01]  /*4bf70*/  STL.64 [R1+0x1500], R26 ;  /* 0x0015001a01007387 */ /* 0x000fe20000100a00 */
[----:B0-----:R-:W-:-:S03]  /*4bf80*/  IMAD.MOV.U32 R24, RZ, RZ, R0 ;  /* 0x000000ffff187224 */ /* 0x001fc600078e0000 */
[----:B------:R-:W2:Y:S01]  /*4bf90*/  LDL.LU R0, [R1+0x17f0] ;  /* 0x0017f00001007983 */ /* 0x000ea20000300800 */
[----:B------:R-:W-:-:S03]  /*4bfa0*/  IMAD.MOV.U32 R25, RZ, RZ, R3 ;  /* 0x000000ffff197224 */ /* 0x000fc600078e0003 */
[----:B------:R-:W2:Y:S04]  /*4bfb0*/  LDL.LU R3, [R1+0x17ec] ;  /* 0x0017ec0001037983 */ /* 0x000ea80000300800 */
[----:B-1----:R-:W-:Y:S04]  /*4bfc0*/  STL.64 [R1+0x1520], R20 ;  /* 0x0015201401007387 */ /* 0x002fe80000100a00 */
[----:B------:R0:W-:Y:S04]  /*4bfd0*/  STL.64 [R1+0x1508], R22 ;  /* 0x0015081601007387 */ /* 0x0001e80000100a00 */
[----:B0-----:R-:W2:Y:S04]  /*4bfe0*/  LDL.LU.64 R22, [R1+0xf60] ;  /* 0x000f600001167983 */ /* 0x001ea80000300a00 */
[----:B------:R-:W3:Y:S01]  /*4bff0*/  LDL.LU.64 R20, [R1+0xf58] ;  /* 0x000f580001147983 */ /* 0x000ee20000300a00 */
[----:B------:R-:W-:-:S02]  /*4c000*/  IMAD.MOV.U32 R26, RZ, RZ, R16 ;  /* 0x000000ffff1a7224 */ /* 0x000fc400078e0010 */
[----:B------:R-:W-:-:S05]  /*4c010*/  IMAD.MOV.U32 R27, RZ, RZ, R5 ;  /* 0x000000ffff1b7224 */ /* 0x000fca00078e0005 */
[----:B------:R0:W-:Y:S01]  /*4c020*/  STSM.16.M88.4 [R18], R24 ;  /* 0x0000001812007844 */ /* 0x0001e20000000200 */
[----:B------:R-:W-:Y:S06]  /*4c030*/  BAR.SYNC.DEFER_BLOCKING 0x0 ;  /* 0x0000000000007b1d */ /* 0x000fec0000010000 */
[----:B--2---:R1:W-:Y:S04]  /*4c040*/  STL.64 [R1+0x17d0], R22 ;  /* 0x0017d01601007387 */ /* 0x0043e80000100a00 */
[----:B---3--:R4:W-:Y:S04]  /*4c050*/  STL.64 [R1+0x17c8], R20 ;  /* 0x0017c81401007387 */ /* 0x0089e80000100a00 */
[----:B0-----:R-:W2:Y:S04]  /*4c060*/  LDL.LU.64 R26, [R1+0xf50] ;  /* 0x000f5000011a7983 */ /* 0x001ea80000300a00 */
[----:B------:R-:W3:Y:S01]  /*4c070*/  LDL.LU.64 R24, [R1+0xf48] ;  /* 0x000f480001187983 */ /* 0x000ee20000300a00 */
[----:B-1----:R-:W-:Y:S01]  /*4c080*/  PRMT R22, R15, 0x5210, R29 ;  /* 0x000052100f167816 */ /* 0x002fe2000000001d */
[----:B------:R-:W-:Y:S01]  /*4c090*/  IMAD.MOV.U32 R29, RZ, RZ, R18 ;  /* 0x000000ffff1d7224 */ /* 0x000fe200078e0012 */
[----:B------:R-:W-:-:S02]  /*4c0a0*/  PRMT R23, R3, 0x5210, R14 ;  /* 0x0000521003177816 */ /* 0x000fc4000000000e */
[----:B----4-:R-:W-:Y:S02]  /*4c0b0*/  PRMT R20, R17, 0x5210, R28 ;  /* 0x0000521011147816 */ /* 0x010fe4000000001c */
[----:B------:R-:W-:Y:S02]  /*4c0c0*/  PRMT R21, R19, 0x5210, R4 ;  /* 0x0000521013157816 */ /* 0x000fe40000000004 */
[----:B------:R-:W-:Y:S01]  /*4c0d0*/  PRMT R28, R11, 0x7770, RZ ;  /* 0x000077700b1c7816 */ /* 0x000fe200000000ff */
[----:B--2---:R-:W-:Y:S04]  /*4c0e0*/  STL.64 [R1+0x17e0], R26 ;  /* 0x0017e01a01007387 */ /* 0x004fe80000100a00 */
[----:B---3--:R-:W-:Y:S04]  /*4c0f0*/  STL.64 [R1+0x17d8], R24 ;  /* 0x0017d81801007387 */ /* 0x008fe80000100a00 */
[----:B------:R0:W1:Y:S01]  /*4c100*/  LDS.128 R24, [R10] ;  /* 0x000000000a187984 */ /* 0x0000620000000c00 */
[----:B------:R-:W-:Y:S06]  /*4c110*/  BAR.SYNC.DEFER_BLOCKING 0x0 ;  /* 0x0000000000007b1d */ /* 0x000fec0000010000 */
[----:B------:R-:W2:Y:S04]  /*4c120*/  LDL.LU.64 R4, [R1+0xf30] ;  /* 0x000f300001047983 */ /* 0x000ea80000300a00 */
[----:B------:R-:W3:Y:S04]  /*4c130*/  LDL.LU.64 R16, [R1+0xf28] ;  /* 0x000f280001107983 */ /* 0x000ee80000300a00 */
[----:B------:R-:W4:Y:S04]  /*4c140*/  LDL.LU.64 R14, [R1+0xf10] ;  /* 0x000f1000010e7983 */ /* 0x000f280000300a00 */
[----:B0-----:R-:W2:Y:S04]  /*4c150*/  LDL.LU R10, [R1+0x17e8] ;  /* 0x0017e800010a7983 */ /* 0x001ea80000300800 */
[----:B------:R-:W-:Y:S01]  /*4c160*/  STSM.16.M88.4 [R29], R20 ;  /* 0x000000141d007844 */ /* 0x000fe20000000200 */
[----:B------:R-:W-:Y:S06]  /*4c170*/  BAR.SYNC.DEFER_BLOCKING 0x0 ;  /* 0x0000000000007b1d */ /* 0x000fec0000010000 */
[----:B-1----:R-:W-:Y:S04]  /*4c180*/  STL.64 [R1+0x180], R24 ;  /* 0x0001801801007387 */ /* 0x002fe80000100a00 */
[----:B------:R0:W-:Y:S04]  /*4c190*/  STL.64 [R1+0x188], R26 ;  /* 0x0001881a01007387 */ /* 0x0001e80000100a00 */
[----:B0-----:R-:W2:Y:S04]  /*4c1a0*/  LDL.LU.64 R26, [R1+0x17e0] ;  /* 0x0017e000011a7983 */ /* 0x001ea80000300a00 */
[----:B------:R-:W2:Y:S04]  /*4c1b0*/  LDL.LU.64 R24, [R1+0x17d8] ;  /* 0x0017d80001187983 */ /* 0x000ea80000300a00 */
[----:B------:R-:W2:Y:S04]  /*4c1c0*/  LDL.LU.64 R18, [R1+0xf08] ;  /* 0x000f080001127983 */ /* 0x000ea80000300a00 */
[----:B------:R-:W2:Y:S04]  /*4c1d0*/  LDL.LU.64 R22, [R1+0x17d0] ;  /* 0x0017d00001167983 */ /* 0x000ea80000300a00 */
[----:B------:R-:W2:Y:S04]  /*4c1e0*/  LDL.LU.64 R20, [R1+0x17c8] ;  /* 0x0017c80001147983 */ /* 0x000ea80000300a00 */
[----:B------:R0:W-:Y:S04]  /*4c1f0*/  @P0 STG.E.U8 desc[UR40][R6.64], R28 ;  /* 0x0000001c06000986 */ /* 0x0001e8000c101128 */
[----:B0-----:R-:W2:Y:S01]  /*4c200*/  LDL.LU.64 R6, [R1+0x17c0] ;  /* 0x0017c00001067983 */ /* 0x001ea20000300a00 */
[----:B------:R-:W-:-:S02]  /*4c210*/  LOP3.LUT P0, RZ, R13, 0x80, RZ, 0xc0, !PT ;  /* 0x000000800dff7812 */ /* 0x000fc4000780c0ff */
[----:B------:R-:W-:-:S11]  /*4c220*/  PRMT R28, R11, 0x7771, RZ ;  /* 0x000077710b1c7816 */ /* 0x000fd600000000ff */
[----:B--2---:R0:W-:Y:S04]  /*4c230*/  @P0 STG.E.U8 desc[UR40][R6.64], R28 ;  /* 0x0000001c06000986 */ /* 0x0041e8000c101128 */
[----:B0-----:R-:W2:Y:S01]  /*4c240*/  LDL.LU.64 R6, [R1+0x17b8] ;  /* 0x0017b80001067983 */ /* 0x001ea20000300a00 */
[----:B------:R-:W-:Y:S02]  /*4c250*/  LOP3.LUT P0, RZ, R13, 0x40, RZ, 0xc0, !PT ;  /* 0x000000400dff7812 */ /* 0x000fe4000780c0ff */
[----:B------:R-:W-:-:S11]  /*4c260*/  PRMT R28, R11, 0x7772, RZ ;  /* 0x000077720b1c7816 */ /* 0x000fd600000000ff */
[----:B--2---:R0:W-:Y:S01]  /*4c270*/  @P0 STG.E.U8 desc[UR40][R6.64], R28 ;  /* 0x0000001c06000986 */ /* 0x0041e2000c101128 */
[----:B------:R-:W-:Y:S02]  /*4c280*/  LOP3.LUT P0, RZ, R13, 0x20, RZ, 0xc0, !PT ;  /* 0x000000200dff7812 */ /* 0x000fe4000780c0ff */
[----:B0-----:R-:W-:Y:S01]  /*4c290*/  PRMT R28, R11, 0x7773, RZ ;  /* 0x000077730b1c7816 */ /* 0x001fe200000000ff */
[----:B------:R-:W2:Y:S10]  /*4c2a0*/  LDL.LU.64 R6, [R1+0x17b0] ;  /* 0x0017b00001067983 */ /* 0x000eb40000300a00 */
[----:B------:R0:W-:Y:S02]  /*4c2b0*/  @P0 STG.E.U8 desc[UR40][R22.64], R28 ;  /* 0x0000001c16000986 */ /* 0x0001e4000c101128 */
[----:B0-----:R-:W-:-:S05]  /*4c2c0*/  PRMT R28, R8, 0x7770, RZ ;  /* 0x00007770081c7816 */ /* 0x001fca00000000ff */
[----:B------:R0:W-:Y:S02]  /*4c2d0*/  @P6 STG.E.U8 desc[UR40][R20.64], R28 ;  /* 0x0000001c14006986 */ /* 0x0001e4000c101128 */
[----:B0-----:R-:W-:-:S05]  /*4c2e0*/  PRMT R28, R8, 0x7771, RZ ;  /* 0x00007771081c7816 */ /* 0x001fca00000000ff */
[----:B------:R0:W-:Y:S02]  /*4c2f0*/  @P5 STG.E.U8 desc[UR40][R26.64], R28 ;  /* 0x0000001c1a005986 */ /* 0x0001e4000c101128 */
[----:B0-----:R-:W-:-:S05]  /*4c300*/  PRMT R28, R8, 0x7772, RZ ;  /* 0x00007772081c7816 */ /* 0x001fca00000000ff */
[----:B------:R0:W-:Y:S01]  /*4c310*/  @P4 STG.E.U8 desc[UR40][R24.64], R28 ;  /* 0x0000001c18004986 */ /* 0x0001e2000c101128 */
[----:B------:R-:W-:Y:S02]  /*4c320*/  LOP3.LUT P0, RZ, R13, 0x10, RZ, 0xc0, !PT ;  /* 0x000000100dff7812 */ /* 0x000fe4000780c0ff */
[----:B0-----:R-:W-:-:S05]  /*4c330*/  PRMT R28, R8, 0x7773, RZ ;  /* 0x00007773081c7816 */ /* 0x001fca00000000ff */
[----:B------:R0:W-:Y:S02]  /*4c340*/  @P3 STG.E.U8 desc[UR40][R4.64], R28 ;  /* 0x0000001c04003986 */ /* 0x0001e4000c101128 */
[----:B0-----:R-:W-:-:S05]  /*4c350*/  PRMT R28, R2, 0x7770, RZ ;  /* 0x00007770021c7816 */ /* 0x001fca00000000ff */
[----:B---3--:R0:W-:Y:S02]  /*4c360*/  @P2 STG.E.U8 desc[UR40][R16.64], R28 ;  /* 0x0000001c10002986 */ /* 0x0081e4000c101128 */
[C---:B0-----:R-:W-:Y:S02]  /*4c370*/  PRMT R28, R2.reuse, 0x7771, RZ ;  /* 0x00007771021c7816 */ /* 0x041fe400000000ff */
[----:B------:R-:W3:Y:S04]  /*4c380*/  LDL.LU.64 R16, [R1+0xf00] ;  /* 0x000f000001107983 */ /* 0x000ee80000300a00 */
[----:B----4-:R0:W-:Y:S02]  /*4c390*/  @P1 STG.E.U8 desc[UR40][R14.64], R28 ;  /* 0x0000001c0e001986 */ /* 0x0101e4000c101128 */
[----:B0-----:R-:W-:-:S02]  /*4c3a0*/  PRMT R28, R2, 0x7772, RZ ;  /* 0x00007772021c7816 */ /* 0x001fc400000000ff */
[----:B------:R-:W4:Y:S04]  /*4c3b0*/  LDL.LU.64 R14, [R1+0xef8] ;  /* 0x000ef800010e7983 */ /* 0x000f280000300a00 */
[----:B------:R0:W-:Y:S04]  /*4c3c0*/  @P0 STG.E.U8 desc[UR40][R18.64], R28 ;  /* 0x0000001c12000986 */ /* 0x0001e8000c101128 */
[----:B0-----:R-:W4:Y:S04]  /*4c3d0*/  LDL.LU.64 R18, [R1+0xee0] ;  /* 0x000ee00001127983 */ /* 0x001f280000300a00 */
[----:B------:R-:W4:Y:S04]  /*4c3e0*/  LDL.LU.64 R24, [R1+0xed8] ;  /* 0x000ed80001187983 */ /* 0x000f280000300a00 */
[----:B------:R-:W4:Y:S01]  /*4c3f0*/  LDL.LU R8, [R1+0x1e4] ;  /* 0x0001e40001087983 */ /* 0x000f220000300800 */
[----:B------:R-:W-:-:S02]  /*4c400*/  LOP3.LUT P6, RZ, R10, 0x10000000, RZ, 0xc0, !PT ;  /* 0x100000000aff7812 */ /* 0x000fc400078cc0ff */
[----:B------:R-:W-:Y:S01]  /*4c410*/  LOP3.LUT R3, R3, 0xefffffff, RZ, 0xc0, !PT ;  /* 0xefffffff03037812 */ /* 0x000fe200078ec0ff */
[----:B------:R-:W4:Y:S01]  /*4c420*/  LDL.LU.64 R4, [R1+0xec0] ;  /* 0x000ec00001047983 */ /* 0x000f220000300a00 */
[----:B------:R-:W-:-:S03]  /*4c430*/  PRMT R28, R2, 0x7773, RZ ;  /* 0x00007773021c7816 */ /* 0x000fc600000000ff */
[----:B------:R-:W4:Y:S06]  /*4c440*/  LDL.LU R29, [R1+0x1f8] ;  /* 0x0001f800011d7983 */ /* 0x000f2c0000300800 */
        /* <DEDUP_REMOVED lines=10> */
[----:B------:R-:W-:Y:S01]  /*4c4f0*/  STL [R1+0x17a0], R3 ;  /* 0x0017a00301007387 */ /* 0x000fe20000100800 */
[C---:B--2---:R-:W-:Y:S02]  /*4c500*/  LOP3.LUT P3, RZ, R6.reuse, 0x1000, RZ, 0xc0, !PT ;  /* 0x0000100006ff7812 */ /* 0x044fe4000786c0ff */
[C---:B------:R-:W-:Y:S02]  /*4c510*/  LOP3.LUT P2, RZ, R6.reuse, 0x80, RZ, 0xc0, !PT ;  /* 0x0000008006ff7812 */ /* 0x040fe4000784c0ff */
[----:B------:R-:W-:Y:S01]  /*4c520*/  LOP3.LUT P1, RZ, R6, 0x40, RZ, 0xc0, !PT ;  /* 0x0000004006ff7812 */ /* 0x000fe2000782c0ff */
[----:B------:R-:W-:Y:S08]  /*4c530*/  STL.64 [R1+0x1650], R6 ;  /* 0x0016500601007387 */ /* 0x000ff00000100a00 */
[----:B---3--:R0:W-:Y:S04]  /*4c540*/  @P3 STG.E.U8 desc[UR40][R16.64], R28 ;  /* 0x0000001c10003986 */ /* 0x0081e8000c101128 */
[----:B0-----:R-:W2:Y:S01]  /*4c550*/  LDL.LU.64 R16, [R1+0xeb8] ;  /* 0x000eb80001107983 */ /* 0x001ea20000300a00 */
[----:B----4-:R-:W-:-:S05]  /*4c560*/  PRMT R28, R8, 0x7770, RZ ;  /* 0x00007770081c7816 */ /* 0x010fca00000000ff */
[----:B------:R0:W-:Y:S02]  /*4c570*/  @P2 STG.E.U8 desc[UR40][R14.64], R28 ;  /* 0x0000001c0e002986 */ /* 0x0001e4000c101128 */
[----:B0-----:R-:W-:Y:S02]  /*4c580*/  PRMT R28, R8, 0x7771, RZ ;  /* 0x00007771081c7816 */ /* 0x001fe400000000ff */
[----:B------:R-:W3:Y:S04]  /*4c590*/  LDL.LU.64 R14, [R1+0xea0] ;  /* 0x000ea000010e7983 */ /* 0x000ee80000300a00 */
[----:B------:R0:W-:Y:S04]  /*4c5a0*/  @P1 STG.E.U8 desc[UR40][R18.64], R28 ;  /* 0x0000001c12001986 */ /* 0x0001e8000c101128 */
[----:B0-----:R-:W4:Y:S04]  /*4c5b0*/  LDL.LU R19, [R1+0x1e8] ;  /* 0x0001e80001137983 */ /* 0x001f280000300800 */
[----:B------:R-:W2:Y:S01]  /*4c5c0*/  LDL.LU.64 R2, [R1+0xe78] ;  /* 0x000e780001027983 */ /* 0x000ea20000300a00 */
[----:B------:R-:W-:-:S02]  /*4c5d0*/  LOP3.LUT P0, RZ, R6, 0x20, RZ, 0xc0, !PT ;  /* 0x0000002006ff7812 */ /* 0x000fc4000780c0ff */
[----:B------:R-:W-:Y:S02]  /*4c5e0*/  PRMT R28, R8, 0x7772, RZ ;  /* 0x00007772081c7816 */ /* 0x000fe400000000ff */
[C---:B------:R-:W-:Y:S02]  /*4c5f0*/  LOP3.LUT P5, RZ, R10.reuse, 0x8000000, RZ, 0xc0, !PT ;  /* 0x080000000aff7812 */ /* 0x040fe400078ac0ff */
[C---:B------:R-:W-:Y:S02]  /*4c600*/  LOP3.LUT P4, RZ, R10.reuse, 0x4000000, RZ, 0xc0, !PT ;  /* 0x040000000aff7812 */ /* 0x040fe4000788c0ff */
[C---:B------:R-:W-:Y:S02]  /*4c610*/  LOP3.LUT P3, RZ, R10.reuse, 0x2000000, RZ, 0xc0, !PT ;  /* 0x020000000aff7812 */ /* 0x040fe4000786c0ff */
[C---:B------:R-:W-:Y:S02]  /*4c620*/  LOP3.LUT P2, RZ, R10.reuse, 0x1000000, RZ, 0xc0, !PT ;  /* 0x010000000aff7812 */ /* 0x040fe4000784c0ff */
[C---:B------:R-:W-:Y:S01]  /*4c630*/  LOP3.LUT P1, RZ, R10.reuse, 0x800000, RZ, 0xc0, !PT ;  /* 0x008000000aff7812 */ /* 0x040fe2000782c0ff */
[----:B------:R-:W-:Y:S01]  /*4c640*/  @P0 STG.E.U8 desc[UR40][R24.64], R28 ;  /* 0x0000001c18000986 */ /* 0x000fe2000c101128 */
[----:B------:R-:W-:-:S02]  /*4c650*/  LOP3.LUT P0, RZ, R10, 0x400000, RZ, 0xc0, !PT ;  /* 0x004000000aff7812 */ /* 0x000fc4000780c0ff */
[----:B------:R-:W-:Y:S02]  /*4c660*/  LOP3.LUT P6, RZ, R6, 0x1, RZ, 0xc0, !PT ;  /* 0x0000000106ff7812 */ /* 0x000fe400078cc0ff */
[----:B------:R-:W-:-:S11]  /*4c670*/  LOP3.LUT R13, R13, 0xfffffffe, RZ, 0xc0, !PT ;  /* 0xfffffffe0d0d7812 */ /* 0x000fd600078ec0ff */
[----:B------:R-:W-:Y:S02]  /*4c680*/  @P6 LOP3.LUT R13, R13, 0x1, RZ, 0xfc, !PT ;  /* 0x000000010d0d6812 */ /* 0x000fe400078efcff */
[----:B------:R-:W-:Y:S02]  /*4c690*/  LOP3.LUT P6, RZ, R6, 0x2, RZ, 0xc0, !PT ;  /* 0x0000000206ff7812 */ /* 0x000fe400078cc0ff */
[----:B------:R-:W-:-:S11]  /*4c6a0*/  LOP3.LUT R13, R13, 0xfffffffd, RZ, 0xc0, !PT ;  /* 0xfffffffd0d0d7812 */ /* 0x000fd600078ec0ff */
[----:B------:R-:W-:Y:S02]  /*4c6b0*/  @P6 LOP3.LUT R13, R13, 0x2, RZ, 0xfc, !PT ;  /* 0x000000020d0d6812 */ /* 0x000fe400078efcff */
[----:B------:R-:W-:Y:S02]  /*4c6c0*/  LOP3.LUT P6, RZ, R6, 0x4, RZ, 0xc0, !PT ;  /* 0x0000000406ff7812 */ /* 0x000fe400078cc0ff */
[----:B------:R-:W-:Y:S01]  /*4c6d0*/  LOP3.LUT R13, R13, 0xfffffffb, RZ, 0xc0, !PT ;  /* 0xfffffffb0d0d7812 */ /* 0x000fe200078ec0ff */
[----:B--2---:R0:W-:Y:S04]  /*4c6e0*/  STL.64 [R1+0x17a8], R2 ;  /* 0x0017a80201007387 */ /* 0x0041e80000100a00 */
[----:B0-----:R-:W2:Y:S04]  /*4c6f0*/  LDL.LU.64 R2, [R1+0xe98] ;  /* 0x000e980001027983 */ /* 0x001ea80000300a00 */
[----:B------:R0:W-:Y:S04]  /*4c700*/  STL [R1+0x1790], R10 ;  /* 0x0017900a01007387 */ /* 0x0001e80000100800 */
[----:B0-----:R-:W4:Y:S01]  /*4c710*/  LDL.LU.64 R10, [R1+0xe58] ;  /* 0x000e5800010a7983 */ /* 0x001f220000300a00 */
[----:B------:R-:W-:-:S02]  /*4c720*/  @P6 LOP3.LUT R13, R13, 0x4, RZ, 0xfc, !PT ;  /* 0x000000040d0d6812 */ /* 0x000fc400078efcff */
[----:B------:R-:W-:Y:S02]  /*4c730*/  LOP3.LUT P6, RZ, R6, 0x8, RZ, 0xc0, !PT ;  /* 0x0000000806ff7812 */ /* 0x000fe400078cc0ff */
[----:B------:R-:W-:Y:S02]  /*4c740*/  LOP3.LUT R13, R13, 0xfffffff7, RZ, 0xc0, !PT ;  /* 0xfffffff70d0d7812 */ /* 0x000fe400078ec0ff */
[----:B------:R-:W-:-:S09]  /*4c750*/  PRMT R28, R8, 0x7773, RZ ;  /* 0x00007773081c7816 */ /* 0x000fd200000000ff */
[----:B------:R-:W-:Y:S02]  /*4c760*/  @P6 LOP3.LUT R13, R13, 0x8, RZ, 0xfc, !PT ;  /* 0x000000080d0d6812 */ /* 0x000fe400078efcff */
[----:B------:R-:W-:-:S13]  /*4c770*/  LOP3.LUT P6, RZ, R6, 0x10, RZ, 0xc0, !PT ;  /* 0x0000001006ff7812 */ /* 0x000fda00078cc0ff */
[----:B------:R0:W-:Y:S01]  /*4c780*/  @P6 STG.E.U8 desc[UR40][R4.64], R28 ;  /* 0x0000001c04006986 */ /* 0x0001e2000c101128 */
[----:B------:R-:W-:Y:S02]  /*4c790*/  LOP3.LUT P6, RZ, R13, 0x8, RZ, 0xc0, !PT ;  /* 0x000000080dff7812 */ /* 0x000fe400078cc0ff */
[----:B0-----:R-:W-:-:S11]  /*4c7a0*/  PRMT R28, R29, 0x7770, RZ ;  /* 0x000077701d1c7816 */ /* 0x001fd600000000ff */
[----:B------:R0:W-:Y:S01]  /*4c7b0*/  @P6 STG.E.U8 desc[UR40][R16.64], R28 ;  /* 0x0000001c10006986 */ /* 0x0001e2000c101128 */
[----:B------:R-:W-:Y:S02]  /*4c7c0*/  LOP3.LUT P6, RZ, R13, 0x4, RZ, 0xc0, !PT ;  /* 0x000000040dff7812 */ /* 0x000fe400078cc0ff */
[----:B0-----:R-:W-:-:S11]  /*4c7d0*/  PRMT R28, R29, 0x7771, RZ ;  /* 0x000077711d1c7816 */ /* 0x001fd600000000ff */
[----:B---3--:R0:W-:Y:S01]  /*4c7e0*/  @P6 STG.E.U8 desc[UR40][R14.64], R28 ;  /* 0x0000001c0e006986 */ /* 0x0081e2000c101128 */
[----:B------:R-:W-:Y:S02]  /*4c7f0*/  LOP3.LUT P6, RZ, R13, 0x2, RZ, 0xc0, !PT ;  /* 0x000000020dff7812 */ /* 0x000fe400078cc0ff */
[----:B0-----:R-:W-:-:S11]  /*4c800*/  PRMT R28, R29, 0x7772, RZ ;  /* 0x000077721d1c7816 */ /* 0x001fd600000000ff */
[----:B--2---:R-:W-:Y:S04]  /*4c810*/  @P6 STG.E.U8 desc[UR40][R2.64], R28 ;  /* 0x0000001c02006986 */ /* 0x004fe8000c101128 */
[----:B----4-:R0:W-:Y:S04]  /*4c820*/  STL.64 [R1+0x1798], R10 ;  /* 0x0017980a01007387 */ /* 0x0101e80000100a00 */
[----:B0-----:R-:W2:Y:S04]  /*4c830*/  LDL.LU.64 R10, [R1+0xe70] ;  /* 0x000e7000010a7983 */ /* 0x001ea80000300a00 */
[----:B------:R-:W3:Y:S04]  /*4c840*/  LDL.LU.64 R6, [R1+0xe50] ;  /* 0x000e500001067983 */ /* 0x000ee80000300a00 */
[----:B------:R-:W4:Y:S04]  /*4c850*/  LDL.LU.64 R22, [R1+0xe40] ;  /* 0x000e400001167983 */ /* 0x000f280000300a00 */
[----:B------:R-:W2:Y:S04]  /*4c860*/  LDL.LU.64 R20, [R1+0xe38] ;  /* 0x000e380001147983 */ /* 0x000ea80000300a00 */
[----:B------:R-:W2:Y:S04]  /*4c870*/  LDL.LU R8, [R1+0x1fc] ;  /* 0x0001fc0001087983 */ /* 0x000ea80000300800 */
[----:B------:R-:W2:Y:S04]  /*4c880*/  LDL.LU R18, [R1+0x1ec] ;  /* 0x0001ec0001127983 */ /* 0x000ea80000300800 */
[----:B------:R-:W2:Y:S04]  /*4c890*/  LDL.LU.64 R26, [R1+0xe30] ;  /* 0x000e3000011a7983 */ /* 0x000ea80000300a00 */
[----:B------:R-:W2:Y:S04]  /*4c8a0*/  LDL.LU.64 R24, [R1+0xe28] ;  /* 0x000e280001187983 */ /* 0x000ea80000300a00 */
[----:B------:R-:W2:Y:S04]  /*4c8b0*/  LDL.LU.64 R4, [R1+0xe18] ;  /* 0x000e180001047983 */ /* 0x000ea80000300a00 */
[----:B------:R-:W2:Y:S04]  /*4c8c0*/  LDL.LU.64 R16, [R1+0xe10] ;  /* 0x000e100001107983 */ /* 0x000ea80000300a00 */
[----:B------:R-:W2:Y:S04]  /*4c8d0*/  LDL.LU.64 R14, [R1+0xe00] ;  /* 0x000e0000010e7983 */ /* 0x000ea80000300a00 */
[----:B------:R-:W2:Y:S01]  /*4c8e0*/  LDL.LU.64 R2, [R1+0x17a8] ;  /* 0x0017a80001027983 */ /* 0x000ea20000300a00 */
[----:B------:R-:W-:-:S02]  /*4c8f0*/  LOP3.LUT P6, RZ, R13, 0x1, RZ, 0xc0, !PT ;  /* 0x000000010dff7812 */ /* 0x000fc400078cc0ff */
[----:B------:R-:W-:Y:S01]  /*4c900*/  PRMT R28, R29, 0x7773, RZ ;  /* 0x000077731d1c7816 */ /* 0x000fe200000000ff */
[----:B------:R-:W3:Y:S10]  /*4c910*/  LDL.LU R13, [R1+0x17a4] ;  /* 0x0017a400010d7983 */ /* 0x000ef40000300800 */
[----:B--2---:R0:W-:Y:S04]  /*4c920*/  @P6 STG.E.U8 desc[UR40][R2.64], R28 ;  /* 0x0000001c02006986 */ /* 0x0041e8000c101128 */
[----:B0-----:R-:W2:Y:S01]  /*4c930*/  LDL.LU R3, [R1+0x17a0] ;  /* 0x0017a00001037983 */ /* 0x001ea20000300800 */
[----:B------:R-:W-:-:S02]  /*4c940*/  PRMT R28, R19, 0x7770, RZ ;  /* 0x00007770131c7816 */ /* 0x000fc400000000ff */
[----:B--2---:R-:W-:-:S13]  /*4c950*/  LOP3.LUT P6, RZ, R3, 0x80000000, RZ, 0xc0, !PT ;  /* 0x8000000003ff7812 */ /* 0x004fda00078cc0ff */
[----:B------:R0:W-:Y:S04]  /*4c960*/  @P6 STG.E.U8 desc[UR40][R10.64], R28 ;  /* 0x0000001c0a006986 */ /* 0x0001e8000c101128 */
[----:B0-----:R-:W2:Y:S01]  /*4c970*/  LDL.LU.64 R10, [R1+0x1798] ;  /* 0x00179800010a7983 */ /* 0x001ea20000300a00 */
[----:B------:R-:W-:Y:S02]  /*4c980*/  LOP3.LUT P6, RZ, R3, 0x40000000, RZ, 0xc0, !PT ;  /* 0x4000000003ff7812 */ /* 0x000fe400078cc0ff */
[----:B------:R-:W-:-:S11]  /*4c990*/  PRMT R28, R19, 0x7771, RZ ;  /* 0x00007771131c7816 */ /* 0x000fd600000000ff */
[----:B--2---:R0:W-:Y:S01]  /*4c9a0*/  @P6 STG.E.U8 desc[UR40][R10.64], R28 ;  /* 0x0000001c0a006986 */ /* 0x0041e2000c101128 */
[----:B------:R-:W-:Y:S02]  /*4c9b0*/  LOP3.LUT P6, RZ, R3, 0x20000000, RZ, 0xc0, !PT ;  /* 0x2000000003ff7812 */ /* 0x000fe400078cc0ff */
[----:B0-----:R-:W-:Y:S01]  /*4c9c0*/  PRMT R28, R19, 0x7772, RZ ;  /* 0x00007772131c7816 */ /* 0x001fe200000000ff */
[----:B------:R-:W2:Y:S10]  /*4c9d0*/  LDL.LU R10, [R1+0x1790] ;  /* 0x00179000010a7983 */ /* 0x000eb40000300800 */
[----:B---3--:R0:W-:Y:S01]  /*4c9e0*/  @P6 STG.E.U8 desc[UR40][R6.64], R28 ;  /* 0x0000001c06006986 */ /* 0x0081e2000c101128 */
[----:B------:R-:W-:-:S02]  /*4c9f0*/  LOP3.LUT P6, RZ, R3, 0x10000000, RZ, 0xc0, !PT ;  /* 0x1000000003ff7812 */ /* 0x000fc400078cc0ff */
[----:B0-----:R-:W-:-:S11]  /*4ca00*/  PRMT R28, R19, 0x7773, RZ ;  /* 0x00007773131c7816 */ /* 0x001fd600000000ff */
[----:B----4-:R0:W-:Y:S02]  /*4ca10*/  @P6 STG.E.U8 desc[UR40][R22.64], R28 ;  /* 0x0000001c16006986 */ /* 0x0101e4000c101128 */
[----:B0-----:R-:W-:-:S05]  /*4ca20*/  PRMT R28, R8, 0x7770, RZ ;  /* 0x00007770081c7816 */ /* 0x001fca00000000ff */
[----:B------:R0:W-:Y:S02]  /*4ca30*/  @P5 STG.E.U8 desc[UR40][R20.64], R28 ;  /* 0x0000001c14005986 */ /* 0x0001e4000c101128 */
[----:B0-----:R-:W-:-:S05]  /*4ca40*/  PRMT R28, R8, 0x7771, RZ ;  /* 0x00007771081c7816 */ /* 0x001fca00000000ff */
[----:B------:R0:W-:Y:S02]  /*4ca50*/  @P4 STG.E.U8 desc[UR40][R26.64], R28 ;  /* 0x0000001c1a004986 */ /* 0x0001e4000c101128 */
[----:B0-----:R-:W-:-:S05]  /*4ca60*/  PRMT R28, R8, 0x7772, RZ ;  /* 0x00007772081c7816 */ /* 0x001fca00000000ff */
[----:B------:R0:W-:Y:S02]  /*4ca70*/  @P3 STG.E.U8 desc[UR40][R24.64], R28 ;  /* 0x0000001c18003986 */ /* 0x0001e4000c101128 */
[----:B0-----:R-:W-:-:S05]  /*4ca80*/  PRMT R28, R8, 0x7773, RZ ;  /* 0x00007773081c7816 */ /* 0x001fca00000000ff */
[----:B------:R0:W-:Y:S02]  /*4ca90*/  @P2 STG.E.U8 desc[UR40][R4.64], R28 ;  /* 0x0000001c04002986 */ /* 0x0001e4000c101128 */
[----:B0-----:R-:W-:-:S05]  /*4caa0*/  PRMT R28, R18, 0x7770, RZ ;  /* 0x00007770121c7816 */ /* 0x001fca00000000ff */
[----:B------:R0:W-:Y:S01]  /*4cab0*/  @P1 STG.E.U8 desc[UR40][R16.64], R28 ;  /* 0x0000001c10001986 */ /* 0x0001e2000c101128 */
[----:B------:R-:W-:Y:S01]  /*4cac0*/  IMAD.MOV.U32 R19, RZ, RZ, R9 ;  /* 0x000000ffff137224 */ /* 0x000fe200078e0009 */
[C---:B0-----:R-:W-:Y:S02]  /*4cad0*/  PRMT R28, R18.reuse, 0x7771, RZ ;  /* 0x00007771121c7816 */ /* 0x041fe400000000ff */
[----:B------:R-:W3:Y:S04]  /*4cae0*/  LDL.LU.64 R16, [R1+0xdf8] ;  /* 0x000df80001107983 */ /* 0x000ee80000300a00 */
[----:B------:R0:W-:Y:S04]  /*4caf0*/  @P0 STG.E.U8 desc[UR40][R14.64], R28 ;  /* 0x0000001c0e000986 */ /* 0x0001e8000c101128 */
[----:B0-----:R-:W4:Y:S04]  /*4cb00*/  LDL.LU.64 R14, [R1+0xdf0] ;  /* 0x000df000010e7983 */ /* 0x001f280000300a00 */
[----:B------:R-:W4:Y:S04]  /*4cb10*/  LDL.LU.64 R24, [R1+0xde8] ;  /* 0x000de80001187983 */ /* 0x000f280000300a00 */
[----:B------:R-:W4:Y:S04]  /*4cb20*/  LDL.LU.64 R8, [R1+0xdd8] ;  /* 0x000dd80001087983 */ /* 0x000f280000300a00 */
[----:B------:R-:W4:Y:S04]  /*4cb30*/  LDL.LU.64 R4, [R1+0xdd0] ;  /* 0x000dd00001047983 */ /* 0x000f280000300a00 */
[----:B------:R-:W4:Y:S01]  /*4cb40*/  LDL.LU R2, [R1+0x1d0] ;  /* 0x0001d00001027983 */ /* 0x000f220000300800 */
[----:B------:R-:W-:-:S02]  /*4cb50*/  PRMT R28, R18, 0x7772, RZ ;  /* 0x00007772121c7816 */ /* 0x000fc400000000ff */
[C---:B--2---:R-:W-:Y:S02]  /*4cb60*/  LOP3.LUT P3, RZ, R10.reuse, 0x200000, RZ, 0xc0, !PT ;  /* 0x002000000aff7812 */ /* 0x044fe4000786c0ff */
[C---:B------:R-:W-:Y:S02]  /*4cb70*/  LOP3.LUT P2, RZ, R10.reuse, 0x100000, RZ, 0xc0, !PT ;  /* 0x001000000aff7812 */ /* 0x040fe4000784c0ff */
[C---:B------:R-:W-:Y:S02]  /*4cb80*/  LOP3.LUT P1, RZ, R10.reuse, 0x80000, RZ, 0xc0, !PT ;  /* 0x000800000aff7812 */ /* 0x040fe4000782c0ff */
[----:B------:R-:W-:-:S07]  /*4cb90*/  LOP3.LUT P0, RZ, R10, 0x40000, RZ, 0xc0, !PT ;  /* 0x000400000aff7812 */ /* 0x000fce000780c0ff */
[----:B---3--:R0:W-:Y:S02]  /*4cba0*/  @P3 STG.E.U8 desc[UR40][R16.64], R28 ;  /* 0x0000001c10003986 */ /* 0x0081e4000c101128 */
[----:B0-----:R-:W-:Y:S02]  /*4cbb0*/  PRMT R28, R18, 0x7773, RZ ;  /* 0x00007773121c7816 */ /* 0x001fe400000000ff */
[----:B------:R-:W2:Y:S04]  /*4cbc0*/  LDL.LU.64 R16, [R1+0xdc0] ;  /* 0x000dc00001107983 */ /* 0x000ea80000300a00 */
[----:B----4-:R0:W-:Y:S04]  /*4cbd0*/  @P2 STG.E.U8 desc[UR40][R14.64], R28 ;  /* 0x0000001c0e002986 */ /* 0x0101e8000c101128 */
[----:B------:R-:W3:Y:S04]  /*4cbe0*/  LDL.LU R29, [R1+0x1c0] ;  /* 0x0001c000011d7983 */ /* 0x000ee80000300800 */
[----:B0-----:R-:W4:Y:S01]  /*4cbf0*/  LDL.LU.64 R14, [R1+0xdb8] ;  /* 0x000db800010e7983 */ /* 0x001f220000300a00 */
[----:B------:R-:W-:-:S03]  /*4cc00*/  PRMT R28, R2, 0x7770, RZ ;  /* 0x00007770021c7816 */ /* 0x000fc600000000ff */
[----:B------:R-:W2:Y:S04]  /*4cc10*/  LDL.LU R11, [R1+0x1d4] ;  /* 0x0001d400010b7983 */ /* 0x000ea80000300800 */
[----:B------:R0:W-:Y:S02]  /*4cc20*/  @P1 STG.E.U8 desc[UR40][R24.64], R28 ;  /* 0x0000001c18001986 */ /* 0x0001e4000c101128 */
[----:B0-----:R-:W-:-:S05]  /*4cc30*/  PRMT R28, R2, 0x7771, RZ ;  /* 0x00007771021c7816 */ /* 0x001fca00000000ff */
[----:B------:R0:W-:Y:S04]  /*4cc40*/  @P0 STG.E.U8 desc[UR40][R8.64], R28 ;  /* 0x0000001c08000986 */ /* 0x0001e8000c101128 */
[----:B0-----:R-:W2:Y:S04]  /*4cc50*/  LDL.LU.64 R8, [R1+0xd90] ;  /* 0x000d900001087983 */ /* 0x001ea80000300a00 */
[----:B--2---:R0:W-:Y:S04]  /*4cc60*/  STL.64 [R1+0x1778], R8 ;  /* 0x0017780801007387 */ /* 0x0041e80000100a00 */
[----:B0-----:R-:W2:Y:S04]  /*4cc70*/  LDL.LU.64 R8, [R1+0xd98] ;  /* 0x000d980001087983 */ /* 0x001ea80000300a00 */
[----:B--2---:R0:W-:Y:S04]  /*4cc80*/  STL.64 [R1+0x1780], R8 ;  /* 0x0017800801007387 */ /* 0x0041e80000100a00 */
[----:B0-----:R-:W2:Y:S01]  /*4cc90*/  LDL.LU.64 R8, [R1+0xda8] ;  /* 0x000da80001087983 */ /* 0x001ea20000300a00 */
[----:B------:R-:W-:-:S02]  /*4cca0*/  LOP3.LUT P6, RZ, R10, 0x200, RZ, 0xc0, !PT ;  /* 0x000002000aff7812 */ /* 0x000fc400078cc0ff */
        /* <DEDUP_REMOVED lines=17> */
[----:B0-----:R-:W2:Y:S06]  /*4cdc0*/  LDL.LU.64 R8, [R1+0xdb0] ;  /* 0x000db00001087983 */ /* 0x001eac0000300a00 */
[----:B------:R-:W-:-:S02]  /*4cdd0*/  @P6 LOP3.LUT R3, R3, 0x2000000, RZ, 0xfc, !PT ;  /* 0x0200000003036812 */ /* 0x000fc400078efcff */
[----:B------:R-:W-:Y:S01]  /*4cde0*/  LOP3.LUT P6, RZ, R10, 0x8000, RZ, 0xc0, !PT ;  /* 0x000080000aff7812 */ /* 0x000fe200078cc0ff */
[----:B------:R-:W2:Y:S01]  /*4cdf0*/  LDL.LU.64 R6, [R1+0xd70] ;  /* 0x000d700001067983 */ /* 0x000ea20000300a00 */
[----:B------:R-:W-:Y:S02]  /*4ce00*/  LOP3.LUT R3, R3, 0xfbffffff, RZ, 0xc0, !PT ;  /* 0xfbffffff03037812 */ /* 0x000fe400078ec0ff */
[----:B------:R-:W-:Y:S01]  /*4ce10*/  PRMT R28, R2, 0x7772, RZ ;  /* 0x00007772021c7816 */ /* 0x000fe200000000ff */
[----:B------:R-:W2:Y:S04]  /*4ce20*/  LDL.LU R18, [R1+0x1c4] ;  /* 0x0001c40001127983 */ /* 0x000ea80000300800 */
[----:B------:R-:W2:Y:S04]  /*4ce30*/  LDL.LU.64 R22, [R1+0xd68] ;  /* 0x000d680001167983 */ /* 0x000ea80000300a00 */
[----:B------:R-:W-:Y:S01]  /*4ce40*/  @P6 LOP3.LUT R3, R3, 0x4000000, RZ, 0xfc, !PT ;  /* 0x0400000003036812 */ /* 0x000fe200078efcff */
[----:B------:R-:W2:Y:S01]  /*4ce50*/  LDL.LU.64 R20, [R1+0xd50] ;  /* 0x000d500001147983 */ /* 0x000ea20000300a00 */
[----:B------:R-:W-:-:S02]  /*4ce60*/  LOP3.LUT P6, RZ, R10, 0x10000, RZ, 0xc0, !PT ;  /* 0x000100000aff7812 */ /* 0x000fc400078cc0ff */
[----:B------:R-:W-:Y:S01]  /*4ce70*/  LOP3.LUT R3, R3, 0xf7ffffff, RZ, 0xc0, !PT ;  /* 0xf7ffffff03037812 */ /* 0x000fe200078ec0ff */
[----:B------:R-:W2:Y:S04]  /*4ce80*/  LDL.LU.64 R26, [R1+0xd48] ;  /* 0x000d4800011a7983 */ /* 0x000ea80000300a00 */
[----:B------:R-:W2:Y:S06]  /*4ce90*/  LDL.LU.64 R24, [R1+0xd30] ;  /* 0x000d300001187983 */ /* 0x000eac0000300a00 */
[----:B------:R-:W-:-:S02]  /*4cea0*/  @P6 LOP3.LUT R3, R3, 0x8000000, RZ, 0xfc, !PT ;  /* 0x0800000003036812 */ /* 0x000fc400078efcff */
[----:B------:R-:W-:-:S13]  /*4ceb0*/  LOP3.LUT P6, RZ, R10, 0x20000, RZ, 0xc0, !PT ;  /* 0x000200000aff7812 */ /* 0x000fda00078cc0ff */
[----:B------:R0:W-:Y:S01]  /*4cec0*/  @P6 STG.E.U8 desc[UR40][R4.64], R28 ;  /* 0x0000001c04006986 */ /* 0x0001e2000c101128 */
[C---:B------:R-:W-:Y:S02]  /*4ced0*/  LOP3.LUT P6, RZ, R3.reuse, 0x8000000, RZ, 0xc0, !PT ;  /* 0x0800000003ff7812 */ /* 0x040fe400078cc0ff */
[----:B0-----:R-:W-:Y:S01]  /*4cee0*/  PRMT R28, R2, 0x7773, RZ ;  /* 0x00007773021c7816 */ /* 0x001fe200000000ff */
[----:B------:R-:W2:Y:S10]  /*4cef0*/  LDL.LU.64 R4, [R1+0xd28] ;  /* 0x000d280001047983 */ /* 0x000eb40000300a00 */
[----:B------:R3:W-:Y:S01]  /*4cf00*/  @P6 STG.E.U8 desc[UR40][R16.64], R28 ;  /* 0x0000001c10006986 */ /* 0x0007e2000c101128 */
[----:B------:R-:W-:-:S03]  /*4cf10*/  LOP3.LUT P6, RZ, R3, 0x4000000, RZ, 0xc0, !PT ;  /* 0x0400000003ff7812 */ /* 0x000fc600078cc0ff */
[----:B------:R-:W2:Y:S01]  /*4cf20*/  LDL.LU R2, [R1+0x1d8] ;  /* 0x0001d80001027983 */ /* 0x000ea20000300800 */
[----:B---3--:R-:W-:-:S03]  /*4cf30*/  PRMT R28, R29, 0x7770, RZ ;  /* 0x000077701d1c7816 */ /* 0x008fc600000000ff */
[----:B------:R-:W3:Y:S06]  /*4cf40*/  LDL.LU.64 R16, [R1+0xd10] ;  /* 0x000d100001107983 */ /* 0x000eec0000300a00 */
[----:B----4-:R0:W-:Y:S01]  /*4cf50*/  @P6 STG.E.U8 desc[UR40][R14.64], R28 ;  /* 0x0000001c0e006986 */ /* 0x0101e2000c101128 */
[----:B------:R-:W-:Y:S02]  /*4cf60*/  LOP3.LUT P6, RZ, R3, 0x2000000, RZ, 0xc0, !PT ;  /* 0x0200000003ff7812 */ /* 0x000fe400078cc0ff */
[----:B0-----:R-:W-:Y:S01]  /*4cf70*/  PRMT R28, R29, 0x7771, RZ ;  /* 0x000077711d1c7816 */ /* 0x001fe200000000ff */
[----:B------:R-:W4:Y:S10]  /*4cf80*/  LDL.LU.64 R14, [R1+0xd08] ;  /* 0x000d0800010e7983 */ /* 0x000f340000300a00 */
[----:B--2---:R0:W-:Y:S04]  /*4cf90*/  @P6 STG.E.U8 desc[UR40][R8.64], R28 ;  /* 0x0000001c08006986 */ /* 0x0041e8000c101128 */
[----:B0-----:R-:W2:Y:S01]  /*4cfa0*/  LDL.LU.64 R8, [R1+0x1788] ;  /* 0x0017880001087983 */ /* 0x001ea20000300a00 */
[----:B------:R-:W-:-:S02]  /*4cfb0*/  LOP3.LUT P6, RZ, R3, 0x1000000, RZ, 0xc0, !PT ;  /* 0x0100000003ff7812 */ /* 0x000fc400078cc0ff */
[----:B------:R-:W-:-:S11]  /*4cfc0*/  PRMT R28, R29, 0x7772, RZ ;  /* 0x000077721d1c7816 */ /* 0x000fd600000000ff */
[----:B--2---:R0:W-:Y:S04]  /*4cfd0*/  @P6 STG.E.U8 desc[UR40][R8.64], R28 ;  /* 0x0000001c08006986 */ /* 0x0041e8000c101128 */
[----:B0-----:R-:W2:Y:S01]  /*4cfe0*/  LDL.LU.64 R8, [R1+0x1780] ;  /* 0x0017800001087983 */ /* 0x001ea20000300a00 */
[----:B------:R-:W-:Y:S02]  /*4cff0*/  LOP3.LUT P6, RZ, R3, 0x800000, RZ, 0xc0, !PT ;  /* 0x0080000003ff7812 */ /* 0x000fe400078cc0ff */
[----:B------:R-:W-:-:S11]  /*4d000*/  PRMT R28, R29, 0x7773, RZ ;  /* 0x000077731d1c7816 */ /* 0x000fd600000000ff */
[----:B--2---:R0:W-:Y:S04]  /*4d010*/  @P6 STG.E.U8 desc[UR40][R8.64], R28 ;  /* 0x0000001c08006986 */ /* 0x0041e8000c101128 */
[----:B0-----:R-:W2:Y:S01]  /*4d020*/  LDL.LU.64 R8, [R1+0x1778] ;  /* 0x0017780001087983 */ /* 0x001ea20000300a00 */
[----:B------:R-:W-:Y:S02]  /*4d030*/  LOP3.LUT P6, RZ, R3, 0x400000, RZ, 0xc0, !PT ;  /* 0x0040000003ff7812 */ /* 0x000fe400078cc0ff */
[----:B------:R-:W-:Y:S02]  /*4d040*/  PRMT R28, R11, 0x7770, RZ ;  /* 0x000077700b1c7816 */ /* 0x000fe400000000ff */
[C---:B------:R-:W-:Y:S02]  /*4d050*/  LOP3.LUT P5, RZ, R10.reuse, 0x100, RZ, 0xc0, !PT ;  /* 0x000001000aff7812 */ /* 0x040fe400078ac0ff */
[----:B------:R-:W-:-:S02]  /*4d060*/  LOP3.LUT P4, RZ, R10, 0x80, RZ, 0xc0, !PT ;  /* 0x000000800aff7812 */ /* 0x000fc4000788c0ff */
[C---:B------:R-:W-:Y:S02]  /*4d070*/  LOP3.LUT P3, RZ, R10.reuse, 0x40, RZ, 0xc0, !PT ;  /* 0x000000400aff7812 */ /* 0x040fe4000786c0ff */
[C---:B------:R-:W-:Y:S02]  /*4d080*/  LOP3.LUT P2, RZ, R10.reuse, 0x20, RZ, 0xc0, !PT ;  /* 0x000000200aff7812 */ /* 0x040fe4000784c0ff */
[C---:B------:R-:W-:Y:S02]  /*4d090*/  LOP3.LUT P1, RZ, R10.reuse, 0x10, RZ, 0xc0, !PT ;  /* 0x000000100aff7812 */ /* 0x040fe4000782c0ff */
[----:B------:R-:W-:Y:S01]  /*4d0a0*/  LOP3.LUT P0, RZ, R10, 0x8, RZ, 0xc0, !PT ;  /* 0x000000080aff7812 */ /* 0x000fe2000780c0ff */
[----:B--2---:R0:W-:Y:S01]  /*4d0b0*/  @P6 STG.E.U8 desc[UR40][R8.64], R28 ;  /* 0x0000001c08006986 */ /* 0x0041e2000c101128 */
[----:B------:R-:W-:Y:S02]  /*4d0c0*/  LOP3.LUT P6, RZ, R3, 0x200000, RZ, 0xc0, !PT ;  /* 0x0020000003ff7812 */ /* 0x000fe400078cc0ff */
[----:B0-----:R-:W-:Y:S01]  /*4d0d0*/  PRMT R28, R11, 0x7771, RZ ;  /* 0x000077710b1c7816 */ /* 0x001fe200000000ff */
[----:B------:R-:W2:Y:S10]  /*4d0e0*/  LDL.LU.64 R8, [R1+0x1770] ;  /* 0x0017700001087983 */ /* 0x000eb40000300a00 */
[----:B------:R0:W-:Y:S01]  /*4d0f0*/  @P6 STG.E.U8 desc[UR40][R6.64], R28 ;  /* 0x0000001c06006986 */ /* 0x0001e2000c101128 */
[----:B------:R-:W-:-:S02]  /*4d100*/  LOP3.LUT P6, RZ, R3, 0x100000, RZ, 0xc0, !PT ;  /* 0x0010000003ff7812 */ /* 0x000fc400078cc0ff */
[----:B0-----:R-:W-:-:S11]  /*4d110*/  PRMT R28, R11, 0x7772, RZ ;  /* 0x000077720b1c7816 */ /* 0x001fd600000000ff */
        /* <DEDUP_REMOVED lines=9> */
[----:B0-----:R-:W-:Y:S02]  /*4d1b0*/  PRMT R28, R18, 0x7773, RZ ;  /* 0x00007773121c7816 */ /* 0x001fe400000000ff */
[----:B------:R-:W2:Y:S04]  /*4d1c0*/  LDL.LU.64 R4, [R1+0xcf0] ;  /* 0x000cf00001047983 */ /* 0x000ea80000300a00 */
[----:B---3--:R0:W-:Y:S02]  /*4d1d0*/  @P1 STG.E.U8 desc[UR40][R16.64], R28 ;  /* 0x0000001c10001986 */ /* 0x0081e4000c101128 */
[----:B0-----:R-:W-:-:S05]  /*4d1e0*/  PRMT R28, R2, 0x7770, RZ ;  /* 0x00007770021c7816 */ /* 0x001fca00000000ff */
[----:B----4-:R0:W-:Y:S04]  /*4d1f0*/  @P0 STG.E.U8 desc[UR40][R14.64], R28 ;  /* 0x0000001c0e000986 */ /* 0x0101e8000c101128 */
[----:B0-----:R-:W3:Y:S01]  /*4d200*/  LDL.LU.64 R14, [R1+0xce8] ;  /* 0x000ce800010e7983 */ /* 0x001ee20000300a00 */
[C---:B------:R-:W-:Y:S02]  /*4d210*/  LOP3.LUT P3, RZ, R10.reuse, 0x4, RZ, 0xc0, !PT ;  /* 0x000000040aff7812 */ /* 0x040fe4000786c0ff */
[----:B------:R-:W-:Y:S01]  /*4d220*/  LOP3.LUT P2, RZ, R10, 0x2, RZ, 0xc0, !PT ;  /* 0x000000020aff7812 */ /* 0x000fe2000784c0ff */
[----:B------:R-:W-:Y:S01]  /*4d230*/  IMAD.MOV.U32 R17, RZ, RZ, R19 ;  /* 0x000000ffff117224 */ /* 0x000fe200078e0013 */
[C---:B------:R-:W-:Y:S01]  /*4d240*/  PRMT R28, R2.reuse, 0x7771, RZ ;  /* 0x00007771021c7816 */ /* 0x040fe200000000ff */
[----:B------:R-:W4:Y:S04]  /*4d250*/  LDL.LU.64 R26, [R1+0xcd0] ;  /* 0x000cd000011a7983 */ /* 0x000f280000300a00 */
[----:B------:R-:W4:Y:S04]  /*4d260*/  LDL.LU.64 R18, [R1+0xcc8] ;  /* 0x000cc80001127983 */ /* 0x000f280000300a00 */
[----:B------:R-:W4:Y:S04]  /*4d270*/  LDL.LU.64 R24, [R1+0xcb0] ;  /* 0x000cb00001187983 */ /* 0x000f280000300a00 */
[----:B------:R-:W-:Y:S04]  /*4d280*/  STL [R1+0x1658], R10 ;  /* 0x0016580a01007387 */ /* 0x000fe80000100800 */
[----:B--2---:R0:W-:Y:S02]  /*4d290*/  @P3 STG.E.U8 desc[UR40][R4.64], R28 ;  /* 0x0000001c04003986 */ /* 0x0041e4000c101128 */
[----:B0-----:R-:W-:-:S02]  /*4d2a0*/  PRMT R28, R2, 0x7772, RZ ;  /* 0x00007772021c7816 */ /* 0x001fc400000000ff */
[----:B------:R-:W2:Y:S04]  /*4d2b0*/  LDL.LU.64 R4, [R1+0xca8] ;  /* 0x000ca80001047983 */ /* 0x000ea80000300a00 */
[----:B------:R-:W2:Y:S04]  /*4d2c0*/  LDL.LU R29, [R1+0x1dc] ;  /* 0x0001dc00011d7983 */ /* 0x000ea80000300800 */
[----:B---3--:R0:W-:Y:S04]  /*4d2d0*/  @P2 STG.E.U8 desc[UR40][R14.64], R28 ;  /* 0x0000001c0e002986 */ /* 0x0081e8000c101128 */
[----:B0-----:R-:W3:Y:S04]  /*4d2e0*/  LDL.LU.64 R14, [R1+0xc90] ;  /* 0x000c9000010e7983 */ /* 0x001ee80000300a00 */
[----:B------:R-:W2:Y:S01]  /*4d2f0*/  LDL.LU R11, [R1+0x1cc] ;  /* 0x0001cc00010b7983 */ /* 0x000ea20000300800 */
[----:B------:R-:W-:-:S03]  /*4d300*/  LOP3.LUT P1, RZ, R10, 0x1, RZ, 0xc0, !PT ;  /* 0x000000010aff7812 */ /* 0x000fc6000782c0ff */
[----:B--2---:R0:W-:Y:S04]  /*4d310*/  STL [R1+0x1758], R11 ;  /* 0x0017580b01007387 */ /* 0x0041e80000100800 */
        /* <DEDUP_REMOVED lines=23> */
[----:B------:R-:W-:Y:S02]  /*4d490*/  LOP3.LUT P6, RZ, R9, 0x10000000, RZ, 0xc0, !PT ;  /* 0x1000000009ff7812 */ /* 0x000fe400078cc0ff */
[----:B------:R-:W-:Y:S02]  /*4d4a0*/  LOP3.LUT R3, R3, 0xfffbffff, RZ, 0xc0, !PT ;  /* 0xfffbffff03037812 */ /* 0x000fe400078ec0ff */
[----:B------:R-:W-:-:S09]  /*4d4b0*/  LOP3.LUT P0, RZ, R9, 0x80000000, RZ, 0xc0, !PT ;  /* 0x8000000009ff7812 */ /* 0x000fd2000780c0ff */
[----:B------:R-:W-:Y:S02]  /*4d4c0*/  @P6 LOP3.LUT R3, R3, 0x40000, RZ, 0xfc, !PT ;  /* 0x0004000003036812 */ /* 0x000fe400078efcff */
[----:B------:R-:W-:Y:S02]  /*4d4d0*/  LOP3.LUT P6, RZ, R9, 0x20000000, RZ, 0xc0, !PT ;  /* 0x2000000009ff7812 */ /* 0x000fe400078cc0ff */
[----:B------:R-:W-:Y:S02]  /*4d4e0*/  LOP3.LUT R3, R3, 0xfff7ffff, RZ, 0xc0, !PT ;  /* 0xfff7ffff03037812 */ /* 0x000fe400078ec0ff */
[----:B------:R-:W-:-:S05]  /*4d4f0*/  PRMT R28, R2, 0x7773, RZ ;  /* 0x00007773021c7816 */ /* 0x000fca00000000ff */
[----:B----4-:R0:W-:Y:S04]  /*4d500*/  @P1 STG.E.U8 desc[UR40][R26.64], R28 ;  /* 0x0000001c1a001986 */ /* 0x0101e8000c101128 */
[----:B------:R-:W-:Y:S02]  /*4d510*/  @P6 LOP3.LUT R3, R3, 0x80000, RZ, 0xfc, !PT ;  /* 0x0008000003036812 */ /* 0x000fe400078efcff */
[----:B------:R-:W-:Y:S02]  /*4d520*/  LOP3.LUT P6, RZ, R9, 0x40000000, RZ, 0xc0, !PT ;  /* 0x4000000009ff7812 */ /* 0x000fe400078cc0ff */
[----:B0-----:R-:W-:-:S05]  /*4d530*/  PRMT R28, R17, 0x7770, RZ ;  /* 0x00007770111c7816 */ /* 0x001fca00000000ff */
[----:B------:R0:W-:Y:S02]  /*4d540*/  @P0 STG.E.U8 desc[UR40][R18.64], R28 ;  /* 0x0000001c12000986 */ /* 0x0001e4000c101128 */
[----:B0-----:R-:W-:Y:S02]  /*4d550*/  PRMT R28, R17, 0x7771, RZ ;  /* 0x00007771111c7816 */ /* 0x001fe400000000ff */
[----:B------:R-:W4:Y:S04]  /*4d560*/  LDL.LU.64 R18, [R1+0xc50] ;  /* 0x000c500001127983 */ /* 0x000f280000300a00 */
[----:B------:R0:W-:Y:S01]  /*4d570*/  @P6 STG.E.U8 desc[UR40][R24.64], R28 ;  /* 0x0000001c18006986 */ /* 0x0001e2000c101128 */
[----:B------:R-:W-:-:S03]  /*4d580*/  LOP3.LUT P6, RZ, R3, 0x80000, RZ, 0xc0, !PT ;  /* 0x0008000003ff7812 */ /* 0x000fc600078cc0ff */
[----:B------:R-:W4:Y:S04]  /*4d590*/  LDL.LU.64 R6, [R1+0xc48] ;  /* 0x000c480001067983 */ /* 0x000f280000300a00 */
[----:B------:R-:W4:Y:S01]  /*4d5a0*/  LDL.LU.64 R22, [R1+0xc30] ;  /* 0x000c300001167983 */ /* 0x000f220000300a00 */
[----:B0-----:R-:W-:-:S03]  /*4d5b0*/  PRMT R28, R17, 0x7772, RZ ;  /* 0x00007772111c7816 */ /* 0x001fc600000000ff */
[----:B------:R-:W4:Y:S04]  /*4d5c0*/  LDL.LU.64 R20, [R1+0xc28] ;  /* 0x000c280001147983 */ /* 0x000f280000300a00 */
[----:B------:R0:W-:Y:S01]  /*4d5d0*/  @P6 STG.E.U8 desc[UR40][R4.64], R28 ;  /* 0x0000001c04006986 */ /* 0x0001e2000c101128 */
[----:B------:R-:W-:-:S03]  /*4d5e0*/  LOP3.LUT P6, RZ, R3, 0x40000, RZ, 0xc0, !PT ;  /* 0x0004000003ff7812 */ /* 0x000fc600078cc0ff */
[----:B------:R-:W4:Y:S04]  /*4d5f0*/  LDL.LU.64 R26, [R1+0xc10] ;  /* 0x000c1000011a7983 */ /* 0x000f280000300a00 */
[----:B------:R-:W4:Y:S01]  /*4d600*/  LDL.LU R2, [R1+0x1b0] ;  /* 0x0001b00001027983 */ /* 0x000f220000300800 */
[----:B0-----:R-:W-:-:S03]  /*4d610*/  IMAD.MOV.U32 R28, RZ, RZ, R17 ;  /* 0x000000ffff1c7224 */ /* 0x001fc600078e0011 */
[----:B------:R-:W4:Y:S02]  /*4d620*/  LDL.LU.64 R24, [R1+0xc08] ;  /* 0x000c080001187983 */ /* 0x000f240000300a00 */
[----:B------:R-:W-:Y:S02]  /*4d630*/  PRMT R28, R28, 0x7773, RZ ;  /* 0x000077731c1c7816 */ /* 0x000fe400000000ff */
[----:B------:R-:W4:Y:S04]  /*4d640*/  LDL.LU.64 R4, [R1+0xbf0] ;  /* 0x000bf00001047983 */ /* 0x000f280000300a00 */
[----:B---3--:R0:W-:Y:S01]  /*4d650*/  @P6 STG.E.U8 desc[UR40][R14.64], R28 ;  /* 0x0000001c0e006986 */ /* 0x0081e2000c101128 */
[----:B------:R-:W-:-:S03]  /*4d660*/  LOP3.LUT P6, RZ, R3, 0x20000, RZ, 0xc0, !PT ;  /* 0x0002000003ff7812 */ /* 0x000fc600078cc0ff */
[----:B------:R-:W3:Y:S01]  /*4d670*/  LDL.LU.64 R16, [R1+0xbe8] ;  /* 0x000be80001107983 */ /* 0x000ee20000300a00 */
[----:B0-----:R-:W-:-:S03]  /*4d680*/  PRMT R28, R29, 0x7770, RZ ;  /* 0x000077701d1c7816 */ /* 0x001fc600000000ff */
[----:B------:R-:W3:Y:S06]  /*4d690*/  LDL.LU.64 R14, [R1+0xbd0] ;  /* 0x000bd000010e7983 */ /* 0x000eec0000300a00 */
        /* <DEDUP_REMOVED lines=9> */
[----:B0-----:R-:W2:Y:S01]  /*4d730*/  LDL.LU R11, [R1+0x1758] ;  /* 0x00175800010b7983 */ /* 0x001ea20000300800 */
[----:B------:R-:W-:Y:S02]  /*4d740*/  LOP3.LUT P6, RZ, R3, 0x4000, RZ, 0xc0, !PT ;  /* 0x0000400003ff7812 */ /* 0x000fe400078cc0ff */
[----:B------:R-:W-:-:S11]  /*4d750*/  PRMT R28, R29, 0x7773, RZ ;  /* 0x000077731d1c7816 */ /* 0x000fd600000000ff */
[----:B----4-:R0:W-:Y:S01]  /*4d760*/  @P6 STG.E.U8 desc[UR40][R18.64], R28 ;  /* 0x0000001c12006986 */ /* 0x0101e2000c101128 */
[----:B------:R-:W-:Y:S02]  /*4d770*/  LOP3.LUT P6, RZ, R3, 0x2000, RZ, 0xc0, !PT ;  /* 0x0000200003ff7812 */ /* 0x000fe400078cc0ff */
[C---:B------:R-:W-:Y:S02]  /*4d780*/  LOP3.LUT P5, RZ, R9.reuse, 0x200000, RZ, 0xc0, !PT ;  /* 0x0020000009ff7812 */ /* 0x040fe400078ac0ff */
[C---:B------:R-:W-:Y:S02]  /*4d790*/  LOP3.LUT P4, RZ, R9.reuse, 0x100000, RZ, 0xc0, !PT ;  /* 0x0010000009ff7812 */ /* 0x040fe4000788c0ff */
[C---:B------:R-:W-:Y:S02]  /*4d7a0*/  LOP3.LUT P3, RZ, R9.reuse, 0x80000, RZ, 0xc0, !PT ;  /* 0x0008000009ff7812 */ /* 0x040fe4000786c0ff */
[C---:B------:R-:W-:Y:S02]  /*4d7b0*/  LOP3.LUT P2, RZ, R9.reuse, 0x40000, RZ, 0xc0, !PT ;  /* 0x0004000009ff7812 */ /* 0x040fe4000784c0ff */
[C---:B------:R-:W-:Y:S01]  /*4d7c0*/  LOP3.LUT P1, RZ, R9.reuse, 0x20000, RZ, 0xc0, !PT ;  /* 0x0002000009ff7812 */ /* 0x040fe2000782c0ff */
[----:B0-----:R-:W4:Y:S01]  /*4d7d0*/  LDL.LU.64 R18, [R1+0x1750] ;  /* 0x0017500001127983 */ /* 0x001f220000300a00 */
[----:B------:R-:W-:-:S02]  /*4d7e0*/  LOP3.LUT P0, RZ, R9, 0x10000, RZ, 0xc0, !PT ;  /* 0x0001000009ff7812 */ /* 0x000fc4000780c0ff */
[----:B--2---:R-:W-:-:S05]  /*4d7f0*/  PRMT R28, R11, 0x7770, RZ ;  /* 0x000077700b1c7816 */ /* 0x004fca00000000ff */
[----:B------:R0:W-:Y:S01]  /*4d800*/  @P6 STG.E.U8 desc[UR40][R6.64], R28 ;  /* 0x0000001c06006986 */ /* 0x0001e2000c101128 */
[----:B------:R-:W-:Y:S02]  /*4d810*/  LOP3.LUT P6, RZ, R3, 0x1000, RZ, 0xc0, !PT ;  /* 0x0000100003ff7812 */ /* 0x000fe400078cc0ff */
        /* <DEDUP_REMOVED lines=11> */
[----:B---3--:R0:W-:Y:S02]  /*4d8d0*/  @P1 STG.E.U8 desc[UR40][R16.64], R28 ;  /* 0x0000001c10001986 */ /* 0x0081e4000c101128 */
[----:B0-----:R-:W-:Y:S02]  /*4d8e0*/  PRMT R28, R2, 0x7773, RZ ;  /* 0x00007773021c7816 */ /* 0x001fe400000000ff */
[----:B------:R-:W2:Y:S04]  /*4d8f0*/  LDL.LU.64 R16, [R1+0xbc8] ;  /* 0x000bc80001107983 */ /* 0x000ea80000300a00 */
[----:B------:R0:W-:Y:S04]  /*4d900*/  @P0 STG.E.U8 desc[UR40][R14.64], R28 ;  /* 0x0000001c0e000986 */ /* 0x0001e8000c101128 */
[----:B0-----:R-:W3:Y:S04]  /*4d910*/  LDL.LU.64 R14, [R1+0xbb0] ;  /* 0x000bb000010e7983 */ /* 0x001ee80000300a00 */
[----:B------:R-:W2:Y:S04]  /*4d920*/  LDL.LU.64 R26, [R1+0xba8] ;  /* 0x000ba800011a7983 */ /* 0x000ea80000300a00 */
[----:B------:R-:W2:Y:S04]  /*4d930*/  LDL.LU R2, [R1+0x10] ;  /* 0x0000100001027983 */ /* 0x000ea80000300800 */
[----:B------:R-:W3:Y:S01]  /*4d940*/  LDL.LU.64 R4, [R1+0xb90] ;  /* 0x000b900001047983 */ /* 0x000ee20000300a00 */
[----:B------:R-:W-:-:S02]  /*4d950*/  LOP3.LUT P3, RZ, R9, 0x8000, RZ, 0xc0, !PT ;  /* 0x0000800009ff7812 */ /* 0x000fc4000786c0ff */
[C---:B------:R-:W-:Y:S01]  /*4d960*/  LOP3.LUT P2, RZ, R9.reuse, 0x4000, RZ, 0xc0, !PT ;  /* 0x0000400009ff7812 */ /* 0x040fe2000784c0ff */
[----:B------:R-:W3:Y:S01]  /*4d970*/  LDL.LU.64 R24, [R1+0xb88] ;  /* 0x000b880001187983 */ /* 0x000ee20000300a00 */
[C---:B------:R-:W-:Y:S02]  /*4d980*/  LOP3.LUT P1, RZ, R9.reuse, 0x2000, RZ, 0xc0, !PT ;  /* 0x0000200009ff7812 */ /* 0x040fe4000782c0ff */
[----:B------:R-:W-:Y:S01]  /*4d990*/  LOP3.LUT P0, RZ, R9, 0x1000, RZ, 0xc0, !PT ;  /* 0x0000100009ff7812 */ /* 0x000fe2000780c0ff */
[----:B------:R-:W3:Y:S01]  /*4d9a0*/  LDL.LU R10, [R1+0x1b4] ;  /* 0x0001b400010a7983 */ /* 0x000ee20000300800 */
[----:B--2---:R-:W-:-:S05]  /*4d9b0*/  PRMT R28, R2, 0x7770, RZ ;  /* 0x00007770021c7816 */ /* 0x004fca00000000ff */
[----:B------:R0:W-:Y:S02]  /*4d9c0*/  @P3 STG.E.U8 desc[UR40][R16.64], R28 ;  /* 0x0000001c10003986 */ /* 0x0001e4000c101128 */
[C---:B0-----:R-:W-:Y:S02]  /*4d9d0*/  PRMT R28, R2.reuse, 0x7771, RZ ;  /* 0x00007771021c7816 */ /* 0x041fe400000000ff */
[----:B------:R-:W2:Y:S04]  /*4d9e0*/  LDL.LU.64 R16, [R1+0xb70] ;  /* 0x000b700001107983 */ /* 0x000ea80000300a00 */
[----:B---3--:R0:W-:Y:S02]  /*4d9f0*/  @P2 STG.E.U8 desc[UR40][R14.64], R28 ;  /* 0x0000001c0e002986 */ /* 0x0081e4000c101128 */
[----:B0-----:R-:W-:-:S02]  /*4da00*/  PRMT R28, R2, 0x7772, RZ ;  /* 0x00007772021c7816 */ /* 0x001fc400000000ff */
[----:B------:R-:W3:Y:S04]  /*4da10*/  LDL.LU.64 R14, [R1+0xb68] ;  /* 0x000b6800010e7983 */ /* 0x000ee80000300a00 */
[----:B------:R0:W-:Y:S04]  /*4da20*/  @P1 STG.E.U8 desc[UR40][R26.64], R28 ;  /* 0x0000001c1a001986 */ /* 0x0001e8000c101128 */
[----:B------:R-:W2:Y:S01]  /*4da30*/  LDL.LU R29, [R1+0x14] ;  /* 0x00001400011d7983 */ /* 0x000ea20000300800 */
[----:B0-----:R-:W-:-:S03]  /*4da40*/  PRMT R28, R2, 0x7773, RZ ;  /* 0x00007773021c7816 */ /* 0x001fc600000000ff */
[----:B------:R-:W-:Y:S04]  /*4da50*/  STL.64 [R1+0x16b8], R8 ;  /* 0x0016b80801007387 */ /* 0x000fe80000100a00 */
        /* <DEDUP_REMOVED lines=27> */
[----:B------:R-:W-:-:S11]  /*4dc10*/  LOP3.LUT R3, R3, 0xfffffbff, RZ, 0xc0, !PT ;  /* 0xfffffbff03037812 */ /* 0x000fd600078ec0ff */
[----:B------:R-:W-:Y:S02]  /*4dc20*/  @P6 LOP3.LUT R3, R3, 0x400, RZ, 0xfc, !PT ;  /* 0x0000040003036812 */ /* 0x000fe400078efcff */
        /* <DEDUP_REMOVED lines=10> */
[----:B------:R-:W-:Y:S02]  /*4dcd0*/  LOP3.LUT P5, RZ, R9, 0x4, RZ, 0xc0, !PT ;  /* 0x0000000409ff7812 */ /* 0x000fe400078ac0ff */
[----:B0-----:R-:W-:-:S09]  /*4dce0*/  PRMT R28, R10, 0x7772, RZ ;  /* 0x000077720a1c7816 */ /* 0x001fd200000000ff */
[----:B---3--:R0:W-:Y:S01]  /*4dcf0*/  @P6 STG.E.U8 desc[UR40][R14.64], R28 ;  /* 0x0000001c0e006986 */ /* 0x0081e2000c101128 */
[----:B------:R-:W-:Y:S02]  /*4dd00*/  LOP3.LUT P6, RZ, R3, 0x200, RZ, 0xc0, !PT ;  /* 0x0000020003ff7812 */ /* 0x000fe400078cc0ff */
[C---:B------:R-:W-:Y:S02]  /*4dd10*/  LOP3.LUT P4, RZ, R9.reuse, 0x2, RZ, 0xc0, !PT ;  /* 0x0000000209ff7812 */ /* 0x040fe4000788c0ff */
[----:B------:R-:W-:Y:S02]  /*4dd20*/  LOP3.LUT P3, RZ, R9, 0x1, RZ, 0xc0, !PT ;  /* 0x0000000109ff7812 */ /* 0x000fe4000786c0ff */
[----:B------:R-:W3:Y:S04]  /*4dd30*/  LDL.LU.64 R8, [R1+0xb08] ;  /* 0x000b080001087983 */ /* 0x000ee80000300a00 */
[----:B------:R-:W3:Y:S01]  /*4dd40*/  LDL.LU R11, [R1+0x1b8] ;  /* 0x0001b800010b7983 */ /* 0x000ee20000300800 */
[----:B0-----:R-:W-:-:S03]  /*4dd50*/  PRMT R28, R10, 0x7773, RZ ;  /* 0x000077730a1c7816 */ /* 0x001fc600000000ff */
[----:B------:R-:W3:Y:S04]  /*4dd60*/  LDL.LU.64 R6, [R1+0xb00] ;  /* 0x000b000001067983 */ /* 0x000ee80000300a00 */
[----:B------:R-:W3:Y:S04]  /*4dd70*/  LDL.LU.64 R22, [R1+0xae8] ;  /* 0x000ae80001167983 */ /* 0x000ee80000300a00 */
[----:B------:R-:W3:Y:S04]  /*4dd80*/  LDL.LU.64 R20, [R1+0xae0] ;  /* 0x000ae00001147983 */ /* 0x000ee80000300a00 */
[----:B------:R-:W3:Y:S04]  /*4dd90*/  LDL.LU R2, [R1+0x18] ;  /* 0x0000180001027983 */ /* 0x000ee80000300800 */
[----:B------:R-:W3:Y:S04]  /*4dda0*/  LDL.LU.64 R26, [R1+0xac8] ;  /* 0x000ac800011a7983 */ /* 0x000ee80000300a00 */
[----:B------:R-:W3:Y:S04]  /*4ddb0*/  LDL.LU.64 R24, [R1+0xac0] ;  /* 0x000ac00001187983 */ /* 0x000ee80000300a00 */
[----:B------:R-:W3:Y:S04]  /*4ddc0*/  LDL.LU.64 R16, [R1+0xaa8] ;  /* 0x000aa80001107983 */ /* 0x000ee80000300a00 */
[----:B------:R-:W3:Y:S04]  /*4ddd0*/  LDL.LU.64 R14, [R1+0xaa0] ;  /* 0x000aa000010e7983 */ /* 0x000ee80000300a00 */
        /* <DEDUP_REMOVED lines=12> */
[C---:B----4-:R-:W-:Y:S02]  /*4dea0*/  LOP3.LUT P2, RZ, R18.reuse, 0x80000000, RZ, 0xc0, !PT ;  /* 0x8000000012ff7812 */ /* 0x050fe4000784c0ff */
[----:B------:R-:W-:-:S02]  /*4deb0*/  LOP3.LUT P1, RZ, R18, 0x40000000, RZ, 0xc0, !PT ;  /* 0x4000000012ff7812 */ /* 0x000fc4000782c0ff */
[----:B------:R-:W-:-:S05]  /*4dec0*/  LOP3.LUT P0, RZ, R18, 0x20000000, RZ, 0xc0, !PT ;  /* 0x2000000012ff7812 */ /* 0x000fca000780c0ff */
[----:B--2---:R0:W-:Y:S01]  /*4ded0*/  @P6 STG.E.U8 desc[UR40][R4.64], R28 ;  /* 0x0000001c04006986 */ /* 0x0041e2000c101128 */
[----:B------:R-:W-:Y:S02]  /*4dee0*/  LOP3.LUT P6, RZ, R3, 0x20, RZ, 0xc0, !PT ;  /* 0x0000002003ff7812 */ /* 0x000fe400078cc0ff */
[----:B0-----:R-:W-:Y:S01]  /*4def0*/  PRMT R28, R29, 0x7773, RZ ;  /* 0x000077731d1c7816 */ /* 0x001fe200000000ff */
[----:B------:R-:W2:Y:S10]  /*4df00*/  LDL.LU.64 R4, [R1+0x1730] ;  /* 0x0017300001047983 */ /* 0x000eb40000300a00 */
[----:B---3--:R0:W-:Y:S01]  /*4df10*/  @P6 STG.E.U8 desc[UR40][R8.64], R28 ;  /* 0x0000001c08006986 */ /* 0x0081e2000c101128 */
[----:B------:R-:W-:-:S02]  /*4df20*/  LOP3.LUT P6, RZ, R3, 0x10, RZ, 0xc0, !PT ;  /* 0x0000001003ff7812 */ /* 0x000fc400078cc0ff */
[----:B0-----:R-:W-:-:S11]  /*4df30*/  PRMT R28, R11, 0x7770, RZ ;  /* 0x000077700b1c7816 */ /* 0x001fd600000000ff */
[----:B------:R0:W-:Y:S02]  /*4df40*/  @P6 STG.E.U8 desc[UR40][R6.64], R28 ;  /* 0x0000001c06006986 */ /* 0x0001e4000c101128 */
[C---:B0-----:R-:W-:Y:S02]  /*4df50*/  PRMT R28, R11.reuse, 0x7771, RZ ;  /* 0x000077710b1c7816 */ /* 0x041fe400000000ff */
[----:B------:R-:W3:Y:S04]  /*4df60*/  LDL.LU.64 R6, [R1+0xa98] ;  /* 0x000a980001067983 */ /* 0x000ee80000300a00 */
        /* <DEDUP_REMOVED lines=10> */
[----:B------:R0:W-:Y:S04]  /*4e010*/  @P0 STG.E.U8 desc[UR40][R14.64], R28 ;  /* 0x0000001c0e000986 */ /* 0x0001e8000c101128 */
[----:B0-----:R-:W4:Y:S04]  /*4e020*/  LDL.LU.64 R14, [R1+0xa90] ;  /* 0x000a9000010e7983 */ /* 0x001f280000300a00 */
[----:B------:R-:W4:Y:S04]  /*4e030*/  LDL.LU.64 R22, [R1+0xa78] ;  /* 0x000a780001167983 */ /* 0x000f280000300a00 */
[----:B------:R-:W4:Y:S04]  /*4e040*/  LDL.LU.64 R20, [R1+0xa70] ;  /* 0x000a700001147983 */ /* 0x000f280000300a00 */
[----:B------:R-:W4:Y:S01]  /*4e050*/  LDL.LU R16, [R1+0x1bc] ;  /* 0x0001bc0001107983 */ /* 0x000f220000300800 */
[----:B------:R-:W-:-:S02]  /*4e060*/  LOP3.LUT P6, RZ, R18, 0x10000, RZ, 0xc0, !PT ;  /* 0x0001000012ff7812 */ /* 0x000fc400078cc0ff */
[C---:B------:R-:W-:Y:S01]  /*4e070*/  LOP3.LUT P3, RZ, R18.reuse, 0x10000000, RZ, 0xc0, !PT ;  /* 0x1000000012ff7812 */ /* 0x040fe2000786c0ff */
[----:B------:R-:W4:Y:S01]  /*4e080*/  LDL.LU.64 R26, [R1+0xa58] ;  /* 0x000a5800011a7983 */ /* 0x000f220000300a00 */
[----:B------:R-:W-:Y:S02]  /*4e090*/  LOP3.LUT P2, RZ, R18, 0x8000000, RZ, 0xc0, !PT ;  /* 0x0800000012ff7812 */ /* 0x000fe4000784c0ff */
[----:B------:R-:W-:Y:S01]  /*4e0a0*/  PRMT R28, R2, 0x7773, RZ ;  /* 0x00007773021c7816 */ /* 0x000fe200000000ff */
[----:B------:R-:W4:Y:S01]  /*4e0b0*/  LDL.LU R17, [R1+0x1c] ;  /* 0x00001c0001117983 */ /* 0x000f220000300800 */
[----:B--2---:R-:W-:-:S05]  /*4e0c0*/  LOP3.LUT R5, R5, 0xefffffff, RZ, 0xc0, !PT ;  /* 0xefffffff05057812 */ /* 0x004fca00078ec0ff */
        /* <DEDUP_REMOVED lines=9> */
[----:B---3--:R4:W-:Y:S10]  /*4e160*/  @P3 STG.E.U8 desc[UR40][R6.64], R28 ;  /* 0x0000001c06003986 */ /* 0x0089f4000c101128 */
[----:B------:R-:W-:-:S05]  /*4e170*/  @P6 LOP3.LUT R5, R5, 0x80000000, RZ, 0xfc, !PT ;  /* 0x8000000005056812 */ /* 0x000fca00078efcff */
[----:B------:R-:W-:Y:S04]  /*4e180*/  STL.64 [R1+0x1720], R4 ;  /* 0x0017200401007387 */ /* 0x000fe80000100a00 */
[----:B------:R-:W2:Y:S01]  /*4e190*/  LDL.LU.64 R24, [R1+0xa50] ;  /* 0x000a500001187983 */ /* 0x000ea20000300a00 */
[----:B----4-:R-:W-:-:S05]  /*4e1a0*/  PRMT R28, R16, 0x7770, RZ ;  /* 0x00007770101c7816 */ /* 0x010fca00000000ff */
[----:B------:R0:W-:Y:S04]  /*4e1b0*/  @P2 STG.E.U8 desc[UR40][R14.64], R28 ;  /* 0x0000001c0e002986 */ /* 0x0001e8000c101128 */
[----:B0-----:R-:W3:Y:S04]  /*4e1c0*/  LDL.LU.64 R14, [R1+0xa38] ;  /* 0x000a3800010e7983 */ /* 0x001ee80000300a00 */
[----:B------:R-:W4:Y:S04]  /*4e1d0*/  LDL.LU R2, [R1+0x170] ;  /* 0x0001700001027983 */ /* 0x000f280000300800 */
[----:B------:R-:W2:Y:S01]  /*4e1e0*/  LDL.LU.64 R4, [R1+0xa18] ;  /* 0x000a180001047983 */ /* 0x000ea20000300a00 */
[----:B------:R-:W-:-:S02]  /*4e1f0*/  LOP3.LUT P6, RZ, R18, 0x100000, RZ, 0xc0, !PT ;  /* 0x0010000012ff7812 */ /* 0x000fc400078cc0ff */
[----:B------:R-:W-:-:S11]  /*4e200*/  LOP3.LUT R3, R3, 0xfffffffe, RZ, 0xc0, !PT ;  /* 0xfffffffe03037812 */ /* 0x000fd600078ec0ff */
[----:B------:R-:W-:Y:S02]  /*4e210*/  @P6 LOP3.LUT R3, R3, 0x1, RZ, 0xfc, !PT ;  /* 0x0000000103036812 */ /* 0x000fe400078efcff */
[----:B------:R-:W-:Y:S02]  /*4e220*/  LOP3.LUT P6, RZ, R18, 0x200000, RZ, 0xc0, !PT ;  /* 0x0020000012ff7812 */ /* 0x000fe400078cc0ff */
[----:B------:R-:W-:-:S11]  /*4e230*/  LOP3.LUT R3, R3, 0xfffffffd, RZ, 0xc0, !PT ;  /* 0xfffffffd03037812 */ /* 0x000fd600078ec0ff */
[----:B------:R-:W-:Y:S02]  /*4e240*/  @P6 LOP3.LUT R3, R3, 0x2, RZ, 0xfc, !PT ;  /* 0x0000000203036812 */ /* 0x000fe400078efcff */
[C---:B------:R-:W-:Y:S02]  /*4e250*/  LOP3.LUT P6, RZ, R18.reuse, 0x400000, RZ, 0xc0, !PT ;  /* 0x0040000012ff7812 */ /* 0x040fe400078cc0ff */
[----:B------:R-:W-:Y:S02]  /*4e260*/  LOP3.LUT R3, R3, 0xfffffffb, RZ, 0xc0, !PT ;  /* 0xfffffffb03037812 */ /* 0x000fe400078ec0ff */
[----:B------:R-:W-:-:S09]  /*4e270*/  LOP3.LUT P1, RZ, R18, 0x4000000, RZ, 0xc0, !PT ;  /* 0x0400000012ff7812 */ /* 0x000fd2000782c0ff */
[----:B------:R-:W-:Y:S02]  /*4e280*/  @P6 LOP3.LUT R3, R3, 0x4, RZ, 0xfc, !PT ;  /* 0x0000000403036812 */ /* 0x000fe400078efcff */
[C---:B------:R-:W-:Y:S02]  /*4e290*/  LOP3.LUT P6, RZ, R18.reuse, 0x800000, RZ, 0xc0, !PT ;  /* 0x0080000012ff7812 */ /* 0x040fe400078cc0ff */
[----:B------:R-:W-:Y:S02]  /*4e2a0*/  LOP3.LUT P0, RZ, R18, 0x2000000, RZ, 0xc0, !PT ;  /* 0x0200000012ff7812 */ /* 0x000fe4000780c0ff */
[----:B------:R-:W-:Y:S02]  /*4e2b0*/  LOP3.LUT R3, R3, 0xfffffff7, RZ, 0xc0, !PT ;  /* 0xfffffff703037812 */ /* 0x000fe400078ec0ff */
[----:B------:R-:W-:Y:S01]  /*4e2c0*/  PRMT R28, R16, 0x7771, RZ ;  /* 0x00007771101c7816 */ /* 0x000fe200000000ff */
[----:B--2---:R0:W-:Y:S04]  /*4e2d0*/  STL.64 [R1+0x1728], R4 ;  /* 0x0017280401007387 */ /* 0x0041e80000100a00 */
[----:B0-----:R-:W2:Y:S02]  /*4e2e0*/  LDL.LU.64 R4, [R1+0xa30] ;  /* 0x000a300001047983 */ /* 0x001ea40000300a00 */
[----:B------:R-:W-:-:S02]  /*4e2f0*/  @P6 LOP3.LUT R3, R3, 0x8, RZ, 0xfc, !PT ;  /* 0x0000000803036812 */ /* 0x000fc400078efcff */
[----:B------:R-:W-:Y:S01]  /*4e300*/  LOP3.LUT P6, RZ, R18, 0x1000000, RZ, 0xc0, !PT ;  /* 0x0100000012ff7812 */ /* 0x000fe200078cc0ff */
[----:B------:R0:W-:Y:S02]  /*4e310*/  @P1 STG.E.U8 desc[UR40][R22.64], R28 ;  /* 0x0000001c16001986 */ /* 0x0001e4000c101128 */
[----:B0-----:R-:W-:-:S05]  /*4e320*/  PRMT R28, R16, 0x7772, RZ ;  /* 0x00007772101c7816 */ /* 0x001fca00000000ff */
[----:B------:R0:W-:Y:S02]  /*4e330*/  @P0 STG.E.U8 desc[UR40][R20.64], R28 ;  /* 0x0000001c14000986 */ /* 0x0001e4000c101128 */
[----:B0-----:R-:W-:-:S05]  /*4e340*/  PRMT R28, R16, 0x7773, RZ ;  /* 0x00007773101c7816 */ /* 0x001fca00000000ff */
[----:B------:R0:W-:Y:S01]  /*4e350*/  @P6 STG.E.U8 desc[UR40][R26.64], R28 ;  /* 0x0000001c1a006986 */ /* 0x0001e2000c101128 */
[----:B------:R-:W-:Y:S02]  /*4e360*/  LOP3.LUT P6, RZ, R3, 0x8, RZ, 0xc0, !PT ;  /* 0x0000000803ff7812 */ /* 0x000fe400078cc0ff */
[----:B0-----:R-:W-:-:S11]  /*4e370*/  PRMT R28, R17, 0x7770, RZ ;  /* 0x00007770111c7816 */ /* 0x001fd600000000ff */
[----:B------:R0:W-:Y:S01]  /*4e380*/  @P6 STG.E.U8 desc[UR40][R24.64], R28 ;  /* 0x0000001c18006986 */ /* 0x0001e2000c101128 */
[----:B------:R-:W-:Y:S02]  /*4e390*/  LOP3.LUT P6, RZ, R3, 0x4, RZ, 0xc0, !PT ;  /* 0x0000000403ff7812 */ /* 0x000fe400078cc0ff */
[----:B------:R-:W-:Y:S02]  /*4e3a0*/  LOP3.LUT P5, RZ, R18, 0x8000, RZ, 0xc0, !PT ;  /* 0x0000800012ff7812 */ /* 0x000fe400078ac0ff */
[----:B0-----:R-:W-:Y:S01]  /*4e3b0*/  PRMT R28, R17, 0x7771, RZ ;  /* 0x00007771111c7816 */ /* 0x001fe200000000ff */
[----:B------:R0:W-:Y:S08]  /*4e3c0*/  STL.64 [R1+0x1718], R18 ;  /* 0x0017181201007387 */ /* 0x0001f00000100a00 */
[----:B---3--:R1:W-:Y:S01]  /*4e3d0*/  @P6 STG.E.U8 desc[UR40][R14.64], R28 ;  /* 0x0000001c0e006986 */ /* 0x0083e2000c101128 */
[----:B------:R-:W-:-:S02]  /*4e3e0*/  LOP3.LUT P6, RZ, R3, 0x2, RZ, 0xc0, !PT ;  /* 0x0000000203ff7812 */ /* 0x000fc400078cc0ff */
[C---:B------:R-:W-:Y:S02]  /*4e3f0*/  LOP3.LUT P4, RZ, R18.reuse, 0x4000, RZ, 0xc0, !PT ;  /* 0x0000400012ff7812 */ /* 0x040fe4000788c0ff */
[C---:B------:R-:W-:Y:S02]  /*4e400*/  LOP3.LUT P3, RZ, R18.reuse, 0x2000, RZ, 0xc0, !PT ;  /* 0x0000200012ff7812 */ /* 0x040fe4000786c0ff */
[C---:B------:R-:W-:Y:S02]  /*4e410*/  LOP3.LUT P2, RZ, R18.reuse, 0x1000, RZ, 0xc0, !PT ;  /* 0x0000100012ff7812 */ /* 0x040fe4000784c0ff */
[C---:B------:R-:W-:Y:S02]  /*4e420*/  LOP3.LUT P1, RZ, R18.reuse, 0x800, RZ, 0xc0, !PT ;  /* 0x0000080012ff7812 */ /* 0x040fe4000782c0ff */
[----:B------:R-:W-:Y:S02]  /*4e430*/  LOP3.LUT P0, RZ, R18, 0x400, RZ, 0xc0, !PT ;  /* 0x0000040012ff7812 */ /* 0x000fe4000780c0ff */
[----:B0-----:R-:W3:Y:S01]  /*4e440*/  LDL.LU.64 R18, [R1+0xa10] ;  /* 0x000a100001127983 */ /* 0x001ee20000300a00 */
[----:B-1----:R-:W-:-:S03]  /*4e450*/  PRMT R28, R17, 0x7772, RZ ;  /* 0x00007772111c7816 */ /* 0x002fc600000000ff */
[----:B------:R-:W3:Y:S04]  /*4e460*/  LDL.LU.64 R8, [R1+0x9f0] ;  /* 0x0009f00001087983 */ /* 0x000ee80000300a00 */
        /* <DEDUP_REMOVED lines=11> */
[----:B------:R-:W-:Y:S01]  /*4e520*/  PRMT R3, R17, 0x7773, RZ ;  /* 0x0000777311037816 */ /* 0x000fe200000000ff */
[----:B------:R-:W3:Y:S10]  /*4e530*/  LDL.LU.64 R28, [R1+0x9f8] ;  /* 0x0009f800011c7983 */ /* 0x000ef40000300a00 */
[----:B--2---:R0:W-:Y:S04]  /*4e540*/  @P6 STG.E.U8 desc[UR40][R4.64], R3 ;  /* 0x0000000304006986 */ /* 0x0041e8000c101128 */
[----:B0-----:R-:W2:Y:S01]  /*4e550*/  LDL.LU.64 R4, [R1+0x1720] ;  /* 0x0017200001047983 */ /* 0x001ea20000300a00 */
[----:B----4-:R-:W-:-:S02]  /*4e560*/  PRMT R3, R2, 0x7770, RZ ;  /* 0x0000777002037816 */ /* 0x010fc400000000ff */
[----:B--2---:R-:W-:-:S13]  /*4e570*/  LOP3.LUT P6, RZ, R5, 0x80000000, RZ, 0xc0, !PT ;  /* 0x8000000005ff7812 */ /* 0x004fda00078cc0ff */
[----:B---3--:R0:W-:Y:S01]  /*4e580*/  @P6 STG.E.U8 desc[UR40][R18.64], R3 ;  /* 0x0000000312006986 */ /* 0x0081e2000c101128 */
[C---:B------:R-:W-:Y:S02]  /*4e590*/  LOP3.LUT P6, RZ, R5.reuse, 0x40000000, RZ, 0xc0, !PT ;  /* 0x4000000005ff7812 */ /* 0x040fe400078cc0ff */
[----:B0-----:R-:W-:Y:S01]  /*4e5a0*/  PRMT R3, R2, 0x7771, RZ ;  /* 0x0000777102037816 */ /* 0x001fe200000000ff */
[----:B------:R-:W2:Y:S10]  /*4e5b0*/  LDL.LU.64 R18, [R1+0x1718] ;  /* 0x0017180001127983 */ /* 0x000eb40000300a00 */
[----:B------:R0:W-:Y:S01]  /*4e5c0*/  @P6 STG.E.U8 desc[UR40][R28.64], R3 ;  /* 0x000000031c006986 */ /* 0x0001e2000c101128 */
[----:B------:R-:W-:-:S02]  /*4e5d0*/  LOP3.LUT P6, RZ, R5, 0x20000000, RZ, 0xc0, !PT ;  /* 0x2000000005ff7812 */ /* 0x000fc400078cc0ff */
[----:B0-----:R-:W-:-:S11]  /*4e5e0*/  PRMT R3, R2, 0x7772, RZ ;  /* 0x0000777202037816 */ /* 0x001fd600000000ff */
        /* <DEDUP_REMOVED lines=11> */
[----:B------:R-:W3:Y:S04]  /*4e6a0*/  LDL.LU R13, [R1+0x1710] ;  /* 0x00171000010d7983 */ /* 0x000ee80000300800 */
[----:B------:R0:W-:Y:S04]  /*4e6b0*/  @P2 STG.E.U8 desc[UR40][R26.64], R3 ;  /* 0x000000031a002986 */ /* 0x0001e8000c101128 */
[----:B------:R-:W4:Y:S01]  /*4e6c0*/  LDL.LU.64 R6, [R1+0x970] ;  /* 0x0009700001067983 */ /* 0x000f220000300a00 */
[----:B0-----:R-:W-:-:S05]  /*4e6d0*/  PRMT R3, R16, 0x7770, RZ ;  /* 0x0000777010037816 */ /* 0x001fca00000000ff */
[----:B------:R0:W-:Y:S02]  /*4e6e0*/  @P1 STG.E.U8 desc[UR40][R24.64], R3 ;  /* 0x0000000318001986 */ /* 0x0001e4000c101128 */
[C---:B0-----:R-:W-:Y:S02]  /*4e6f0*/  PRMT R3, R16.reuse, 0x7771, RZ ;  /* 0x0000777110037816 */ /* 0x041fe400000000ff */
[----:B------:R-:W3:Y:S04]  /*4e700*/  LDL.LU.64 R24, [R1+0x958] ;  /* 0x0009580001187983 */ /* 0x000ee80000300a00 */
[----:B------:R0:W-:Y:S04]  /*4e710*/  @P0 STG.E.U8 desc[UR40][R14.64], R3 ;  /* 0x000000030e000986 */ /* 0x0001e8000c101128 */
[----:B0-----:R-:W3:Y:S04]  /*4e720*/  LDL.LU.64 R14, [R1+0x950] ;  /* 0x00095000010e7983 */ /* 0x001ee80000300a00 */
[----:B------:R-:W3:Y:S04]  /*4e730*/  LDL.LU.64 R22, [R1+0x938] ;  /* 0x0009380001167983 */ /* 0x000ee80000300a00 */
[----:B------:R-:W3:Y:S04]  /*4e740*/  LDL.LU.64 R20, [R1+0x930] ;  /* 0x0009300001147983 */ /* 0x000ee80000300a00 */
[----:B------:R-:W3:Y:S01]  /*4e750*/  LDL.LU R2, [R1+0x164] ;  /* 0x0001640001027983 */ /* 0x000ee20000300800 */
[----:B------:R-:W-:Y:S01]  /*4e760*/  PRMT R3, R16, 0x7772, RZ ;  /* 0x0000777210037816 */ /* 0x000fe200000000ff */
[----:B------:R-:W-:-:S02]  /*4e770*/  IMAD.MOV.U32 R17, RZ, RZ, R12 ;  /* 0x000000ffff117224 */ /* 0x000fc400078e000c */
[----:B------:R-:W3:Y:S04]  /*4e780*/  LDL.LU.64 R26, [R1+0x908] ;  /* 0x00090800011a7983 */ /* 0x000ee80000300a00 */
[----:B------:R-:W3:Y:S01]  /*4e790*/  LDL.LU R12, [R1+0x178] ;  /* 0x00017800010c7983 */ /* 0x000ee20000300800 */
[C---:B--2---:R-:W-:Y:S02]  /*4e7a0*/  LOP3.LUT P3, RZ, R18.reuse, 0x200, RZ, 0xc0, !PT ;  /* 0x0000020012ff7812 */ /* 0x044fe4000786c0ff */
[C---:B------:R-:W-:Y:S02]  /*4e7b0*/  LOP3.LUT P2, RZ, R18.reuse, 0x100, RZ, 0xc0, !PT ;  /* 0x0000010012ff7812 */ /* 0x040fe4000784c0ff */
[----:B------:R-:W-:Y:S01]  /*4e7c0*/  LOP3.LUT P1, RZ, R18, 0x80, RZ, 0xc0, !PT ;  /* 0x0000008012ff7812 */ /* 0x000fe2000782c0ff */
[----:B------:R-:W-:Y:S08]  /*4e7d0*/  STL [R1+0x1684], R19 ;  /* 0x0016841301007387 */ /* 0x000ff00000100800 */
[----:B----4-:R0:W-:Y:S02]  /*4e7e0*/  @P3 STG.E.U8 desc[UR40][R6.64], R3 ;  /* 0x0000000306003986 */ /* 0x0101e4000c101128 */
[----:B0-----:R-:W-:-:S05]  /*4e7f0*/  PRMT R3, R16, 0x7773, RZ ;  /* 0x0000777310037816 */ /* 0x001fca00000000ff */
[----:B---3--:R0:W-:Y:S04]  /*4e800*/  @P2 STG.E.U8 desc[UR40][R24.64], R3 ;  /* 0x0000000318002986 */ /* 0x0081e8000c101128 */
[----:B0-----:R-:W2:Y:S01]  /*4e810*/  LDL.LU.64 R24, [R1+0x900] ;  /* 0x0009000001187983 */ /* 0x001ea20000300a00 */
[----:B------:R-:W-:-:S05]  /*4e820*/  PRMT R3, R2, 0x7770, RZ ;  /* 0x0000777002037816 */ /* 0x000fca00000000ff */
[----:B------:R0:W-:Y:S04]  /*4e830*/  @P1 STG.E.U8 desc[UR40][R14.64], R3 ;  /* 0x000000030e001986 */ /* 0x0001e8000c101128 */
[----:B0-----:R-:W3:Y:S04]  /*4e840*/  LDL.LU.64 R14, [R1+0x8b8] ;  /* 0x0008b800010e7983 */ /* 0x001ee80000300a00 */
[----:B---3--:R0:W-:Y:S04]  /*4e850*/  STL.64 [R1+0x1700], R14 ;  /* 0x0017000e01007387 */ /* 0x0081e80000100a00 */
[----:B0-----:R-:W3:Y:S01]  /*4e860*/  LDL.LU.64 R14, [R1+0x8e0] ;  /* 0x0008e000010e7983 */ /* 0x001ee20000300a00 */
        /* <DEDUP_REMOVED lines=17> */
[----:B---3--:R0:W-:Y:S04]  /*4e980*/  STL.64 [R1+0x1708], R14 ;  /* 0x0017080e01007387 */ /* 0x0081e80000100a00 */
[----:B0-----:R-:W3:Y:S06]  /*4e990*/  LDL.LU.64 R14, [R1+0x8e8] ;  /* 0x0008e800010e7983 */ /* 0x001eec0000300a00 */
[----:B------:R-:W-:-:S02]  /*4e9a0*/  @P6 LOP3.LUT R5, R5, 0x2000000, RZ, 0xfc, !PT ;  /* 0x0200000005056812 */ /* 0x000fc400078efcff */
[C---:B------:R-:W-:Y:S01]  /*4e9b0*/  LOP3.LUT P6, RZ, R18.reuse, 0x8, RZ, 0xc0, !PT ;  /* 0x0000000812ff7812 */ /* 0x040fe200078cc0ff */
[----:B------:R-:W4:Y:S01]  /*4e9c0*/  LDL.LU R16, [R1+0x168] ;  /* 0x0001680001107983 */ /* 0x000f220000300800 */
[----:B------:R-:W-:Y:S02]  /*4e9d0*/  LOP3.LUT R5, R5, 0xfbffffff, RZ, 0xc0, !PT ;  /* 0xfbffffff05057812 */ /* 0x000fe400078ec0ff */
[----:B------:R-:W-:-:S09]  /*4e9e0*/  LOP3.LUT P0, RZ, R18, 0x40, RZ, 0xc0, !PT ;  /* 0x0000004012ff7812 */ /* 0x000fd2000780c0ff */
[----:B------:R-:W-:Y:S02]  /*4e9f0*/  @P6 LOP3.LUT R5, R5, 0x4000000, RZ, 0xfc, !PT ;  /* 0x0400000005056812 */ /* 0x000fe400078efcff */
[----:B------:R-:W-:Y:S02]  /*4ea00*/  LOP3.LUT P6, RZ, R18, 0x10, RZ, 0xc0, !PT ;  /* 0x0000001012ff7812 */ /* 0x000fe400078cc0ff */
[----:B------:R-:W-:Y:S02]  /*4ea10*/  LOP3.LUT R5, R5, 0xf7ffffff, RZ, 0xc0, !PT ;  /* 0xf7ffffff05057812 */ /* 0x000fe400078ec0ff */
[----:B------:R-:W-:-:S09]  /*4ea20*/  PRMT R3, R2, 0x7771, RZ ;  /* 0x0000777102037816 */ /* 0x000fd200000000ff */
[----:B------:R-:W-:Y:S02]  /*4ea30*/  @P6 LOP3.LUT R5, R5, 0x8000000, RZ, 0xfc, !PT ;  /* 0x0800000005056812 */ /* 0x000fe400078efcff */
[----:B------:R-:W-:Y:S01]  /*4ea40*/  LOP3.LUT P6, RZ, R18, 0x20, RZ, 0xc0, !PT ;  /* 0x0000002012ff7812 */ /* 0x000fe200078cc0ff */
[----:B------:R0:W-:Y:S04]  /*4ea50*/  @P0 STG.E.U8 desc[UR40][R22.64], R3 ;  /* 0x0000000316000986 */ /* 0x0001e8000c101128 */
[----:B------:R-:W4:Y:S04]  /*4ea60*/  LDL.LU.64 R18, [R1+0x8b0] ;  /* 0x0008b00001127983 */ /* 0x000f280000300a00 */
[----:B------:R-:W4:Y:S01]  /*4ea70*/  LDL.LU.64 R28, [R1+0x898] ;  /* 0x00089800011c7983 */ /* 0x000f220000300a00 */
[----:B0-----:R-:W-:-:S03]  /*4ea80*/  PRMT R3, R2, 0x7772, RZ ;  /* 0x0000777202037816 */ /* 0x001fc600000000ff */
        /* <DEDUP_REMOVED lines=9> */
[----:B------:R-:W4:Y:S01]  /*4eb20*/  LDL.LU.64 R20, [R1+0x850] ;  /* 0x0008500001147983 */ /* 0x000f220000300a00 */
[----:B0-----:R-:W-:-:S03]  /*4eb30*/  PRMT R3, R12, 0x7770, RZ ;  /* 0x000077700c037816 */ /* 0x001fc600000000ff */
[----:B------:R-:W4:Y:S06]  /*4eb40*/  LDL.LU.64 R26, [R1+0x838] ;  /* 0x00083800011a7983 */ /* 0x000f2c0000300a00 */
[----:B--2---:R0:W-:Y:S01]  /*4eb50*/  @P6 STG.E.U8 desc[UR40][R24.64], R3 ;  /* 0x0000000318006986 */ /* 0x0041e2000c101128 */
[----:B------:R-:W-:-:S03]  /*4eb60*/  LOP3.LUT P6, RZ, R5, 0x2000000, RZ, 0xc0, !PT ;  /* 0x0200000005ff7812 */ /* 0x000fc600078cc0ff */
[----:B------:R-:W2:Y:S01]  /*4eb70*/  LDL.LU R2, [R1+0x16c] ;  /* 0x00016c0001027983 */ /* 0x000ea20000300800 */
[----:B0-----:R-:W-:-:S03]  /*4eb80*/  PRMT R3, R12, 0x7771, RZ ;  /* 0x000077710c037816 */ /* 0x001fc600000000ff */
[----:B------:R-:W2:Y:S06]  /*4eb90*/  LDL.LU.64 R24, [R1+0x830] ;  /* 0x0008300001187983 */ /* 0x000eac0000300a00 */
[----:B---3--:R0:W-:Y:S04]  /*4eba0*/  @P6 STG.E.U8 desc[UR40][R14.64], R3 ;  /* 0x000000030e006986 */ /* 0x0081e8000c101128 */
[----:B0-----:R-:W3:Y:S01]  /*4ebb0*/  LDL.LU.64 R14, [R1+0x1708] ;  /* 0x00170800010e7983 */ /* 0x001ee20000300a00 */
[----:B------:R-:W-:-:S02]  /*4ebc0*/  LOP3.LUT P6, RZ, R5, 0x1000000, RZ, 0xc0, !PT ;  /* 0x0100000005ff7812 */ /* 0x000fc400078cc0ff */
[----:B------:R-:W-:-:S11]  /*4ebd0*/  PRMT R3, R12, 0x7772, RZ ;  /* 0x000077720c037816 */ /* 0x000fd600000000ff */
[----:B---3--:R0:W-:Y:S04]  /*4ebe0*/  @P6 STG.E.U8 desc[UR40][R14.64], R3 ;  /* 0x000000030e006986 */ /* 0x0081e8000c101128 */
[----:B0-----:R-:W3:Y:S01]  /*4ebf0*/  LDL.LU.64 R14, [R1+0x1700] ;  /* 0x00170000010e7983 */ /* 0x001ee20000300a00 */
[----:B------:R-:W-:Y:S02]  /*4ec00*/  LOP3.LUT P6, RZ, R5, 0x800000, RZ, 0xc0, !PT ;  /* 0x0080000005ff7812 */ /* 0x000fe400078cc0ff */
[----:B------:R-:W-:Y:S02]  /*4ec10*/  PRMT R3, R12, 0x7773, RZ ;  /* 0x000077730c037816 */ /* 0x000fe400000000ff */
[----:B------:R-:W2:Y:S01]  /*4ec20*/  LDL.LU R12, [R1+0x16f8] ;  /* 0x0016f800010c7983 */ /* 0x000ea20000300800 */
[----:B------:R-:W-:-:S08]  /*4ec30*/  LOP3.LUT P5, RZ, R13, 0x10000000, RZ, 0xc0, !PT ;  /* 0x100000000dff7812 */ /* 0x000fd000078ac0ff */
[----:B---3--:R0:W-:Y:S04]  /*4ec40*/  @P6 STG.E.U8 desc[UR40][R14.64], R3 ;  /* 0x000000030e006986 */ /* 0x0081e8000c101128 */
[----:B0-----:R-:W3:Y:S01]  /*4ec50*/  LDL.LU.64 R14, [R1+0x16f0] ;  /* 0x0016f000010e7983 */ /* 0x001ee20000300a00 */
[----:B------:R-:W-:Y:S02]  /*4ec60*/  LOP3.LUT P6, RZ, R5, 0x400000, RZ, 0xc0, !PT ;  /* 0x0040000005ff7812 */ /* 0x000fe400078cc0ff */
[----:B----4-:R-:W-:-:S11]  /*4ec70*/  PRMT R3, R16, 0x7770, RZ ;  /* 0x0000777010037816 */ /* 0x010fd600000000ff */
[----:B------:R0:W-:Y:S01]  /*4ec80*/  @P6 STG.E.U8 desc[UR40][R18.64], R3 ;  /* 0x0000000312006986 */ /* 0x0001e2000c101128 */
[----:B------:R-:W-:Y:S02]  /*4ec90*/  LOP3.LUT P6, RZ, R5, 0x200000, RZ, 0xc0, !PT ;  /* 0x0020000005ff7812 */ /* 0x000fe400078cc0ff */
[----:B0-----:R-:W-:-:S11]  /*4eca0*/  PRMT R3, R16, 0x7771, RZ ;  /* 0x0000777110037816 */ /* 0x001fd600000000ff */
[----:B------:R0:W-:Y:S01]  /*4ecb0*/  @P6 STG.E.U8 desc[UR40][R28.64], R3 ;  /* 0x000000031c006986 */ /* 0x0001e2000c101128 */
[----:B------:R-:W-:Y:S02]  /*4ecc0*/  LOP3.LUT P6, RZ, R5, 0x100000, RZ, 0xc0, !PT ;  /* 0x0010000005ff7812 */ /* 0x000fe400078cc0ff */
[----:B------:R-:W-:Y:S02]  /*4ecd0*/  LOP3.LUT P4, RZ, R13, 0x8000000, RZ, 0xc0, !PT ;  /* 0x080000000dff7812 */ /* 0x000fe4000788c0ff */
[----:B0-----:R-:W-:-:S09]  /*4ece0*/  PRMT R3, R16, 0x7772, RZ ;  /* 0x0000777210037816 */ /* 0x001fd200000000ff */
[----:B------:R0:W-:Y:S01]  /*4ecf0*/  @P6 STG.E.U8 desc[UR40][R8.64], R3 ;  /* 0x0000000308006986 */ /* 0x0001e2000c101128 */
[----:B------:R-:W-:Y:S02]  /*4ed00*/  LOP3.LUT P3, RZ, R13, 0x4000000, RZ, 0xc0, !PT ;  /* 0x040000000dff7812 */ /* 0x000fe4000786c0ff */
[----:B0-----:R-:W-:-:S05]  /*4ed10*/  PRMT R3, R16, 0x7773, RZ ;  /* 0x0000777310037816 */ /* 0x001fca00000000ff */
[----:B------:R3:W-:Y:S01]  /*4ed20*/  @P5 STG.E.U8 desc[UR40][R10.64], R3 ;  /* 0x000000030a005986 */ /* 0x0007e2000c101128 */
[C---:B------:R-:W-:Y:S02]  /*4ed30*/  LOP3.LUT P2, RZ, R13.reuse, 0x2000000, RZ, 0xc0, !PT ;  /* 0x020000000dff7812 */ /* 0x040fe4000784c0ff */
[C---:B------:R-:W-:Y:S02]  /*4ed40*/  LOP3.LUT P1, RZ, R13.reuse, 0x1000000, RZ, 0xc0, !PT ;  /* 0x010000000dff7812 */ /* 0x040fe4000782c0ff */
[C---:B------:R-:W-:Y:S02]  /*4ed50*/  LOP3.LUT P0, RZ, R13.reuse, 0x800000, RZ, 0xc0, !PT ;  /* 0x008000000dff7812 */ /* 0x040fe4000780c0ff */
[----:B------:R-:W-:Y:S02]  /*4ed60*/  LOP3.LUT P6, RZ, R13, 0x400, RZ, 0xc0, !PT ;  /* 0x000004000dff7812 */ /* 0x000fe400078cc0ff */
[----:B---3--:R-:W-:-:S05]  /*4ed70*/  PRMT R3, R14, 0x7770, RZ ;  /* 0x000077700e037816 */ /* 0x008fca00000000ff */
[----:B------:R0:W-:Y:S02]  /*4ed80*/  @P4 STG.E.U8 desc[UR40][R6.64], R3 ;  /* 0x0000000306004986 */ /* 0x0001e4000c101128 */
[----:B0-----:R-:W-:-:S05]  /*4ed90*/  PRMT R3, R14, 0x7771, RZ ;  /* 0x000077710e037816 */ /* 0x001fca00000000ff */
[----:B------:R0:W-:Y:S02]  /*4eda0*/  @P3 STG.E.U8 desc[UR40][R22.64], R3 ;  /* 0x0000000316003986 */ /* 0x0001e4000c101128 */
[----:B0-----:R-:W-:-:S05]  /*4edb0*/  PRMT R3, R14, 0x7772, RZ ;  /* 0x000077720e037816 */ /* 0x001fca00000000ff */
[----:B------:R0:W-:Y:S02]  /*4edc0*/  @P2 STG.E.U8 desc[UR40][R20.64], R3 ;  /* 0x0000000314002986 */ /* 0x0001e4000c101128 */
[----:B0-----:R-:W-:Y:S02]  /*4edd0*/  PRMT R3, R14, 0x7773, RZ ;  /* 0x000077730e037816 */ /* 0x001fe400000000ff */
[----:B------:R-:W3:Y:S04]  /*4ede0*/  LDL.LU R14, [R1+0x16e8] ;  /* 0x0016e800010e7983 */ /* 0x000ee80000300800 */
[----:B------:R2:W-:Y:S02]  /*4edf0*/  @P1 STG.E.U8 desc[UR40][R26.64], R3 ;  /* 0x000000031a001986 */ /* 0x0005e4000c101128 */
[----:B--2---:R-:W-:-:S02]  /*4ee00*/  PRMT R3, R2, 0x7770, RZ ;  /* 0x0000777002037816 */ /* 0x004fc400000000ff */
[----:B------:R-:W2:Y:S04]  /*4ee10*/  LDL.LU.64 R26, [R1+0x818] ;  /* 0x00081800011a7983 */ /* 0x000ea80000300a00 */
[----:B------:R0:W-:Y:S02]  /*4ee20*/  @P0 STG.E.U8 desc[UR40][R24.64], R3 ;  /* 0x0000000318000986 */ /* 0x0001e4000c101128 */
[----:B0-----:R-:W-:Y:S02]  /*4ee30*/  IMAD.MOV.U32 R25, RZ, RZ, R17 ;  /* 0x000000ffff197224 */ /* 0x001fe400078e0011 */
[----:B------:R-:W4:Y:S01]  /*4ee40*/  LDL.LU.64 R16, [R1+0x810] ;  /* 0x0008100001107983 */ /* 0x000f220000300a00 */
[----:B------:R-:W-:Y:S02]  /*4ee50*/  LOP3.LUT R5, R5, 0xffffefff, RZ, 0xc0, !PT ;  /* 0xffffefff05057812 */ /* 0x000fe400078ec0ff */
[----:B------:R-:W-:Y:S01]  /*4ee60*/  LOP3.LUT P3, RZ, R13, 0x400000, RZ, 0xc0, !PT ;  /* 0x004000000dff7812 */ /* 0x000fe2000786c0ff */
[----:B------:R-:W3:Y:S01]  /*4ee70*/  LDL.LU.64 R6, [R1+0x7f8] ;  /* 0x0007f80001067983 */ /* 0x000ee20000300a00 */
[----:B------:R-:W-:-:S02]  /*4ee80*/  @P6 LOP3.LUT R5, R5, 0x1000, RZ, 0xfc, !PT ;  /* 0x0000100005056812 */ /* 0x000fc400078efcff */
[----:B------:R-:W-:Y:S01]  /*4ee90*/  LOP3.LUT P6, RZ, R13, 0x800, RZ, 0xc0, !PT ;  /* 0x000008000dff7812 */ /* 0x000fe200078cc0ff */
[----:B------:R-:W3:Y:S01]  /*4eea0*/  LDL.LU.64 R22, [R1+0x7f0] ;  /* 0x0007f00001167983 */ /* 0x000ee20000300a00 */
[----:B------:R-:W-:Y:S02]  /*4eeb0*/  LOP3.LUT R5, R5, 0xffffdfff, RZ, 0xc0, !PT ;  /* 0xffffdfff05057812 */ /* 0x000fe400078ec0ff */
[----:B------:R-:W-:Y:S01]  /*4eec0*/  LOP3.LUT P2, RZ, R13, 0x200000, RZ, 0xc0, !PT ;  /* 0x002000000dff7812 */ /* 0x000fe2000784c0ff */
[----:B------:R-:W3:Y:S08]  /*4eed0*/  LDL.LU.64 R20, [R1+0x7d8] ;  /* 0x0007d80001147983 */ /* 0x000ef00000300a00 */
        /* <DEDUP_REMOVED lines=15> */
[----:B------:R-:W-:-:S09]  /*4efd0*/  PRMT R3, R2, 0x7771, RZ ;  /* 0x0000777102037816 */ /* 0x000fd200000000ff */
[----:B------:R-:W-:Y:S02]  /*4efe0*/  @P6 LOP3.LUT R5, R5, 0x40000, RZ, 0xfc, !PT ;  /* 0x0004000005056812 */ /* 0x000fe400078efcff */
[----:B------:R-:W-:Y:S02]  /*4eff0*/  LOP3.LUT P6, RZ, R13, 0x20000, RZ, 0xc0, !PT ;  /* 0x000200000dff7812 */ /* 0x000fe400078cc0ff */
[----:B------:R-:W-:Y:S02]  /*4f000*/  LOP3.LUT R5, R5, 0xfff7ffff, RZ, 0xc0, !PT ;  /* 0xfff7ffff05057812 */ /* 0x000fe400078ec0ff */
[C---:B------:R-:W-:Y:S02]  /*4f010*/  LOP3.LUT P1, RZ, R13.reuse, 0x100000, RZ, 0xc0, !PT ;  /* 0x001000000dff7812 */ /* 0x040fe4000782c0ff */
[C---:B------:R-:W-:Y:S02]  /*4f020*/  LOP3.LUT P0, RZ, R13.reuse, 0x80000, RZ, 0xc0, !PT ;  /* 0x000800000dff7812 */ /* 0x040fe4000780c0ff */
[----:B------:R-:W-:-:S02]  /*4f030*/  LOP3.LUT P5, RZ, R13, 0x200, RZ, 0xc0, !PT ;  /* 0x000002000dff7812 */ /* 0x000fc400078ac0ff */
[----:B------:R-:W-:-:S03]  /*4f040*/  LOP3.LUT P4, RZ, R13, 0x100, RZ, 0xc0, !PT ;  /* 0x000001000dff7812 */ /* 0x000fc6000788c0ff */
[----:B------:R-:W-:Y:S02]  /*4f050*/  @P6 LOP3.LUT R5, R5, 0x80000, RZ, 0xfc, !PT ;  /* 0x0008000005056812 */ /* 0x000fe400078efcff */
[C---:B------:R-:W-:Y:S01]  /*4f060*/  LOP3.LUT P6, RZ, R13.reuse, 0x40000, RZ, 0xc0, !PT ;  /* 0x000400000dff7812 */ /* 0x040fe200078cc0ff */
[----:B--2---:R0:W-:Y:S01]  /*4f070*/  @P3 STG.E.U8 desc[UR40][R26.64], R3 ;  /* 0x000000031a003986 */ /* 0x0041e2000c101128 */
[----:B------:R-:W-:Y:S02]  /*4f080*/  LOP3.LUT P3, RZ, R13, 0x1, RZ, 0xc0, !PT ;  /* 0x000000010dff7812 */ /* 0x000fe4000786c0ff */
[C---:B0-----:R-:W-:Y:S01]  /*4f090*/  PRMT R3, R2.reuse, 0x7772, RZ ;  /* 0x0000777202037816 */ /* 0x041fe200000000ff */
[----:B------:R-:W2:Y:S04]  /*4f0a0*/  LDL.LU.64 R26, [R1+0x7d0] ;  /* 0x0007d000011a7983 */ /* 0x000ea80000300a00 */
[----:B------:R-:W2:Y:S04]  /*4f0b0*/  LDL.LU R10, [R1+0x140] ;  /* 0x00014000010a7983 */ /* 0x000ea80000300800 */
[----:B----4-:R0:W-:Y:S04]  /*4f0c0*/  @P2 STG.E.U8 desc[UR40][R16.64], R3 ;  /* 0x0000000310002986 */ /* 0x0101e8000c101128 */
[----:B0-----:R-:W4:Y:S04]  /*4f0d0*/  LDL.LU.64 R16, [R1+0x7b8] ;  /* 0x0007b80001107983 */ /* 0x001f280000300a00 */
[----:B------:R0:W-:Y:S04]  /*4f0e0*/  STL.64 [R1+0x16c0], R12 ;  /* 0x0016c00c01007387 */ /* 0x0001e80000100a00 */
[----:B0-----:R-:W2:Y:S04]  /*4f0f0*/  LDL.LU.64 R12, [R1+0x798] ;  /* 0x00079800010c7983 */ /* 0x001ea80000300a00 */
[----:B--2---:R0:W-:Y:S04]  /*4f100*/  STL.64 [R1+0x16d8], R12 ;  /* 0x0016d80c01007387 */ /* 0x0041e80000100a00 */
[----:B0-----:R-:W2:Y:S01]  /*4f110*/  LDL.LU.64 R12, [R1+0x7a0] ;  /* 0x0007a000010c7983 */ /* 0x001ea20000300a00 */
[----:B------:R-:W-:-:S05]  /*4f120*/  PRMT R3, R2, 0x7773, RZ ;  /* 0x0000777302037816 */ /* 0x000fca00000000ff */
[----:B---3--:R0:W-:Y:S02]  /*4f130*/  @P1 STG.E.U8 desc[UR40][R6.64], R3 ;  /* 0x0000000306001986 */ /* 0x0081e4000c101128 */
[----:B0-----:R-:W-:-:S05]  /*4f140*/  PRMT R3, R25, 0x7770, RZ ;  /* 0x0000777019037816 */ /* 0x001fca00000000ff */
[----:B------:R0:W-:Y:S02]  /*4f150*/  @P0 STG.E.U8 desc[UR40][R22.64], R3 ;  /* 0x0000000316000986 */ /* 0x0001e4000c101128 */
[----:B0-----:R-:W-:-:S05]  /*4f160*/  PRMT R3, R25, 0x7771, RZ ;  /* 0x0000777119037816 */ /* 0x001fca00000000ff */
[----:B------:R-:W-:Y:S04]  /*4f170*/  @P6 STG.E.U8 desc[UR40][R20.64], R3 ;  /* 0x0000000314006986 */ /* 0x000fe8000c101128 */
[----:B--2---:R0:W-:Y:S04]  /*4f180*/  STL.64 [R1+0x16e0], R12 ;  /* 0x0016e00c01007387 */ /* 0x0041e80000100a00 */
[----:B0-----:R-:W2:Y:S01]  /*4f190*/  LDL.LU.64 R12, [R1+0x7b0] ;  /* 0x0007b000010c7983 */ /* 0x001ea20000300a00 */
[----:B------:R-:W-:Y:S02]  /*4f1a0*/  LOP3.LUT P6, RZ, R5, 0x80000, RZ, 0xc0, !PT ;  /* 0x0008000005ff7812 */ /* 0x000fe400078cc0ff */
[----:B------:R-:W-:Y:S01]  /*4f1b0*/  PRMT R3, R25, 0x7772, RZ ;  /* 0x0000777219037816 */ /* 0x000fe200000000ff */
[----:B------:R-:W3:Y:S04]  /*4f1c0*/  LDL.LU.64 R18, [R1+0x788] ;  /* 0x0007880001127983 */ /* 0x000ee80000300a00 */
[----:B------:R-:W3:Y:S04]  /*4f1d0*/  LDL.LU R11, [R1+0x154] ;  /* 0x00015400010b7983 */ /* 0x000ee80000300800 */
[----:B------:R-:W3:Y:S04]  /*4f1e0*/  LDL.LU.64 R28, [R1+0x780] ;  /* 0x00078000011c7983 */ /* 0x000ee80000300a00 */
[----:B------:R0:W-:Y:S01]  /*4f1f0*/  @P6 STG.E.U8 desc[UR40][R26.64], R3 ;  /* 0x000000031a006986 */ /* 0x0001e2000c101128 */
[----:B------:R-:W-:-:S03]  /*4f200*/  LOP3.LUT P6, RZ, R5, 0x40000, RZ, 0xc0, !PT ;  /* 0x0004000005ff7812 */ /* 0x000fc600078cc0ff */
[----:B------:R-:W3:Y:S04]  /*4f210*/  LDL.LU.64 R8, [R1+0x768] ;  /* 0x0007680001087983 */ /* 0x000ee80000300a00 */
[----:B------:R-:W3:Y:S01]  /*4f220*/  LDL.LU R2, [R1+0x144] ;  /* 0x0001440001027983 */ /* 0x000ee20000300800 */
[----:B0-----:R-:W-:-:S03]  /*4f230*/  IMAD.MOV.U32 R3, RZ, RZ, R25 ;  /* 0x000000ffff037224 */ /* 0x001fc600078e0019 */
[----:B------:R-:W3:Y:S02]  /*4f240*/  LDL.LU.64 R6, [R1+0x760] ;  /* 0x0007600001067983 */ /* 0x000ee40000300a00 */
[----:B------:R-:W-:Y:S02]  /*4f250*/  PRMT R3, R3, 0x7773, RZ ;  /* 0x0000777303037816 */ /* 0x000fe400000000ff */
[----:B------:R-:W3:Y:S04]  /*4f260*/  LDL.LU.64 R22, [R1+0x748] ;  /* 0x0007480001167983 */ /* 0x000ee80000300a00 */
[----:B----4-:R0:W-:Y:S01]  /*4f270*/  @P6 STG.E.U8 desc[UR40][R16.64], R3 ;  /* 0x0000000310006986 */ /* 0x0101e2000c101128 */
[----:B------:R-:W-:-:S03]  /*4f280*/  LOP3.LUT P6, RZ, R5, 0x20000, RZ, 0xc0, !PT ;  /* 0x0002000005ff7812 */ /* 0x000fc600078cc0ff */
[----:B------:R-:W4:Y:S04]  /*4f290*/  LDL.LU.64 R20, [R1+0x740] ;  /* 0x0007400001147983 */ /* 0x000f280000300a00 */
[----:B------:R-:W3:Y:S01]  /*4f2a0*/  LDL.LU.64 R26, [R1+0x728] ;  /* 0x00072800011a7983 */ /* 0x000ee20000300a00 */
[----:B0-----:R-:W-:-:S03]  /*4f2b0*/  PRMT R3, R10, 0x7770, RZ ;  /* 0x000077700a037816 */ /* 0x001fc600000000ff */
        /* <DEDUP_REMOVED lines=9> */
[----:B------:R-:W-:Y:S02]  /*4f350*/  PRMT R3, R10, 0x7772, RZ ;  /* 0x000077720a037816 */ /* 0x000fe400000000ff */
[C---:B------:R-:W-:Y:S02]  /*4f360*/  LOP3.LUT P2, RZ, R14.reuse, 0x80000000, RZ, 0xc0, !PT ;  /* 0x800000000eff7812 */ /* 0x040fe4000784c0ff */
[----:B------:R-:W-:-:S02]  /*4f370*/  LOP3.LUT P1, RZ, R14, 0x40000000, RZ, 0xc0, !PT ;  /* 0x400000000eff7812 */ /* 0x000fc4000782c0ff */
[----:B------:R-:W-:-:S05]  /*4f380*/  LOP3.LUT P0, RZ, R14, 0x4000000, RZ, 0xc0, !PT ;  /* 0x040000000eff7812 */ /* 0x000fca000780c0ff */
[----:B--2---:R0:W-:Y:S01]  /*4f390*/  @P6 STG.E.U8 desc[UR40][R12.64], R3 ;  /* 0x000000030c006986 */ /* 0x0041e2000c101128 */
[----:B------:R-:W-:Y:S02]  /*4f3a0*/  LOP3.LUT P6, RZ, R5, 0x4000, RZ, 0xc0, !PT ;  /* 0x0000400005ff7812 */ /* 0x000fe400078cc0ff */
[----:B0-----:R-:W-:-:S11]  /*4f3b0*/  PRMT R3, R10, 0x7773, RZ ;  /* 0x000077730a037816 */ /* 0x001fd600000000ff */
[----:B---3--:R0:W-:Y:S01]  /*4f3c0*/  @P6 STG.E.U8 desc[UR40][R18.64], R3 ;  /* 0x0000000312006986 */ /* 0x0081e2000c101128 */
[----:B------:R-:W-:Y:S02]  /*4f3d0*/  LOP3.LUT P6, RZ, R5, 0x2000, RZ, 0xc0, !PT ;  /* 0x0000200005ff7812 */ /* 0x000fe400078cc0ff */
        /* <DEDUP_REMOVED lines=10> */
[----:B----4-:R0:W-:Y:S02]  /*4f480*/  @P3 STG.E.U8 desc[UR40][R20.64], R3 ;  /* 0x0000000314003986 */ /* 0x0101e4000c101128 */
[----:B0-----:R-:W-:-:S05]  /*4f490*/  PRMT R3, R2, 0x7771, RZ ;  /* 0x0000777102037816 */ /* 0x001fca00000000ff */
[----:B------:R0:W-:Y:S02]  /*4f4a0*/  @P2 STG.E.U8 desc[UR40][R26.64], R3 ;  /* 0x000000031a002986 */ /* 0x0001e4000c101128 */
[----:B0-----:R-:W-:-:S05]  /*4f4b0*/  PRMT R3, R2, 0x7772, RZ ;  /* 0x0000777202037816 */ /* 0x001fca00000000ff */
[----:B------:R0:W-:Y:S02]  /*4f4c0*/  @P1 STG.E.U8 desc[UR40][R24.64], R3 ;  /* 0x0000000318001986 */ /* 0x0001e4000c101128 */
[----:B0-----:R-:W-:-:S05]  /*4f4d0*/  PRMT R3, R2, 0x7773, RZ ;  /* 0x0000777302037816 */ /* 0x001fca00000000ff */
[----:B------:R0:W-:Y:S04]  /*4f4e0*/  @P0 STG.E.U8 desc[UR40][R16.64], R3 ;  /* 0x0000000310000986 */ /* 0x0001e8000c101128 */
[----:B0-----:R-:W2:Y:S04]  /*4f4f0*/  LDL.LU.64 R16, [R1+0x700] ;  /* 0x0007000001107983 */ /* 0x001ea80000300a00 */
[----:B------:R-:W3:Y:S04]  /*4f500*/  LDL.LU.64 R6, [R1+0x6e8] ;  /* 0x0006e80001067983 */ /* 0x000ee80000300a00 */
[----:B------:R-:W4:Y:S04]  /*4f510*/  LDL.LU.64 R22, [R1+0x6e0] ;  /* 0x0006e00001167983 */ /* 0x000f280000300a00 */
[----:B------:R-:W2:Y:S01]  /*4f520*/  LDL.LU R11, [R1+0x158] ;  /* 0x00015800010b7983 */ /* 0x000ea20000300800 */
[----:B------:R-:W-:Y:S01]  /*4f530*/  LOP3.LUT P3, RZ, R14, 0x10000, RZ, 0xc0, !PT ;  /* 0x000100000eff7812 */ /* 0x000fe2000786c0ff */
[----:B------:R-:W-:-:S02]  /*4f540*/  IMAD.MOV.U32 R2, RZ, RZ, R15 ;  /* 0x000000ffff027224 */ /* 0x000fc400078e000f */
[----:B------:R-:W3:Y:S04]  /*4f550*/  LDL.LU.64 R20, [R1+0x6c8] ;  /* 0x0006c80001147983 */ /* 0x000ee80000300a00 */
[----:B------:R-:W3:Y:S04]  /*4f560*/  LDL.LU.64 R26, [R1+0x6c0] ;  /* 0x0006c000011a7983 */ /* 0x000ee80000300a00 */
[----:B------:R-:W3:Y:S04]  /*4f570*/  LDL.LU.64 R24, [R1+0x6a8] ;  /* 0x0006a80001187983 */ /* 0x000ee80000300a00 */
[----:B------:R-:W3:Y:S01]  /*4f580*/  LDL.LU R15, [R1+0x148] ;  /* 0x00014800010f7983 */ /* 0x000ee20000300800 */
[----:B--2---:R-:W-:-:S05]  /*4f590*/  PRMT R3, R11, 0x7770, RZ ;  /* 0x000077700b037816 */ /* 0x004fca00000000ff */
[----:B------:R0:W-:Y:S04]  /*4f5a0*/  @P3 STG.E.U8 desc[UR40][R16.64], R3 ;  /* 0x0000000310003986 */ /* 0x0001e8000c101128 */
[----:B0-----:R-:W2:Y:S04]  /*4f5b0*/  LDL.LU.64 R16, [R1+0x6a0] ;  /* 0x0006a00001107983 */ /* 0x001ea80000300a00 */
[----:B------:R-:W2:Y:S01]  /*4f5c0*/  LDL.LU R18, [R1+0x15c] ;  /* 0x00015c0001127983 */ /* 0x000ea20000300800 */
        /* <DEDUP_REMOVED lines=15> */
[----:B------:R-:W-:Y:S01]  /*4f6c0*/  LOP3.LUT P6, RZ, R14, 0x80, RZ, 0xc0, !PT ;  /* 0x000000800eff7812 */ /* 0x000fe200078cc0ff */
[----:B--2---:R0:W-:Y:S04]  /*4f6d0*/  STL [R1+0x16d0], R18 ;  /* 0x0016d01201007387 */ /* 0x0041e80000100800 */
[----:B0-----:R-:W2:Y:S04]  /*4f6e0*/  LDL.LU.64 R18, [R1+0x688] ;  /* 0x0006880001127983 */ /* 0x001ea80000300a00 */
[----:B------:R-:W2:Y:S01]  /*4f6f0*/  LDL.LU.64 R12, [R1+0x668] ;  /* 0x00066800010c7983 */ /* 0x000ea20000300a00 */
[----:B------:R-:W-:-:S04]  /*4f700*/  LOP3.LUT R5, R5, 0xfffffdff, RZ, 0xc0, !PT ;  /* 0xfffffdff05057812 */ /* 0x000fc800078ec0ff */
[----:B------:R-:W-:Y:S02]  /*4f710*/  @P6 LOP3.LUT R5, R5, 0x200, RZ, 0xfc, !PT ;  /* 0x0000020005056812 */ /* 0x000fe400078efcff */
[C---:B------:R-:W-:Y:S02]  /*4f720*/  LOP3.LUT P6, RZ, R14.reuse, 0x40, RZ, 0xc0, !PT ;  /* 0x000000400eff7812 */ /* 0x040fe400078cc0ff */
[----:B------:R-:W-:Y:S02]  /*4f730*/  LOP3.LUT R5, R5, 0xfffffbff, RZ, 0xc0, !PT ;  /* 0xfffffbff05057812 */ /* 0x000fe400078ec0ff */
[C---:B------:R-:W-:Y:S02]  /*4f740*/  LOP3.LUT P2, RZ, R14.reuse, 0x8000, RZ, 0xc0, !PT ;  /* 0x000080000eff7812 */ /* 0x040fe4000784c0ff */
[----:B------:R-:W-:Y:S02]  /*4f750*/  LOP3.LUT P1, RZ, R14, 0x4000, RZ, 0xc0, !PT ;  /* 0x000040000eff7812 */ /* 0x000fe4000782c0ff */
[----:B------:R-:W-:-:S05]  /*4f760*/  PRMT R3, R11, 0x7771, RZ ;  /* 0x000077710b037816 */ /* 0x000fca00000000ff */
[----:B------:R-:W-:Y:S02]  /*4f770*/  @P6 LOP3.LUT R5, R5, 0x400, RZ, 0xfc, !PT ;  /* 0x0000040005056812 */ /* 0x000fe400078efcff */
[C---:B------:R-:W-:Y:S02]  /*4f780*/  LOP3.LUT P6, RZ, R14.reuse, 0x20, RZ, 0xc0, !PT ;  /* 0x000000200eff7812 */ /* 0x040fe400078cc0ff */
[----:B------:R-:W-:Y:S01]  /*4f790*/  LOP3.LUT P0, RZ, R14, 0x200, RZ, 0xc0, !PT ;  /* 0x000002000eff7812 */ /* 0x000fe2000780c0ff */
[----:B---3--:R0:W-:Y:S01]  /*4f7a0*/  @P2 STG.E.U8 desc[UR40][R6.64], R3 ;  /* 0x0000000306002986 */ /* 0x0081e2000c101128 */
[----:B------:R-:W-:Y:S02]  /*4f7b0*/  LOP3.LUT R5, R5, 0xfffff7ff, RZ, 0xc0, !PT ;  /* 0xfffff7ff05057812 */ /* 0x000fe400078ec0ff */
[----:B0-----:R-:W-:-:S07]  /*4f7c0*/  PRMT R3, R11, 0x7772, RZ ;  /* 0x000077720b037816 */ /* 0x001fce00000000ff */
[----:B------:R-:W-:Y:S02]  /*4f7d0*/  @P6 LOP3.LUT R5, R5, 0x800, RZ, 0xfc, !PT ;  /* 0x0000080005056812 */ /* 0x000fe400078efcff */
[----:B------:R-:W-:Y:S01]  /*4f7e0*/  LOP3.LUT P6, RZ, R14, 0x4, RZ, 0xc0, !PT ;  /* 0x000000040eff7812 */ /* 0x000fe200078cc0ff */
[----:B----4-:R0:W-:Y:S02]  /*4f7f0*/  @P1 STG.E.U8 desc[UR40][R22.64], R3 ;  /* 0x0000000316001986 */ /* 0x0101e4000c101128 */
        /* <DEDUP_REMOVED lines=8> */
[----:B0-----:R-:W-:-:S11]  /*4f880*/  PRMT R3, R15, 0x7772, RZ ;  /* 0x000077720f037816 */ /* 0x001fd600000000ff */
[----:B------:R0:W-:Y:S01]  /*4f890*/  @P6 STG.E.U8 desc[UR40][R16.64], R3 ;  /* 0x0000000310006986 */ /* 0x0001e2000c101128 */
[----:B------:R-:W-:Y:S02]  /*4f8a0*/  LOP3.LUT P6, RZ, R5, 0x200, RZ, 0xc0, !PT ;  /* 0x0000020005ff7812 */ /* 0x000fe400078cc0ff */
[----:B0-----:R-:W-:Y:S01]  /*4f8b0*/  PRMT R3, R15, 0x7773, RZ ;  /* 0x000077730f037816 */ /* 0x001fe200000000ff */
[----:B--2---:R0:W-:Y:S04]  /*4f8c0*/  STL.64 [R1+0x16c8], R12 ;  /* 0x0016c80c01007387 */ /* 0x0041e80000100a00 */
[----:B0-----:R-:W2:Y:S04]  /*4f8d0*/  LDL.LU.64 R12, [R1+0x680] ;  /* 0x00068000010c7983 */ /* 0x001ea80000300a00 */
[----:B------:R-:W3:Y:S04]  /*4f8e0*/  LDL.LU.64 R8, [R1+0x660] ;  /* 0x0006600001087983 */ /* 0x000ee80000300a00 */
[----:B------:R-:W4:Y:S04]  /*4f8f0*/  LDL.LU.64 R28, [R1+0x648] ;  /* 0x00064800011c7983 */ /* 0x000f280000300a00 */
[----:B------:R-:W2:Y:S04]  /*4f900*/  LDL.LU.64 R10, [R1+0x640] ;  /* 0x00064000010a7983 */ /* 0x000ea80000300a00 */
[----:B------:R-:W2:Y:S04]  /*4f910*/  LDL.LU.64 R6, [R1+0x628] ;  /* 0x0006280001067983 */ /* 0x000ea80000300a00 */
[----:B------:R-:W2:Y:S04]  /*4f920*/  LDL.LU.64 R22, [R1+0x620] ;  /* 0x0006200001167983 */ /* 0x000ea80000300a00 */
[----:B------:R-:W2:Y:S04]  /*4f930*/  LDL.LU.64 R20, [R1+0x608] ;  /* 0x0006080001147983 */ /* 0x000ea80000300a00 */
[----:B------:R-:W2:Y:S04]  /*4f940*/  LDL.LU.64 R26, [R1+0x600] ;  /* 0x00060000011a7983 */ /* 0x000ea80000300a00 */
[----:B------:R-:W2:Y:S04]  /*4f950*/  LDL.LU.64 R24, [R1+0x5e8] ;  /* 0x0005e80001187983 */ /* 0x000ea80000300a00 */
[----:B------:R-:W2:Y:S04]  /*4f960*/  LDL.LU.64 R16, [R1+0x5e0] ;  /* 0x0005e00001107983 */ /* 0x000ea80000300a00 */
[----:B------:R-:W2:Y:S04]  /*4f970*/  LDL.LU R15, [R1+0x16d4] ;  /* 0x0016d400010f7983 */ /* 0x000ea80000300800 */
[----:B------:R0:W-:Y:S04]  /*4f980*/  @P6 STG.E.U8 desc[UR40][R18.64], R3 ;  /* 0x0000000312006986 */ /* 0x0001e8000c101128 */
[----:B0-----:R-:W2:Y:S01]  /*4f990*/  LDL.LU R18, [R1+0x16d0] ;  /* 0x0016d00001127983 */ /* 0x001ea20000300800 */
[----:B------:R-:W-:-:S02]  /*4f9a0*/  LOP3.LUT P6, RZ, R5, 0x100, RZ, 0xc0, !PT ;  /* 0x0000010005ff7812 */ /* 0x000fc400078cc0ff */
[----:B--2---:R-:W-:-:S11]  /*4f9b0*/  PRMT R3, R18, 0x7770, RZ ;  /* 0x0000777012037816 */ /* 0x004fd600000000ff */
[----:B------:R0:W-:Y:S04]  /*4f9c0*/  @P6 STG.E.U8 desc[UR40][R12.64], R3 ;  /* 0x000000030c006986 */ /* 0x0001e8000c101128 */
[----:B0-----:R-:W2:Y:S01]  /*4f9d0*/  LDL.LU.64 R12, [R1+0x16c8] ;  /* 0x0016c800010c7983 */ /* 0x001ea20000300a00 */
[----:B------:R-:W-:Y:S02]  /*4f9e0*/  LOP3.LUT P6, RZ, R5, 0x80, RZ, 0xc0, !PT ;  /* 0x0000008005ff7812 */ /* 0x000fe400078cc0ff */
[----:B------:R-:W-:Y:S02]  /*4f9f0*/  PRMT R3, R18, 0x7771, RZ ;  /* 0x0000777112037816 */ /* 0x000fe400000000ff */
[C---:B------:R-:W-:Y:S02]  /*4fa00*/  LOP3.LUT P5, RZ, R14.reuse, 0x20000, RZ, 0xc0, !PT ;  /* 0x000200000eff7812 */ /* 0x040fe400078ac0ff */
[----:B------:R-:W-:-:S02]  /*4fa10*/  LOP3.LUT P4, RZ, R14, 0x40000, RZ, 0xc0, !PT ;  /* 0x000400000eff7812 */ /* 0x000fc4000788c0ff */
[----:B------:R-:W-:-:S05]  /*4fa20*/  LOP3.LUT P3, RZ, R14, 0x80000, RZ, 0xc0, !PT ;  /* 0x000800000eff7812 */ /* 0x000fca000786c0ff */
[----:B--2---:R0:W-:Y:S04]  /*4fa30*/  @P6 STG.E.U8 desc[UR40][R12.64], R3 ;  /* 0x000000030c006986 */ /* 0x0041e8000c101128 */
[----:B0-----:R-:W2:Y:S01]  /*4fa40*/  LDL.LU.64 R12, [R1+0x16c0] ;  /* 0x0016c000010c7983 */ /* 0x001ea20000300a00 */
[----:B------:R-:W-:Y:S02]  /*4fa50*/  LOP3.LUT P6, RZ, R5, 0x40, RZ, 0xc0, !PT ;  /* 0x0000004005ff7812 */ /* 0x000fe400078cc0ff */
[----:B------:R-:W-:-:S11]  /*4fa60*/  PRMT R3, R18, 0x7772, RZ ;  /* 0x0000777212037816 */ /* 0x000fd600000000ff */
[----:B---3--:R0:W-:Y:S01]  /*4fa70*/  @P6 STG.E.U8 desc[UR40][R8.64], R3 ;  /* 0x0000000308006986 */ /* 0x0081e2000c101128 */
[C---:B------:R-:W-:Y:S02]  /*4fa80*/  LOP3.LUT P6, RZ, R5.reuse, 0x20, RZ, 0xc0, !PT ;  /* 0x0000002005ff7812 */ /* 0x040fe400078cc0ff */
[----:B0-----:R-:W-:Y:S01]  /*4fa90*/  PRMT R3, R18, 0x7773, RZ ;  /* 0x0000777312037816 */ /* 0x001fe200000000ff */
[----:B------:R-:W3:Y:S10]  /*4faa0*/  LDL.LU.64 R8, [R1+0x16b8] ;  /* 0x0016b80001087983 */ /* 0x000ef40000300a00 */
[----:B----4-:R0:W-:Y:S01]  /*4fab0*/  @P6 STG.E.U8 desc[UR40][R28.64], R3 ;  /* 0x000000031c006986 */ /* 0x0101e2000c101128 */
[----:B------:R-:W-:-:S02]  /*4fac0*/  LOP3.LUT P6, RZ, R5, 0x10, RZ, 0xc0, !PT ;  /* 0x0000001005ff7812 */ /* 0x000fc400078cc0ff */
[----:B0-----:R-:W-:-:S11]  /*4fad0*/  PRMT R3, R15, 0x7770, RZ ;  /* 0x000077700f037816 */ /* 0x001fd600000000ff */
[----:B------:R0:W-:Y:S01]  /*4fae0*/  @P6 STG.E.U8 desc[UR40][R10.64], R3 ;  /* 0x000000030a006986 */ /* 0x0001e2000c101128 */
[----:B------:R-:W-:Y:S02]  /*4faf0*/  LOP3.LUT P2, RZ, R14, 0x100000, RZ, 0xc0, !PT ;  /* 0x001000000eff7812 */ /* 0x000fe4000784c0ff */
[----:B0-----:R-:W-:-:S05]  /*4fb00*/  PRMT R3, R15, 0x7771, RZ ;  /* 0x000077710f037816 */ /* 0x001fca00000000ff */
[----:B------:R0:W-:Y:S01]  /*4fb10*/  @P5 STG.E.U8 desc[UR40][R6.64], R3 ;  /* 0x0000000306005986 */ /* 0x0001e2000c101128 */
[----:B------:R-:W-:Y:S02]  /*4fb20*/  LOP3.LUT P1, RZ, R14, 0x200000, RZ, 0xc0, !PT ;  /* 0x002000000eff7812 */ /* 0x000fe4000782c0ff */
[----:B0-----:R-:W-:-:S05]  /*4fb30*/  PRMT R3, R15, 0x7772, RZ ;  /* 0x000077720f037816 */ /* 0x001fca00000000ff */
[----:B------:R0:W-:Y:S02]  /*4fb40*/  @P4 STG.E.U8 desc[UR40][R22.64], R3 ;  /* 0x0000000316004986 */ /* 0x0001e4000c101128 */
[----:B0-----:R-:W-:Y:S02]  /*4fb50*/  PRMT R3, R15, 0x7773, RZ ;  /* 0x000077730f037816 */ /* 0x001fe400000000ff */
[----:B------:R-:W4:Y:S04]  /*4fb60*/  LDL.LU R15, [R1+0x16b4] ;  /* 0x0016b400010f7983 */ /* 0x000f280000300800 */
[----:B------:R2:W-:Y:S04]  /*4fb70*/  @P3 STG.E.U8 desc[UR40][R20.64], R3 ;  /* 0x0000000314003986 */ /* 0x0005e8000c101128 */
[----:B------:R-:W4:Y:S01]  /*4fb80*/  LDL.LU.64 R6, [R1+0x5d8] ;  /* 0x0005d80001067983 */ /* 0x000f220000300a00 */
[----:B--2---:R-:W-:-:S05]  /*4fb90*/  PRMT R3, R12, 0x7770, RZ ;  /* 0x000077700c037816 */ /* 0x004fca00000000ff */
[----:B------:R0:W-:Y:S02]  /*4fba0*/  @P2 STG.E.U8 desc[UR40][R26.64], R3 ;  /* 0x000000031a002986 */ /* 0x0001e4000c101128 */
[----:B0-----:R-:W-:-:S05]  /*4fbb0*/  PRMT R3, R12, 0x7771, RZ ;  /* 0x000077710c037816 */ /* 0x001fca00000000ff */
[----:B------:R0:W-:Y:S04]  /*4fbc0*/  @P1 STG.E.U8 desc[UR40][R24.64], R3 ;  /* 0x0000000318001986 */ /* 0x0001e8000c101128 */
[----:B0-----:R-:W2:Y:S04]  /*4fbd0*/  LDL.LU.64 R24, [R1+0x5d0] ;  /* 0x0005d00001187983 */ /* 0x001ea80000300a00 */
[----:B------:R-:W2:Y:S04]  /*4fbe0*/  LDL.LU.64 R22, [R1+0x5b8] ;  /* 0x0005b80001167983 */ /* 0x000ea80000300a00 */
[----:B------:R-:W2:Y:S04]  /*4fbf0*/  LDL.LU.64 R20, [R1+0x5b0] ;  /* 0x0005b00001147983 */ /* 0x000ea80000300a00 */
[----:B------:R-:W2:Y:S01]  /*4fc00*/  LDL.LU R11, [R1+0x120] ;  /* 0x00012000010b7983 */ /* 0x000ea20000300800 */
[----:B------:R-:W-:-:S02]  /*4fc10*/  LOP3.LUT P6, RZ, R13, 0x80, RZ, 0xc0, !PT ;  /* 0x000000800dff7812 */ /* 0x000fc400078cc0ff */
[----:B---3--:R-:W-:-:S11]  /*4fc20*/  LOP3.LUT R9, R9, 0xefffffff, RZ, 0xc0, !PT ;  /* 0xefffffff09097812 */ /* 0x008fd600078ec0ff */
[----:B------:R-:W-:Y:S02]  /*4fc30*/  @P6 LOP3.LUT R9, R9, 0x10000000, RZ, 0xfc, !PT ;  /* 0x1000000009096812 */ /* 0x000fe400078efcff */
[----:B------:R-:W-:Y:S02]  /*4fc40*/  LOP3.LUT P6, RZ, R13, 0x40, RZ, 0xc0, !PT ;  /* 0x000000400dff7812 */ /* 0x000fe400078cc0ff */
[----:B------:R-:W-:Y:S02]  /*4fc50*/  LOP3.LUT R9, R9, 0xdfffffff, RZ, 0xc0, !PT ;  /* 0xdfffffff09097812 */ /* 0x000fe400078ec0ff */
[----:B------:R-:W-:-:S09]  /*4fc60*/  LOP3.LUT P0, RZ, R14, 0x400000, RZ, 0xc0, !PT ;  /* 0x004000000eff7812 */ /* 0x000fd2000780c0ff */
[----:B------:R-:W-:Y:S02]  /*4fc70*/  @P6 LOP3.LUT R9, R9, 0x20000000, RZ, 0xfc, !PT ;  /* 0x2000000009096812 */ /* 0x000fe400078efcff */
[----:B------:R-:W-:Y:S02]  /*4fc80*/  LOP3.LUT P6, RZ, R13, 0x20, RZ, 0xc0, !PT ;  /* 0x000000200dff7812 */ /* 0x000fe400078cc0ff */
[----:B------:R-:W-:Y:S02]  /*4fc90*/  LOP3.LUT R9, R9, 0xbfffffff, RZ, 0xc0, !PT ;  /* 0xbfffffff09097812 */ /* 0x000fe400078ec0ff */
[----:B------:R-:W-:Y:S02]  /*4fca0*/  LOP3.LUT P3, RZ, R14, 0x800000, RZ, 0xc0, !PT ;  /* 0x008000000eff7812 */ /* 0x000fe4000786c0ff */
[----:B------:R-:W-:-:S07]  /*4fcb0*/  PRMT R3, R12, 0x7772, RZ ;  /* 0x000077720c037816 */ /* 0x000fce00000000ff */
[----:B------:R-:W-:Y:S02]  /*4fcc0*/  @P6 LOP3.LUT R9, R9, 0x40000000, RZ, 0xfc, !PT ;  /* 0x4000000009096812 */ /* 0x000fe400078efcff */
[----:B------:R-:W-:Y:S01]  /*4fcd0*/  LOP3.LUT P6, RZ, R13, 0x10, RZ, 0xc0, !PT ;  /* 0x000000100dff7812 */ /* 0x000fe200078cc0ff */
[----:B------:R0:W-:Y:S01]  /*4fce0*/  @P0 STG.E.U8 desc[UR40][R16.64], R3 ;  /* 0x0000000310000986 */ /* 0x0001e2000c101128 */
[----:B------:R-:W-:Y:S02]  /*4fcf0*/  LOP3.LUT P2, RZ, R14, 0x1000000, RZ, 0xc0, !PT ;  /* 0x010000000eff7812 */ /* 0x000fe4000784c0ff */
[----:B------:R-:W-:Y:S02]  /*4fd00*/  LOP3.LUT R9, R9, 0x7fffffff, RZ, 0xc0, !PT ;  /* 0x7fffffff09097812 */ /* 0x000fe400078ec0ff */
[----:B0-----:R-:W-:Y:S01]  /*4fd10*/  PRMT R3, R12, 0x7773, RZ ;  /* 0x000077730c037816 */ /* 0x001fe200000000ff */
[----:B------:R-:W3:Y:S06]  /*4fd20*/  LDL.LU.64 R16, [R1+0x598] ;  /* 0x0005980001107983 */ /* 0x000eec0000300a00 */
[----:B------:R-:W-:Y:S01]  /*4fd30*/  @P6 LOP3.LUT R9, R9, 0x80000000, RZ, 0xfc, !PT ;  /* 0x8000000009096812 */ /* 0x000fe200078efcff */
[----:B----4-:R2:W-:Y:S04]  /*4fd40*/  @P3 STG.E.U8 desc[UR40][R6.64], R3 ;  /* 0x0000000306003986 */ /* 0x0105e8000c101128 */
[----:B------:R-:W4:Y:S04]  /*4fd50*/  LDL.LU.64 R26, [R1+0x590] ;  /* 0x00059000011a7983 */ /* 0x000f280000300a00 */
[----:B------:R-:W3:Y:S04]  /*4fd60*/  LDL.LU R19, [R1+0x134] ;  /* 0x0001340001137983 */ /* 0x000ee80000300800 */
[----:B------:R-:W-:Y:S04]  /*4fd70*/  STL.64 [R1+0x16a0], R8 ;  /* 0x0016a00801007387 */ /* 0x000fe80000100a00 */
[----:B------:R-:W3:Y:S01]  /*4fd80*/  LDL.LU R12, [R1+0x16b0] ;  /* 0x0016b000010c7983 */ /* 0x000ee20000300800 */
[----:B--2---:R-:W-:-:S05]  /*4fd90*/  PRMT R3, R11, 0x7770, RZ ;  /* 0x000077700b037816 */ /* 0x004fca00000000ff */
[----:B------:R0:W-:Y:S04]  /*4fda0*/  @P2 STG.E.U8 desc[UR40][R24.64], R3 ;  /* 0x0000000318002986 */ /* 0x0001e8000c101128 */
[----:B0-----:R-:W2:Y:S04]  /*4fdb0*/  LDL.LU.64 R24, [R1+0x578] ;  /* 0x0005780001187983 */ /* 0x001ea80000300a00 */
[----:B------:R-:W-:Y:S04]  /*4fdc0*/  STL [R1+0x1510], R15 ;  /* 0x0015100f01007387 */ /* 0x000fe80000100800 */
[----:B------:R-:W2:Y:S01]  /*4fdd0*/  LDL.LU.64 R8, [R1+0x558] ;  /* 0x0005580001087983 */ /* 0x000ea20000300a00 */
[----:B------:R-:W-:-:S02]  /*4fde0*/  LOP3.LUT P6, RZ, R13, 0x8, RZ, 0xc0, !PT ;  /* 0x000000080dff7812 */ /* 0x000fc400078cc0ff */
[----:B------:R-:W-:-:S11]  /*4fdf0*/  LOP3.LUT R5, R5, 0xfffffffe, RZ, 0xc0, !PT ;  /* 0xfffffffe05057812 */ /* 0x000fd600078ec0ff */
[----:B------:R-:W-:Y:S02]  /*4fe00*/  @P6 LOP3.LUT R5, R5, 0x1, RZ, 0xfc, !PT ;  /* 0x0000000105056812 */ /* 0x000fe400078efcff */
[----:B------:R-:W-:Y:S02]  /*4fe10*/  LOP3.LUT P6, RZ, R13, 0x4, RZ, 0xc0, !PT ;  /* 0x000000040dff7812 */ /* 0x000fe400078cc0ff */
[----:B------:R-:W-:-:S11]  /*4fe20*/  LOP3.LUT R5, R5, 0xfffffffd, RZ, 0xc0, !PT ;  /* 0xfffffffd05057812 */ /* 0x000fd600078ec0ff */
[----:B------:R-:W-:Y:S02]  /*4fe30*/  @P6 LOP3.LUT R5, R5, 0x2, RZ, 0xfc, !PT ;  /* 0x0000000205056812 */ /* 0x000fe400078efcff */
[----:B------:R-:W-:Y:S02]  /*4fe40*/  LOP3.LUT P6, RZ, R13, 0x2, RZ, 0xc0, !PT ;  /* 0x000000020dff7812 */ /* 0x000fe400078cc0ff */
        /* <DEDUP_REMOVED lines=10> */
[C---:B------:R-:W-:Y:S01]  /*4fef0*/  LOP3.LUT P6, RZ, R14.reuse, 0x10000000, RZ, 0xc0, !PT ;  /* 0x100000000eff7812 */ /* 0x040fe200078cc0ff */
[----:B------:R0:W-:Y:S01]  /*4ff00*/  @P1 STG.E.U8 desc[UR40][R22.64], R3 ;  /* 0x0000000316001986 */ /* 0x0001e2000c101128 */
[----:B------:R-:W-:-:S03]  /*4ff10*/  LOP3.LUT P5, RZ, R14, 0x8, RZ, 0xc0, !PT ;  /* 0x000000080eff7812 */ /* 0x000fc600078ac0ff */
[----:B------:R-:W2:Y:S01]  /*4ff20*/  LDL.LU R18, [R1+0x124] ;  /* 0x0001240001127983 */ /* 0x000ea20000300800 */
[----:B0-----:R-:W-:-:S05]  /*4ff30*/  PRMT R3, R11, 0x7772, RZ ;  /* 0x000077720b037816 */ /* 0x001fca00000000ff */
[----:B------:R0:W-:Y:S02]  /*4ff40*/  @P0 STG.E.U8 desc[UR40][R20.64], R3 ;  /* 0x0000000314000986 */ /* 0x0001e4000c101128 */
[----:B0-----:R-:W-:-:S05]  /*4ff50*/  PRMT R3, R11, 0x7773, RZ ;  /* 0x000077730b037816 */ /* 0x001fca00000000ff */
[----:B---3--:R0:W-:Y:S01]  /*4ff60*/  @P6 STG.E.U8 desc[UR40][R16.64], R3 ;  /* 0x0000000310006986 */ /* 0x0081e2000c101128 */
[----:B------:R-:W-:Y:S02]  /*4ff70*/  LOP3.LUT P6, RZ, R5, 0x8, RZ, 0xc0, !PT ;  /* 0x0000000805ff7812 */ /* 0x000fe400078cc0ff */
[----:B0-----:R-:W-:-:S11]  /*4ff80*/  PRMT R3, R19, 0x7770, RZ ;  /* 0x0000777013037816 */ /* 0x001fd600000000ff */
[----:B----4-:R0:W-:Y:S01]  /*4ff90*/  @P6 STG.E.U8 desc[UR40][R26.64], R3 ;  /* 0x000000031a006986 */ /* 0x0101e2000c101128 */
[----:B------:R-:W-:Y:S02]  /*4ffa0*/  LOP3.LUT P6, RZ, R5, 0x4, RZ, 0xc0, !PT ;  /* 0x0000000405ff7812 */ /* 0x000fe400078cc0ff */
[C---:B------:R-:W-:Y:S01]  /*4ffb0*/  LOP3.LUT P1, RZ, R12.reuse, 0x80000000, RZ, 0xc0, !PT ;  /* 0x800000000cff7812 */ /* 0x040fe2000782c0ff */
[----:B------:R1:W-:Y:S01]  /*4ffc0*/  STL [R1+0x1698], R12 ;  /* 0x0016980c01007387 */ /* 0x0003e20000100800 */
[----:B0-----:R-:W-:Y:S02]  /*4ffd0*/  PRMT R3, R19, 0x7771, RZ ;  /* 0x0000777113037816 */ /* 0x001fe400000000ff */
[----:B------:R-:W-:Y:S02]  /*4ffe0*/  LOP3.LUT P0, RZ, R12, 0x40000000, RZ, 0xc0, !PT ;  /* 0x400000000cff7812 */ /* 0x000fe4000780c0ff */
[----:B------:R-:W-:-:S05]  /*4fff0*/  LOP3.LUT P4, RZ, R14, 0x10, RZ, 0xc0, !PT ;  /* 0x000000100eff7812 */ /* 0x000fca000788c0ff */
[----:B------:R0:W-:Y:S01]  /*50000*/  @P6 STG.E.U8 desc[UR40][R24.64], R3 ;  /* 0x0000000318006986 */ /* 0x0001e2000c101128 */
[----:B------:R-:W-:Y:S02]  /*50010*/  LOP3.LUT P6, RZ, R5, 0x2, RZ, 0xc0, !PT ;  /* 0x0000000205ff7812 */ /* 0x000fe400078cc0ff */
[C---:B------:R-:W-:Y:S01]  /*50020*/  LOP3.LUT P3, RZ, R14.reuse, 0x2, RZ, 0xc0, !PT ;  /* 0x000000020eff7812 */ /* 0x040fe2000786c0ff */
[----:B-1----:R-:W3:Y:S01]  /*50030*/  LDL.LU.64 R12, [R1+0x550] ;  /* 0x00055000010c7983 */ /* 0x002ee20000300a00 */
[----:B------:R-:W-:-:S03]  /*50040*/  LOP3.LUT P2, RZ, R14, 0x1, RZ, 0xc0, !PT ;  /* 0x000000010eff7812 */ /* 0x000fc6000784c0ff */
[----:B------:R-:W4:Y:S04]  /*50050*/  LDL.LU.64 R14, [R1+0x530] ;  /* 0x00053000010e7983 */ /* 0x000f280000300a00 */
[----:B------:R-:W3:Y:S01]  /*50060*/  LDL.LU.64 R28, [R1+0x518] ;  /* 0x00051800011c7983 */ /* 0x000ee20000300a00 */
[----:B0-----:R-:W-:-:S03]  /*50070*/  PRMT R3, R19, 0x7772, RZ ;  /* 0x0000777213037816 */ /* 0x001fc600000000ff */
[----:B------:R-:W3:Y:S04]  /*50080*/  LDL.LU R17, [R1+0x138] ;  /* 0x0001380001117983 */ /* 0x000ee80000300800 */
[----:B------:R-:W3:Y:S04]  /*50090*/  LDL.LU.64 R10, [R1+0x510] ;  /* 0x00051000010a7983 */ /* 0x000ee80000300a00 */
[----:B------:R-:W3:Y:S04]  /*500a0*/  LDL.LU.64 R6, [R1+0x4f8] ;  /* 0x0004f80001067983 */ /* 0x000ee80000300a00 */
[----:B------:R-:W3:Y:S04]  /*500b0*/  LDL.LU.64 R22, [R1+0x4f0] ;  /* 0x0004f00001167983 */ /* 0x000ee80000300a00 */
[----:B------:R-:W3:Y:S04]  /*500c0*/  LDL.LU.64 R20, [R1+0x4d8] ;  /* 0x0004d80001147983 */ /* 0x000ee80000300a00 */
[----:B------:R-:W3:Y:S04]  /*500d0*/  LDL.LU R16, [R1+0x128] ;  /* 0x0001280001107983 */ /* 0x000ee80000300800 */
[----:B------:R-:W3:Y:S04]  /*500e0*/  LDL.LU.64 R26, [R1+0x4d0] ;  /* 0x0004d000011a7983 */ /* 0x000ee80000300a00 */
[----:B------:R-:W3:Y:S04]  /*500f0*/  LDL.LU.64 R24, [R1+0x4b8] ;  /* 0x0004b80001187983 */ /* 0x000ee80000300a00 */
[----:B--2---:R0:W-:Y:S04]  /*50100*/  @P6 STG.E.U8 desc[UR40][R8.64], R3 ;  /* 0x0000000308006986 */ /* 0x0041e8000c101128 */
[----:B0-----:R-:W2:Y:S01]  /*50110*/  LDL.LU.64 R8, [R1+0x16a8] ;  /* 0x0016a80001087983 */ /* 0x001ea20000300a00 */
[----:B------:R-:W-:-:S02]  /*50120*/  LOP3.LUT P6, RZ, R5, 0x1, RZ, 0xc0, !PT ;  /* 0x0000000105ff7812 */ /* 0x000fc400078cc0ff */
[----:B------:R-:W-:Y:S01]  /*50130*/  PRMT R3, R19, 0x7773, RZ ;  /* 0x0000777313037816 */ /* 0x000fe200000000ff */
[----:B------:R0:W-:Y:S04]  /*50140*/  STL [R1+0x159c], R4 ;  /* 0x00159c0401007387 */ /* 0x0001e80000100800 */
[----:B0-----:R-:W3:Y:S06]  /*50150*/  LDL.LU.64 R4, [R1+0x538] ;  /* 0x0005380001047983 */ /* 0x001eec0000300a00 */
[----:B--2---:R0:W-:Y:S04]  /*50160*/  @P6 STG.E.U8 desc[UR40][R8.64], R3 ;  /* 0x0000000308006986 */ /* 0x0041e8000c101128 */
[----:B0-----:R-:W2:Y:S01]  /*50170*/  LDL.LU.64 R8, [R1+0x16a0] ;  /* 0x0016a00001087983 */ /* 0x001ea20000300a00 */
[----:B------:R-:W-:-:S02]  /*50180*/  PRMT R3, R18, 0x7770, RZ ;  /* 0x0000777012037816 */ /* 0x000fc400000000ff */
[----:B--2---:R-:W-:-:S13]  /*50190*/  LOP3.LUT P6, RZ, R9, 0x80000000, RZ, 0xc0, !PT ;  /* 0x8000000009ff7812 */ /* 0x004fda00078cc0ff */
[----:B---3--:R0:W-:Y:S01]  /*501a0*/  @P6 STG.E.U8 desc[UR40][R12.64], R3 ;  /* 0x000000030c006986 */ /* 0x0081e2000c101128 */
[C---:B------:R-:W-:Y:S02]  /*501b0*/  LOP3.LUT P6, RZ, R9.reuse, 0x40000000, RZ, 0xc0, !PT ;  /* 0x4000000009ff7812 */ /* 0x040fe400078cc0ff */
[----:B0-----:R-:W-:Y:S01]  /*501c0*/  PRMT R3, R18, 0x7771, RZ ;  /* 0x0000777112037816 */ /* 0x001fe200000000ff */
[----:B------:R-:W2:Y:S10]  /*501d0*/  LDL.LU R12, [R1+0x1698] ;  /* 0x00169800010c7983 */ /* 0x000eb40000300800 */
[----:B------:R0:W-:Y:S01]  /*501e0*/  @P6 STG.E.U8 desc[UR40][R4.64], R3 ;  /* 0x0000000304006986 */ /* 0x0001e2000c101128 */
[----:B------:R-:W-:-:S02]  /*501f0*/  LOP3.LUT P6, RZ, R9, 0x20000000, RZ, 0xc0, !PT ;  /* 0x2000000009ff7812 */ /* 0x000fc400078cc0ff */
[----:B0-----:R-:W-:-:S11]  /*50200*/  PRMT R3, R18, 0x7772, RZ ;  /* 0x0000777212037816 */ /* 0x001fd600000000ff */
[----:B----4-:R0:W-:Y:S01]  /*50210*/  @P6 STG.E.U8 desc[UR40][R14.64], R3 ;  /* 0x000000030e006986 */ /* 0x0101e2000c101128 */
[----:B------:R-:W-:Y:S02]  /*50220*/  LOP3.LUT P6, RZ, R9, 0x10000000, RZ, 0xc0, !PT ;  /* 0x1000000009ff7812 */ /* 0x000fe400078cc0ff */
[----:B0-----:R-:W-:-:S11]  /*50230*/  PRMT R3, R18, 0x7773, RZ ;  /* 0x0000777312037816 */ /* 0x001fd600000000ff */
[----:B------:R0:W-:Y:S02]  /*50240*/  @P6 STG.E.U8 desc[UR40][R28.64], R3 ;  /* 0x000000031c006986 */ /* 0x0001e4000c101128 */
[----:B0-----:R-:W-:-:S05]  /*50250*/  PRMT R3, R17, 0x7770, RZ ;  /* 0x0000777011037816 */ /* 0x001fca00000000ff */
        /* <DEDUP_REMOVED lines=12> */
[----:B0-----:R-:W4:Y:S01]  /*50320*/  LDL.LU.64 R24, [R1+0x498] ;  /* 0x0004980001187983 */ /* 0x001f220000300a00 */
[----:B------:R-:W-:Y:S01]  /*50330*/  PRMT R3, R16, 0x7772, RZ ;  /* 0x0000777210037816 */ /* 0x000fe200000000ff */
[----:B------:R-:W-:Y:S02]  /*50340*/  IMAD.MOV.U32 R17, RZ, RZ, R2 ;  /* 0x000000ffff117224 */ /* 0x000fe400078e0002 */
[----:B------:R-:W4:Y:S04]  /*50350*/  LDL.LU.64 R6, [R1+0x490] ;  /* 0x0004900001067983 */ /* 0x000f280000300a00 */
[----:B------:R-:W4:Y:S04]  /*50360*/  LDL.LU.64 R22, [R1+0x478] ;  /* 0x0004780001167983 */ /* 0x000f280000300a00 */
[----:B------:R-:W4:Y:S04]  /*50370*/  LDL.LU.64 R20, [R1+0x470] ;  /* 0x0004700001147983 */ /* 0x000f280000300a00 */
[----:B------:R-:W4:Y:S04]  /*50380*/  LDL.LU R2, [R1+0x13c] ;  /* 0x00013c0001027983 */ /* 0x000f280000300800 */
[----:B------:R-:W4:Y:S04]  /*50390*/  LDL.LU.64 R26, [R1+0x458] ;  /* 0x00045800011a7983 */ /* 0x000f280000300a00 */
[----:B------:R-:W4:Y:S01]  /*503a0*/  LDL.LU R13, [R1+0x12c] ;  /* 0x00012c00010d7983 */ /* 0x000f220000300800 */
[----:B--2---:R-:W-:-:S02]  /*503b0*/  LOP3.LUT P3, RZ, R12, 0x20000000, RZ, 0xc0, !PT ;  /* 0x200000000cff7812 */ /* 0x004fc4000786c0ff */
[----:B------:R-:W-:-:S11]  /*503c0*/  LOP3.LUT P2, RZ, R12, 0x10000000, RZ, 0xc0, !PT ;  /* 0x100000000cff7812 */ /* 0x000fd6000784c0ff */
[----:B---3--:R0:W-:Y:S02]  /*503d0*/  @P3 STG.E.U8 desc[UR40][R10.64], R3 ;  /* 0x000000030a003986 */ /* 0x0081e4000c101128 */
[----:B0-----:R-:W-:-:S05]  /*503e0*/  PRMT R3, R16, 0x7773, RZ ;  /* 0x0000777310037816 */ /* 0x001fca00000000ff */
[----:B----4-:R0:W-:Y:S04]  /*503f0*/  @P2 STG.E.U8 desc[UR40][R24.64], R3 ;  /* 0x0000000318002986 */ /* 0x0101e8000c101128 */
[----:B0-----:R-:W2:Y:S04]  /*50400*/  LDL.LU.64 R24, [R1+0x450] ;  /* 0x0004500001187983 */ /* 0x001ea80000300a00 */
[----:B------:R-:W3:Y:S04]  /*50410*/  LDL.LU.64 R18, [R1+0x418] ;  /* 0x0004180001127983 */ /* 0x000ee80000300a00 */
        /* <DEDUP_REMOVED lines=25> */
[C---:B------:R-:W-:Y:S01]  /*505b0*/  LOP3.LUT P1, RZ, R12.reuse, 0x8000000, RZ, 0xc0, !PT ;  /* 0x080000000cff7812 */ /* 0x040fe2000782c0ff */
[----:B------:R-:W4:Y:S01]  /*505c0*/  LDL.LU.64 R4, [R1+0x410] ;  /* 0x0004100001047983 */ /* 0x000f220000300a00 */
[----:B------:R-:W-:Y:S02]  /*505d0*/  LOP3.LUT P0, RZ, R12, 0x4000000, RZ, 0xc0, !PT ;  /* 0x040000000cff7812 */ /* 0x000fe4000780c0ff */
[----:B------:R-:W-:Y:S01]  /*505e0*/  PRMT R3, R2, 0x7770, RZ ;  /* 0x0000777002037816 */ /* 0x000fe200000000ff */
[----:B------:R-:W4:Y:S04]  /*505f0*/  LDL.LU.64 R14, [R1+0x3f8] ;  /* 0x0003f800010e7983 */ /* 0x000f280000300a00 */
[----:B------:R-:W-:Y:S01]  /*50600*/  @P6 LOP3.LUT R9, R9, 0x4000000, RZ, 0xfc, !PT ;  /* 0x0400000009096812 */ /* 0x000fe200078efcff */
[----:B------:R-:W4:Y:S01]  /*50610*/  LDL.LU.64 R28, [R1+0x3f0] ;  /* 0x0003f000011c7983 */ /* 0x000f220000300a00 */
[----:B------:R-:W-:-:S02]  /*50620*/  LOP3.LUT P6, RZ, R12, 0x1000000, RZ, 0xc0, !PT ;  /* 0x010000000cff7812 */ /* 0x000fc400078cc0ff */
[----:B------:R-:W-:Y:S01]  /*50630*/  LOP3.LUT R9, R9, 0xf7ffffff, RZ, 0xc0, !PT ;  /* 0xf7ffffff09097812 */ /* 0x000fe200078ec0ff */
[----:B------:R0:W-:Y:S04]  /*50640*/  @P1 STG.E.U8 desc[UR40][R6.64], R3 ;  /* 0x0000000306001986 */ /* 0x0001e8000c101128 */
[----:B------:R-:W4:Y:S06]  /*50650*/  LDL.LU.64 R10, [R1+0x3d8] ;  /* 0x0003d800010a7983 */ /* 0x000f2c0000300a00 */
[----:B------:R-:W-:-:S02]  /*50660*/  @P6 LOP3.LUT R9, R9, 0x8000000, RZ, 0xfc, !PT ;  /* 0x0800000009096812 */ /* 0x000fc400078efcff */
[----:B------:R-:W-:Y:S01]  /*50670*/  LOP3.LUT P6, RZ, R12, 0x2000000, RZ, 0xc0, !PT ;  /* 0x020000000cff7812 */ /* 0x000fe200078cc0ff */
[----:B0-----:R-:W4:Y:S01]  /*50680*/  LDL.LU.64 R6, [R1+0x3d0] ;  /* 0x0003d00001067983 */ /* 0x001f220000300a00 */
[----:B------:R-:W-:-:S05]  /*50690*/  PRMT R3, R2, 0x7771, RZ ;  /* 0x0000777102037816 */ /* 0x000fca00000000ff */
[----:B------:R0:W-:Y:S02]  /*506a0*/  @P0 STG.E.U8 desc[UR40][R22.64], R3 ;  /* 0x0000000316000986 */ /* 0x0001e4000c101128 */
[C---:B0-----:R-:W-:Y:S02]  /*506b0*/  PRMT R3, R2.reuse, 0x7772, RZ ;  /* 0x0000777202037816 */ /* 0x041fe400000000ff */
[----:B------:R-:W4:Y:S04]  /*506c0*/  LDL.LU.64 R22, [R1+0x3b8] ;  /* 0x0003b80001167983 */ /* 0x000f280000300a00 */
[----:B------:R0:W-:Y:S01]  /*506d0*/  @P6 STG.E.U8 desc[UR40][R20.64], R3 ;  /* 0x0000000314006986 */ /* 0x0001e2000c101128 */
[C---:B------:R-:W-:Y:S02]  /*506e0*/  LOP3.LUT P6, RZ, R9.reuse, 0x8000000, RZ, 0xc0, !PT ;  /* 0x0800000009ff7812 */ /* 0x040fe400078cc0ff */
[----:B0-----:R-:W-:Y:S01]  /*506f0*/  PRMT R3, R2, 0x7773, RZ ;  /* 0x0000777302037816 */ /* 0x001fe200000000ff */
[----:B------:R-:W4:Y:S10]  /*50700*/  LDL.LU.64 R20, [R1+0x3b0] ;  /* 0x0003b00001147983 */ /* 0x000f340000300a00 */
[----:B------:R0:W-:Y:S01]  /*50710*/  @P6 STG.E.U8 desc[UR40][R26.64], R3 ;  /* 0x000000031a006986 */ /* 0x0001e2000c101128 */
[----:B------:R-:W-:-:S02]  /*50720*/  LOP3.LUT P6, RZ, R9, 0x4000000, RZ, 0xc0, !PT ;  /* 0x0400000009ff7812 */ /* 0x000fc400078cc0ff */
[----:B0-----:R-:W-:Y:S01]  /*50730*/  PRMT R3, R13, 0x7770, RZ ;  /* 0x000077700d037816 */ /* 0x001fe200000000ff */
[----:B------:R-:W4:Y:S10]  /*50740*/  LDL.LU.64 R26, [R1+0x398] ;  /* 0x00039800011a7983 */ /* 0x000f340000300a00 */
        /* <DEDUP_REMOVED lines=13> */
[C---:B------:R-:W-:Y:S02]  /*50820*/  LOP3.LUT P5, RZ, R12.reuse, 0x10000, RZ, 0xc0, !PT ;  /* 0x000100000cff7812 */ /* 0x040fe400078ac0ff */
[----:B------:R-:W-:-:S07]  /*50830*/  LOP3.LUT P4, RZ, R12, 0x8000, RZ, 0xc0, !PT ;  /* 0x000080000cff7812 */ /* 0x000fce000788c0ff */
[----:B---3--:R0:W-:Y:S04]  /*50840*/  @P6 STG.E.U8 desc[UR40][R18.64], R3 ;  /* 0x0000000312006986 */ /* 0x0081e8000c101128 */
[----:B0-----:R-:W3:Y:S01]  /*50850*/  LDL.LU R19, [R1+0x1684] ;  /* 0x0016840001137983 */ /* 0x001ee20000300800 */
[----:B------:R-:W-:Y:S02]  /*50860*/  LOP3.LUT P6, RZ, R9, 0x400000, RZ, 0xc0, !PT ;  /* 0x0040000009ff7812 */ /* 0x000fe400078cc0ff */
[----:B----4-:R-:W-:-:S11]  /*50870*/  PRMT R3, R16, 0x7770, RZ ;  /* 0x0000777010037816 */ /* 0x010fd600000000ff */
        /* <DEDUP_REMOVED lines=8> */
[----:B0-----:R-:W-:-:S05]  /*50900*/  PRMT R3, R16, 0x7773, RZ ;  /* 0x0000777310037816 */ /* 0x001fca00000000ff */
[----:B------:R3:W-:Y:S01]  /*50910*/  @P5 STG.E.U8 desc[UR40][R10.64], R3 ;  /* 0x000000030a005986 */ /* 0x0007e2000c101128 */
        /* <DEDUP_REMOVED lines=12> */
[----:B--2---:R-:W-:-:S05]  /*509e0*/  PRMT R3, R2, 0x7770, RZ ;  /* 0x0000777002037816 */ /* 0x004fca00000000ff */
[----:B------:R0:W-:Y:S02]  /*509f0*/  @P0 STG.E.U8 desc[UR40][R24.64], R3 ;  /* 0x0000000318000986 */ /* 0x0001e4000c101128 */
[----:B0-----:R-:W-:Y:S02]  /*50a00*/  IMAD.MOV.U32 R25, RZ, RZ, R17 ;  /* 0x000000ffff197224 */ /* 0x001fe400078e0011 */
[----:B------:R-:W2:Y:S01]  /*50a10*/  LDL.LU.64 R16, [R1+0x378] ;  /* 0x0003780001107983 */ /* 0x000ea20000300a00 */
[----:B------:R-:W-:Y:S02]  /*50a20*/  LOP3.LUT R9, R9, 0xffffefff, RZ, 0xc0, !PT ;  /* 0xffffefff09097812 */ /* 0x000fe400078ec0ff */
[----:B------:R-:W-:Y:S01]  /*50a30*/  LOP3.LUT P3, RZ, R12, 0x400, RZ, 0xc0, !PT ;  /* 0x000004000cff7812 */ /* 0x000fe2000786c0ff */
[----:B------:R-:W4:Y:S01]  /*50a40*/  LDL.LU.64 R10, [R1+0x370] ;  /* 0x00037000010a7983 */ /* 0x000f220000300a00 */
[----:B------:R-:W-:-:S03]  /*50a50*/  PRMT R3, R2, 0x7771, RZ ;  /* 0x0000777102037816 */ /* 0x000fc600000000ff */
[----:B------:R-:W2:Y:S04]  /*50a60*/  LDL.LU.64 R6, [R1+0x358] ;  /* 0x0003580001067983 */ /* 0x000ea80000300a00 */
[----:B------:R-:W2:Y:S01]  /*50a70*/  LDL.LU.64 R22, [R1+0x350] ;  /* 0x0003500001167983 */ /* 0x000ea20000300a00 */
[----:B------:R-:W-:-:S03]  /*50a80*/  LOP3.LUT P2, RZ, R12, 0x200, RZ, 0xc0, !PT ;  /* 0x000002000cff7812 */ /* 0x000fc6000784c0ff */
[----:B------:R-:W2:Y:S01]  /*50a90*/  LDL.LU.64 R20, [R1+0x338] ;  /* 0x0003380001147983 */ /* 0x000ea20000300a00 */
[----:B------:R-:W-:-:S03]  /*50aa0*/  LOP3.LUT P1, RZ, R12, 0x100, RZ, 0xc0, !PT ;  /* 0x000001000cff7812 */ /* 0x000fc6000782c0ff */
[----:B------:R-:W2:Y:S01]  /*50ab0*/  LDL.LU.64 R26, [R1+0x330] ;  /* 0x00033000011a7983 */ /* 0x000ea20000300a00 */
[----:B------:R-:W-:Y:S02]  /*50ac0*/  LOP3.LUT P0, RZ, R12, 0x80, RZ, 0xc0, !PT ;  /* 0x000000800cff7812 */ /* 0x000fe4000780c0ff */
[----:B---3--:R-:W-:-:S13]  /*50ad0*/  LOP3.LUT P6, RZ, R19, 0x40000000, RZ, 0xc0, !PT ;  /* 0x4000000013ff7812 */ /* 0x008fda00078cc0ff */
        /* <DEDUP_REMOVED lines=19> */
[C---:B------:R-:W-:Y:S02]  /*50c10*/  LOP3.LUT P6, RZ, R12.reuse, 0x20, RZ, 0xc0, !PT ;  /* 0x000000200cff7812 */ /* 0x040fe400078cc0ff */
[----:B------:R-:W-:Y:S01]  /*50c20*/  LOP3.LUT R9, R9, 0xfff7ffff, RZ, 0xc0, !PT ;  /* 0xfff7ffff09097812 */ /* 0x000fe200078ec0ff */
[----:B--2---:R0:W-:Y:S10]  /*50c30*/  @P3 STG.E.U8 desc[UR40][R16.64], R3 ;  /* 0x0000000310003986 */ /* 0x0041f4000c101128 */
[----:B------:R-:W-:Y:S01]  /*50c40*/  @P6 LOP3.LUT R9, R9, 0x80000, RZ, 0xfc, !PT ;  /* 0x0008000009096812 */ /* 0x000fe200078efcff */
[----:B0-----:R-:W2:Y:S01]  /*50c50*/  LDL.LU.64 R16, [R1+0x318] ;  /* 0x0003180001107983 */ /* 0x001ea20000300a00 */
[----:B------:R-:W-:-:S03]  /*50c60*/  LOP3.LUT P6, RZ, R12, 0x40, RZ, 0xc0, !PT ;  /* 0x000000400cff7812 */ /* 0x000fc600078cc0ff */
[----:B------:R-:W3:Y:S04]  /*50c70*/  LDL.LU R18, [R1+0x118] ;  /* 0x0001180001127983 */ /* 0x000ee80000300800 */
[----:B------:R-:W2:Y:S01]  /*50c80*/  LDL.LU.64 R12, [R1+0x2f8] ;  /* 0x0002f800010c7983 */ /* 0x000ea20000300a00 */
[----:B------:R-:W-:-:S05]  /*50c90*/  PRMT R3, R2, 0x7772, RZ ;  /* 0x0000777202037816 */ /* 0x000fca00000000ff */
[----:B----4-:R0:W-:Y:S02]  /*50ca0*/  @P2 STG.E.U8 desc[UR40][R10.64], R3 ;  /* 0x000000030a002986 */ /* 0x0101e4000c101128 */
[----:B0-----:R-:W-:-:S05]  /*50cb0*/  PRMT R3, R2, 0x7773, RZ ;  /* 0x0000777302037816 */ /* 0x001fca00000000ff */
[----:B------:R0:W-:Y:S02]  /*50cc0*/  @P1 STG.E.U8 desc[UR40][R6.64], R3 ;  /* 0x0000000306001986 */ /* 0x0001e4000c101128 */
[----:B0-----:R-:W-:-:S05]  /*50cd0*/  PRMT R3, R25, 0x7770, RZ ;  /* 0x0000777019037816 */ /* 0x001fca00000000ff */
[----:B------:R-:W-:Y:S04]  /*50ce0*/  @P0 STG.E.U8 desc[UR40][R22.64], R3 ;  /* 0x0000000316000986 */ /* 0x000fe8000c101128 */
[----:B--2---:R0:W-:Y:S04]  /*50cf0*/  STL.64 [R1+0x1678], R12 ;  /* 0x0016780c01007387 */ /* 0x0041e80000100a00 */
[----:B0-----:R-:W2:Y:S01]  /*50d00*/  LDL.LU.64 R12, [R1+0x310] ;  /* 0x00031000010c7983 */ /* 0x001ea20000300a00 */
[----:B------:R-:W-:-:S03]  /*50d10*/  PRMT R3, R25, 0x7771, RZ ;  /* 0x0000777119037816 */ /* 0x000fc600000000ff */
[----:B------:R-:W4:Y:S04]  /*50d20*/  LDL.LU.64 R4, [R1+0x2f0] ;  /* 0x0002f00001047983 */ /* 0x000f280000300a00 */
[----:B------:R0:W-:Y:S01]  /*50d30*/  @P6 STG.E.U8 desc[UR40][R20.64], R3 ;  /* 0x0000000314006986 */ /* 0x0001e2000c101128 */
[----:B------:R-:W-:-:S03]  /*50d40*/  LOP3.LUT P6, RZ, R9, 0x80000, RZ, 0xc0, !PT ;  /* 0x0008000009ff7812 */ /* 0x000fc600078cc0ff */
[----:B------:R-:W4:Y:S04]  /*50d50*/  LDL.LU.64 R14, [R1+0x2d8] ;  /* 0x0002d800010e7983 */ /* 0x000f280000300a00 */
[----:B------:R-:W4:Y:S01]  /*50d60*/  LDL.LU R2, [R1+0x108] ;  /* 0x0001080001027983 */ /* 0x000f220000300800 */
[----:B0-----:R-:W-:-:S03]  /*50d70*/  PRMT R3, R25, 0x7772, RZ ;  /* 0x0000777219037816 */ /* 0x001fc600000000ff */
[----:B------:R-:W4:Y:S04]  /*50d80*/  LDL.LU.64 R28, [R1+0x2d0] ;  /* 0x0002d000011c7983 */ /* 0x000f280000300a00 */
[----:B------:R0:W-:Y:S01]  /*50d90*/  @P6 STG.E.U8 desc[UR40][R26.64], R3 ;  /* 0x000000031a006986 */ /* 0x0001e2000c101128 */
[----:B------:R-:W-:-:S03]  /*50da0*/  LOP3.LUT P6, RZ, R9, 0x40000, RZ, 0xc0, !PT ;  /* 0x0004000009ff7812 */ /* 0x000fc600078cc0ff */
[----:B------:R-:W4:Y:S04]  /*50db0*/  LDL.LU.64 R10, [R1+0x2c0] ;  /* 0x0002c000010a7983 */ /* 0x000f280000300a00 */
[----:B------:R-:W4:Y:S01]  /*50dc0*/  LDL.LU.64 R6, [R1+0x2b8] ;  /* 0x0002b80001067983 */ /* 0x000f220000300a00 */
[----:B0-----:R-:W-:-:S03]  /*50dd0*/  IMAD.MOV.U32 R3, RZ, RZ, R25 ;  /* 0x000000ffff037224 */ /* 0x001fc600078e0019 */
[----:B------:R-:W4:Y:S02]  /*50de0*/  LDL.LU.64 R22, [R1+0x2a8] ;  /* 0x0002a80001167983 */ /* 0x000f240000300a00 */
[----:B------:R-:W-:Y:S02]  /*50df0*/  PRMT R3, R3, 0x7773, RZ ;  /* 0x0000777303037816 */ /* 0x000fe400000000ff */
[----:B------:R-:W4:Y:S04]  /*50e00*/  LDL.LU.64 R20, [R1+0x2a0] ;  /* 0x0002a00001147983 */ /* 0x000f280000300a00 */
[----:B------:R3:W-:Y:S01]  /*50e10*/  @P6 STG.E.U8 desc[UR40][R16.64], R3 ;  /* 0x0000000310006986 */ /* 0x0007e2000c101128 */
[----:B------:R-:W-:-:S03]  /*50e20*/  LOP3.LUT P6, RZ, R9, 0x20000, RZ, 0xc0, !PT ;  /* 0x0002000009ff7812 */ /* 0x000fc600078cc0ff */
[----:B------:R-:W4:Y:S04]  /*50e30*/  LDL.LU.64 R26, [R1+0x288] ;  /* 0x00028800011a7983 */ /* 0x000f280000300a00 */
[----:B------:R-:W4:Y:S01]  /*50e40*/  LDL.LU.64 R24, [R1+0x280] ;  /* 0x0002800001187983 */ /* 0x000f220000300a00 */
[----:B---3--:R-:W-:-:S03]  /*50e50*/  PRMT R3, R18, 0x7770, RZ ;  /* 0x0000777012037816 */ /* 0x008fc600000000ff */
[----:B------:R-:W3:Y:S04]  /*50e60*/  LDL.LU.64 R16, [R1+0x268] ;  /* 0x0002680001107983 */ /* 0x000ee80000300a00 */
[----:B--2---:R0:W-:Y:S04]  /*50e70*/  @P6 STG.E.U8 desc[UR40][R12.64], R3 ;  /* 0x000000030c006986 */ /* 0x0041e8000c101128 */
[----:B0-----:R-:W2:Y:S01]  /*50e80*/  LDL.LU.64 R12, [R1+0x1678] ;  /* 0x00167800010c7983 */ /* 0x001ea20000300a00 */
[----:B------:R-:W-:Y:S02]  /*50e90*/  LOP3.LUT P6, RZ, R9, 0x10000, RZ, 0xc0, !PT ;  /* 0x0001000009ff7812 */ /* 0x000fe400078cc0ff */
[----:B------:R-:W-:-:S02]  /*50ea0*/  PRMT R3, R18, 0x7771, RZ ;  /* 0x0000777112037816 */ /* 0x000fc400000000ff */
[C---:B------:R-:W-:Y:S02]  /*50eb0*/  LOP3.LUT P5, RZ, R19.reuse, 0x20000000, RZ, 0xc0, !PT ;  /* 0x2000000013ff7812 */ /* 0x040fe400078ac0ff */
[C---:B------:R-:W-:Y:S02]  /*50ec0*/  LOP3.LUT P4, RZ, R19.reuse, 0x10000000, RZ, 0xc0, !PT ;  /* 0x1000000013ff7812 */ /* 0x040fe4000788c0ff */
[C---:B------:R-:W-:Y:S02]  /*50ed0*/  LOP3.LUT P3, RZ, R19.reuse, 0x8000000, RZ, 0xc0, !PT ;  /* 0x0800000013ff7812 */ /* 0x040fe4000786c0ff */
[C---:B------:R-:W-:Y:S02]  /*50ee0*/  LOP3.LUT P2, RZ, R19.reuse, 0x4000000, RZ, 0xc0, !PT ;  /* 0x0400000013ff7812 */ /* 0x040fe4000784c0ff */
[C---:B------:R-:W-:Y:S02]  /*50ef0*/  LOP3.LUT P1, RZ, R19.reuse, 0x2000000, RZ, 0xc0, !PT ;  /* 0x0200000013ff7812 */ /* 0x040fe4000782c0ff */
[----:B------:R-:W-:Y:S01]  /*50f00*/  LOP3.LUT P0, RZ, R19, 0x1000000, RZ, 0xc0, !PT ;  /* 0x0100000013ff7812 */ /* 0x000fe2000780c0ff */
[----:B--2---:R0:W-:Y:S01]  /*50f10*/  @P6 STG.E.U8 desc[UR40][R12.64], R3 ;  /* 0x000000030c006986 */ /* 0x0041e2000c101128 */
[----:B------:R-:W-:-:S02]  /*50f20*/  LOP3.LUT P6, RZ, R9, 0x8000, RZ, 0xc0, !PT ;  /* 0x0000800009ff7812 */ /* 0x000fc400078cc0ff */
[----:B0-----:R-:W-:-:S11]  /*50f30*/  PRMT R3, R18, 0x7772, RZ ;  /* 0x0000777212037816 */ /* 0x001fd600000000ff */
[----:B----4-:R0:W-:Y:S01]  /*50f40*/  @P6 STG.E.U8 desc[UR40][R4.64], R3 ;  /* 0x0000000304006986 */ /* 0x0101e2000c101128 */
[----:B------:R-:W-:Y:S02]  /*50f50*/  LOP3.LUT P6, RZ, R9, 0x4000, RZ, 0xc0, !PT ;  /* 0x0000400009ff7812 */ /* 0x000fe400078cc0ff */
[----:B0-----:R-:W-:-:S11]  /*50f60*/  PRMT R3, R18, 0x7773, RZ ;  /* 0x0000777312037816 */ /* 0x001fd600000000ff */
[----:B------:R0:W-:Y:S01]  /*50f70*/  @P6 STG.E.U8 desc[UR40][R14.64], R3 ;  /* 0x000000030e006986 */ /* 0x0001e2000c101128 */
        /* <DEDUP_REMOVED lines=17> */
[----:B------:R-:W2:Y:S04]  /*51090*/  LDL.LU R8, [R1+0x1670] ;  /* 0x0016700001087983 */ /* 0x000ea80000300800 */
[----:B---3--:R0:W-:Y:S04]  /*510a0*/  @P0 STG.E.U8 desc[UR40][R16.64], R3 ;  /* 0x0000000310000986 */ /* 0x0081e8000c101128 */
[----:B0-----:R-:W3:Y:S04]  /*510b0*/  LDL.LU.64 R16, [R1+0x260] ;  /* 0x0002600001107983 */ /* 0x001ee80000300a00 */
[----:B------:R-:W4:Y:S04]  /*510c0*/  LDL.LU.64 R10, [R1+0x248] ;  /* 0x00024800010a7983 */ /* 0x000f280000300a00 */
[----:B------:R-:W2:Y:S04]  /*510d0*/  LDL.LU.64 R6, [R1+0x240] ;  /* 0x0002400001067983 */ /* 0x000ea80000300a00 */
[----:B------:R-:W2:Y:S01]  /*510e0*/  LDL.LU R21, [R1+0x10c] ;  /* 0x00010c0001157983 */ /* 0x000ea20000300800 */
[----:B------:R-:W-:-:S02]  /*510f0*/  LOP3.LUT P3, RZ, R19, 0x800000, RZ, 0xc0, !PT ;  /* 0x0080000013ff7812 */ /* 0x000fc4000786c0ff */
[----:B------:R-:W-:Y:S01]  /*51100*/  LOP3.LUT P2, RZ, R19, 0x400000, RZ, 0xc0, !PT ;  /* 0x0040000013ff7812 */ /* 0x000fe2000784c0ff */
[----:B------:R-:W3:Y:S04]  /*51110*/  LDL.LU.64 R22, [R1+0x228] ;  /* 0x0002280001167983 */ /* 0x000ee80000300a00 */
[----:B------:R-:W4:Y:S04]  /*51120*/  LDL.LU.64 R26, [R1+0x220] ;  /* 0x00022000011a7983 */ /* 0x000f280000300a00 */
[----:B------:R-:W4:Y:S04]  /*51130*/  LDL.LU R20, [R1+0xf0] ;  /* 0x0000f00001147983 */ /* 0x000f280000300800 */
[----:B------:R-:W4:Y:S01]  /*51140*/  LDL.LU.64 R24, [R1+0x208] ;  /* 0x0002080001187983 */ /* 0x000f220000300a00 */
[----:B--2---:R-:W-:-:S05]  /*51150*/  PRMT R3, R21, 0x7770, RZ ;  /* 0x0000777015037816 */ /* 0x004fca00000000ff */
[----:B---3--:R0:W-:Y:S02]  /*51160*/  @P3 STG.E.U8 desc[UR40][R16.64], R3 ;  /* 0x0000000310003986 */ /* 0x0081e4000c101128 */
[----:B0-----:R-:W-:Y:S02]  /*51170*/  PRMT R3, R21, 0x7771, RZ ;  /* 0x0000777115037816 */ /* 0x001fe400000000ff */
[----:B------:R-:W2:Y:S04]  /*51180*/  LDL.LU.64 R16, [R1+0x200] ;  /* 0x0002000001107983 */ /* 0x000ea80000300a00 */
[----:B------:R-:W3:Y:S04]  /*51190*/  LDL.LU R2, [R1+0xe0] ;  /* 0x0000e00001027983 */ /* 0x000ee80000300800 */
[----:B----4-:R0:W-:Y:S04]  /*511a0*/  @P2 STG.E.U8 desc[UR40][R10.64], R3 ;  /* 0x000000030a002986 */ /* 0x0101e8000c101128 */
[----:B0-----:R-:W4:Y:S04]  /*511b0*/  LDL.LU.64 R10, [R1+0x210] ;  /* 0x00021000010a7983 */ /* 0x001f280000300a00 */
[----:B----4-:R0:W-:Y:S04]  /*511c0*/  STL.64 [R1+0x1660], R10 ;  /* 0x0016600a01007387 */ /* 0x0101e80000100a00 */
[----:B0-----:R-:W4:Y:S01]  /*511d0*/  LDL.LU.64 R10, [R1+0x218] ;  /* 0x00021800010a7983 */ /* 0x001f220000300a00 */
        /* <DEDUP_REMOVED lines=17> */
[----:B----4-:R0:W-:Y:S04]  /*512f0*/  STL.64 [R1+0x1668], R10 ;  /* 0x0016680a01007387 */ /* 0x0101e80000100a00 */
[----:B0-----:R-:W4:Y:S06]  /*51300*/  LDL.LU.64 R10, [R1+0x1a8] ;  /* 0x0001a800010a7983 */ /* 0x001f2c0000300a00 */
[----:B------:R-:W-:-:S02]  /*51310*/  @P6 LOP3.LUT R9, R9, 0x200, RZ, 0xfc, !PT ;  /* 0x0000020009096812 */ /* 0x000fc400078efcff */
[----:B------:R-:W-:Y:S02]  /*51320*/  LOP3.LUT P6, RZ, R19, 0x20000, RZ, 0xc0, !PT ;  /* 0x0002000013ff7812 */ /* 0x000fe400078cc0ff */
[----:B------:R-:W-:Y:S02]  /*51330*/  LOP3.LUT R9, R9, 0xfffffbff, RZ, 0xc0, !PT ;  /* 0xfffffbff09097812 */ /* 0x000fe400078ec0ff */
[----:B------:R-:W-:-:S09]  /*51340*/  LOP3.LUT P1, RZ, R19, 0x200000, RZ, 0xc0, !PT ;  /* 0x0020000013ff7812 */ /* 0x000fd2000782c0ff */
[----:B------:R-:W-:Y:S02]  /*51350*/  @P6 LOP3.LUT R9, R9, 0x400, RZ, 0xfc, !PT ;  /* 0x0000040009096812 */ /* 0x000fe400078efcff */
[C---:B------:R-:W-:Y:S02]  /*51360*/  LOP3.LUT P6, RZ, R19.reuse, 0x40000, RZ, 0xc0, !PT ;  /* 0x0004000013ff7812 */ /* 0x040fe400078cc0ff */
[----:B------:R-:W-:Y:S02]  /*51370*/  LOP3.LUT P0, RZ, R19, 0x100000, RZ, 0xc0, !PT ;  /* 0x0010000013ff7812 */ /* 0x000fe4000780c0ff */
[----:B------:R-:W-:Y:S02]  /*51380*/  LOP3.LUT R9, R9, 0xfffff7ff, RZ, 0xc0, !PT ;  /* 0xfffff7ff09097812 */ /* 0x000fe400078ec0ff */
[----:B------:R-:W-:-:S05]  /*51390*/  PRMT R3, R21, 0x7772, RZ ;  /* 0x0000777215037816 */ /* 0x000fca00000000ff */
[----:B------:R0:W-:Y:S02]  /*513a0*/  @P1 STG.E.U8 desc[UR40][R6.64], R3 ;  /* 0x0000000306001986 */ /* 0x0001e4000c101128 */
[----:B------:R-:W-:Y:S02]  /*513b0*/  @P6 LOP3.LUT R9, R9, 0x800, RZ, 0xfc, !PT ;  /* 0x0000080009096812 */ /* 0x000fe400078efcff */
[----:B------:R-:W-:Y:S02]  /*513c0*/  LOP3.LUT P6, RZ, R19, 0x80000, RZ, 0xc0, !PT ;  /* 0x0008000013ff7812 */ /* 0x000fe400078cc0ff */
[----:B0-----:R-:W-:Y:S01]  /*513d0*/  PRMT R3, R21, 0x7773, RZ ;  /* 0x0000777315037816 */ /* 0x001fe200000000ff */
[----:B------:R-:W3:Y:S04]  /*513e0*/  LDL.LU.64 R6, [R1+0x238] ;  /* 0x0002380001067983 */ /* 0x000ee80000300a00 */
[----:B------:R0:W-:Y:S04]  /*513f0*/  @P0 STG.E.U8 desc[UR40][R22.64], R3 ;  /* 0x0000000316000986 */ /* 0x0001e8000c101128 */
[----:B------:R-:W3:Y:S04]  /*51400*/  LDL.LU.64 R12, [R1+0x230] ;  /* 0x00023000010c7983 */ /* 0x000ee80000300a00 */
[----:B------:R-:W3:Y:S01]  /*51410*/  LDL.LU.64 R4, [R1+0x258] ;  /* 0x0002580001047983 */ /* 0x000ee20000300a00 */
[----:B0-----:R-:W-:-:S03]  /*51420*/  PRMT R3, R20, 0x7770, RZ ;  /* 0x0000777014037816 */ /* 0x001fc600000000ff */
[----:B------:R-:W3:Y:S04]  /*51430*/  LDL.LU.64 R14, [R1+0x250] ;  /* 0x00025000010e7983 */ /* 0x000ee80000300a00 */
[----:B------:R0:W-:Y:S01]  /*51440*/  @P6 STG.E.U8 desc[UR40][R26.64], R3 ;  /* 0x000000031a006986 */ /* 0x0001e2000c101128 */
[----:B------:R-:W-:-:S03]  /*51450*/  LOP3.LUT P6, RZ, R9, 0x800, RZ, 0xc0, !PT ;  /* 0x0000080009ff7812 */ /* 0x000fc600078cc0ff */
[----:B------:R-:W3:Y:S04]  /*51460*/  LDL.LU.64 R28, [R1+0x278] ;  /* 0x00027800011c7983 */ /* 0x000ee80000300a00 */
[----:B------:R-:W3:Y:S01]  /*51470*/  LDL.LU.64 R22, [R1+0x270] ;  /* 0x0002700001167983 */ /* 0x000ee20000300a00 */
[----:B0-----:R-:W-:-:S03]  /*51480*/  PRMT R3, R20, 0x7771, RZ ;  /* 0x0000777114037816 */ /* 0x001fc600000000ff */
[----:B------:R-:W3:Y:S04]  /*51490*/  LDL.LU R21, [R1+0xe4] ;  /* 0x0000e40001157983 */ /* 0x000ee80000300800 */
[----:B------:R0:W-:Y:S01]  /*514a0*/  @P6 STG.E.U8 desc[UR40][R24.64], R3 ;  /* 0x0000000318006986 */ /* 0x0001e2000c101128 */
[----:B------:R-:W-:-:S03]  /*514b0*/  LOP3.LUT P6, RZ, R9, 0x400, RZ, 0xc0, !PT ;  /* 0x0000040009ff7812 */ /* 0x000fc600078cc0ff */
[----:B------:R-:W3:Y:S01]  /*514c0*/  LDL.LU.64 R26, [R1+0x298] ;  /* 0x00029800011a7983 */ /* 0x000ee20000300a00 */
[----:B0-----:R-:W-:-:S03]  /*514d0*/  PRMT R3, R20, 0x7772, RZ ;  /* 0x0000777214037816 */ /* 0x001fc600000000ff */
[----:B------:R-:W3:Y:S06]  /*514e0*/  LDL.LU.64 R24, [R1+0x290] ;  /* 0x0002900001187983 */ /* 0x000eec0000300a00 */
[----:B--2---:R0:W-:Y:S01]  /*514f0*/  @P6 STG.E.U8 desc[UR40][R16.64], R3 ;  /* 0x0000000310006986 */ /* 0x0041e2000c101128 */
[C---:B------:R-:W-:Y:S02]  /*51500*/  LOP3.LUT P6, RZ, R9.reuse, 0x200, RZ, 0xc0, !PT ;  /* 0x0000020009ff7812 */ /* 0x040fe400078cc0ff */
[----:B0-----:R-:W-:Y:S01]  /*51510*/  PRMT R3, R20, 0x7773, RZ ;  /* 0x0000777314037816 */ /* 0x001fe200000000ff */
[----:B------:R-:W2:Y:S10]  /*51520*/  LDL.LU.64 R16, [R1+0x2b0] ;  /* 0x0002b00001107983 */ /* 0x000eb40000300a00 */
[----:B----4-:R0:W-:Y:S04]  /*51530*/  @P6 STG.E.U8 desc[UR40][R10.64], R3 ;  /* 0x000000030a006986 */ /* 0x0101e8000c101128 */
[----:B0-----:R-:W4:Y:S01]  /*51540*/  LDL.LU.64 R10, [R1+0x1668] ;  /* 0x00166800010a7983 */ /* 0x001f220000300a00 */
[----:B------:R-:W-:-:S02]  /*51550*/  LOP3.LUT P6, RZ, R9, 0x100, RZ, 0xc0, !PT ;  /* 0x0000010009ff7812 */ /* 0x000fc400078cc0ff */
[----:B---3--:R-:W-:-:S11]  /*51560*/  PRMT R3, R2, 0x7770, RZ ;  /* 0x0000777002037816 */ /* 0x008fd600000000ff */
[----:B----4-:R0:W-:Y:S04]  /*51570*/  @P6 STG.E.U8 desc[UR40][R10.64], R3 ;  /* 0x000000030a006986 */ /* 0x0101e8000c101128 */
[----:B0-----:R-:W3:Y:S01]  /*51580*/  LDL.LU.64 R10, [R1+0x1660] ;  /* 0x00166000010a7983 */ /* 0x001ee20000300a00 */
[----:B------:R-:W-:Y:S02]  /*51590*/  LOP3.LUT P6, RZ, R9, 0x80, RZ, 0xc0, !PT ;  /* 0x0000008009ff7812 */ /* 0x000fe400078cc0ff */
[----:B------:R-:W-:-:S11]  /*515a0*/  PRMT R3, R2, 0x7771, RZ ;  /* 0x0000777102037816 */ /* 0x000fd600000000ff */
[----:B---3--:R0:W-:Y:S01]  /*515b0*/  @P6 STG.E.U8 desc[UR40][R10.64], R3 ;  /* 0x000000030a006986 */ /* 0x0081e2000c101128 */
[C---:B------:R-:W-:Y:S02]  /*515c0*/  LOP3.LUT P6, RZ, R9.reuse, 0x40, RZ, 0xc0, !PT ;  /* 0x0000004009ff7812 */ /* 0x040fe400078cc0ff */
[----:B0-----:R-:W-:Y:S01]  /*515d0*/  PRMT R3, R2, 0x7772, RZ ;  /* 0x0000777202037816 */ /* 0x001fe200000000ff */
[----:B------:R-:W3:Y:S10]  /*515e0*/  LDL.LU R10, [R1+0x1658] ;  /* 0x00165800010a7983 */ /* 0x000ef40000300800 */
[----:B------:R0:W-:Y:S04]  /*515f0*/  @P6 STG.E.U8 desc[UR40][R6.64], R3 ;  /* 0x0000000306006986 */ /* 0x0001e8000c101128 */
[----:B0-----:R-:W4:Y:S01]  /*51600*/  LDL.LU.64 R6, [R1+0x1650] ;  /* 0x0016500001067983 */ /* 0x001f220000300a00 */
[----:B------:R-:W-:-:S02]  /*51610*/  LOP3.LUT P6, RZ, R9, 0x20, RZ, 0xc0, !PT ;  /* 0x0000002009ff7812 */ /* 0x000fc400078cc0ff */
[----:B------:R-:W-:Y:S02]  /*51620*/  PRMT R3, R2, 0x7773, RZ ;  /* 0x0000777302037816 */ /* 0x000fe400000000ff */
[----:B------:R-:W-:-:S09]  /*51630*/  LOP3.LUT P5, RZ, R19, 0x1000, RZ, 0xc0, !PT ;  /* 0x0000100013ff7812 */ /* 0x000fd200078ac0ff */
[----:B------:R4:W-:Y:S01]  /*51640*/  @P6 STG.E.U8 desc[UR40][R12.64], R3 ;  /* 0x000000030c006986 */ /* 0x0009e2000c101128 */
[----:B------:R-:W-:Y:S02]  /*51650*/  LOP3.LUT P6, RZ, R9, 0x10, RZ, 0xc0, !PT ;  /* 0x0000001009ff7812 */ /* 0x000fe400078cc0ff */
[C---:B------:R-:W-:Y:S02]  /*51660*/  LOP3.LUT P4, RZ, R19.reuse, 0x800, RZ, 0xc0, !PT ;  /* 0x0000080013ff7812 */ /* 0x040fe4000788c0ff */
[----:B------:R-:W-:Y:S02]  /*51670*/  LOP3.LUT P3, RZ, R8, 0x20000000, RZ, 0xc0, !PT ;  /* 0x2000000008ff7812 */ /* 0x000fe4000786c0ff */
[C---:B------:R-:W-:Y:S02]  /*51680*/  LOP3.LUT P2, RZ, R19.reuse, 0x400, RZ, 0xc0, !PT ;  /* 0x0000040013ff7812 */ /* 0x040fe4000784c0ff */
[C---:B------:R-:W-:Y:S02]  /*51690*/  LOP3.LUT P1, RZ, R19.reuse, 0x200, RZ, 0xc0, !PT ;  /* 0x0000020013ff7812 */ /* 0x040fe4000782c0ff */
[----:B------:R-:W-:-:S02]  /*516a0*/  LOP3.LUT P0, RZ, R19, 0x100, RZ, 0xc0, !PT ;  /* 0x0000010013ff7812 */ /* 0x000fc4000780c0ff */
[----:B----4-:R-:W-:-:S05]  /*516b0*/  PRMT R3, R7, 0x7770, RZ ;  /* 0x0000777007037816 */ /* 0x010fca00000000ff */
[----:B------:R0:W-:Y:S02]  /*516c0*/  @P6 STG.E.U8 desc[UR40][R4.64], R3 ;  /* 0x0000000304006986 */ /* 0x0001e4000c101128 */
[----:B0-----:R-:W-:-:S05]  /*516d0*/  PRMT R3, R7, 0x7771, RZ ;  /* 0x0000777107037816 */ /* 0x001fca00000000ff */
[----:B------:R0:W-:Y:S02]  /*516e0*/  @P5 STG.E.U8 desc[UR40][R14.64], R3 ;  /* 0x000000030e005986 */ /* 0x0001e4000c101128 */
[----:B0-----:R-:W-:-:S05]  /*516f0*/  PRMT R3, R7, 0x7772, RZ ;  /* 0x0000777207037816 */ /* 0x001fca00000000ff */
[----:B------:R0:W-:Y:S02]  /*51700*/  @P4 STG.E.U8 desc[UR40][R28.64], R3 ;  /* 0x000000031c004986 */ /* 0x0001e4000c101128 */
[----:B0-----:R-:W-:Y:S02]  /*51710*/  PRMT R3, R7, 0x7773, RZ ;  /* 0x0000777307037816 */ /* 0x001fe400000000ff */
[----:B------:R-:W4:Y:S04]  /*51720*/  LDL.LU R7, [R1+0x1648] ;  /* 0x0016480001077983 */ /* 0x000f280000300800 */
[----:B------:R0:W-:Y:S02]  /*51730*/  @P3 STG.E.U8 desc[UR40][R22.64], R3 ;  /* 0x0000000316003986 */ /* 0x0001e4000c101128 */
[----:B0-----:R-:W-:-:S05]  /*51740*/  PRMT R3, R21, 0x7770, RZ ;  /* 0x0000777015037816 */ /* 0x001fca00000000ff */
[----:B------:R0:W-:Y:S02]  /*51750*/  @P2 STG.E.U8 desc[UR40][R26.64], R3 ;  /* 0x000000031a002986 */ /* 0x0001e4000c101128 */
[----:B0-----:R-:W-:-:S05]  /*51760*/  PRMT R3, R21, 0x7771, RZ ;  /* 0x0000777115037816 */ /* 0x001fca00000000ff */
[----:B------:R0:W-:Y:S02]  /*51770*/  @P1 STG.E.U8 desc[UR40][R24.64], R3 ;  /* 0x0000000318001986 */ /* 0x0001e4000c101128 */
[----:B0-----:R-:W-:Y:S02]  /*51780*/  PRMT R3, R21, 0x7772, RZ ;  /* 0x0000777215037816 */ /* 0x001fe400000000ff */
[----:B------:R-:W4:Y:S04]  /*51790*/  LDL.LU.64 R24, [R1+0x2c8] ;  /* 0x0002c80001187983 */ /* 0x000f280000300a00 */
[----:B--2---:R0:W-:Y:S04]  /*517a0*/  @P0 STG.E.U8 desc[UR40][R16.64], R3 ;  /* 0x0000000310000986 */ /* 0x0041e8000c101128 */
[----:B0-----:R-:W2:Y:S04]  /*517b0*/  LDL.LU.64 R16, [R1+0x2e8] ;  /* 0x0002e80001107983 */ /* 0x001ea80000300a00 */
[----:B------:R-:W2:Y:S04]  /*517c0*/  LDL.LU.64 R28, [R1+0x2e0] ;  /* 0x0002e000011c7983 */ /* 0x000ea80000300a00 */
[----:B------:R-:W2:Y:S04]  /*517d0*/  LDL.LU.64 R22, [R1+0x308] ;  /* 0x0003080001167983 */ /* 0x000ea80000300a00 */
[----:B------:R-:W2:Y:S01]  /*517e0*/  LDL.LU R11, [R1+0xf8] ;  /* 0x0000f800010b7983 */ /* 0x000ea20000300800 */
[----:B------:R-:W-:-:S02]  /*517f0*/  LOP3.LUT P6, RZ, R8, 0x2000000, RZ, 0xc0, !PT ;  /* 0x0200000008ff7812 */ /* 0x000fc400078cc0ff */
[----:B---3--:R-:W-:Y:S01]  /*51800*/  LOP3.LUT R10, R10, 0xefffffff, RZ, 0xc0, !PT ;  /* 0xefffffff0a0a7812 */ /* 0x008fe200078ec0ff */
[----:B------:R-:W3:Y:S01]  /*51810*/  LDL.LU.64 R26, [R1+0x300] ;  /* 0x00030000011a7983 */ /* 0x000ee20000300a00 */
[----:B------:R-:W-:Y:S02]  /*51820*/  LOP3.LUT R9, R9, 0xfffffffe, RZ, 0xc0, !PT ;  /* 0xfffffffe09097812 */ /* 0x000fe400078ec0ff */
[----:B------:R-:W-:Y:S01]  /*51830*/  LOP3.LUT P3, RZ, R8, 0x10000000, RZ, 0xc0, !PT ;  /* 0x1000000008ff7812 */ /* 0x000fe2000786c0ff */
[----:B------:R-:W3:Y:S06]  /*51840*/  LDL.LU R2, [R1+0xe8] ;  /* 0x0000e80001027983 */ /* 0x000eec0000300800 */
[----:B------:R-:W-:-:S04]  /*51850*/  @P6 LOP3.LUT R10, R10, 0x10000000, RZ, 0xfc, !PT ;  /* 0x100000000a0a6812 */ /* 0x000fc800078efcff */
[----:B------:R-:W-:Y:S02]  /*51860*/  LOP3.LUT R10, R10, 0xdfffffff, RZ, 0xc0, !PT ;  /* 0xdfffffff0a0a7812 */ /* 0x000fe400078ec0ff */
[----:B------:R-:W-:Y:S02]  /*51870*/  LOP3.LUT P2, RZ, R19, 0x80, RZ, 0xc0, !PT ;  /* 0x0000008013ff7812 */ /* 0x000fe4000784c0ff */
[----:B------:R-:W-:Y:S02]  /*51880*/  PRMT R3, R21, 0x7773, RZ ;  /* 0x0000777315037816 */ /* 0x000fe400000000ff */
[C---:B------:R-:W-:Y:S02]  /*51890*/  LOP3.LUT P1, RZ, R19.reuse, 0x40, RZ, 0xc0, !PT ;  /* 0x0000004013ff7812 */ /* 0x040fe4000782c0ff */
[----:B------:R-:W-:Y:S02]  /*518a0*/  LOP3.LUT P0, RZ, R19, 0x20, RZ, 0xc0, !PT ;  /* 0x0000002013ff7812 */ /* 0x000fe4000780c0ff */
[----:B----4-:R-:W-:-:S13]  /*518b0*/  LOP3.LUT P6, RZ, R7, 0x80000000, RZ, 0xc0, !PT ;  /* 0x8000000007ff7812 */ /* 0x010fda00078cc0ff */
        /* <DEDUP_REMOVED lines=10> */
[----:B------:R-:W-:Y:S01]  /*51960*/  LOP3.LUT R9, R9, 0xfffffffd, RZ, 0xc0, !PT ;  /* 0xfffffffd09097812 */ /* 0x000fe200078ec0ff */
[----:B------:R0:W-:Y:S10]  /*51970*/  @P3 STG.E.U8 desc[UR40][R24.64], R3 ;  /* 0x0000000318003986 */ /* 0x0001f4000c101128 */
[----:B------:R-:W-:-:S02]  /*51980*/  @P6 LOP3.LUT R9, R9, 0x2, RZ, 0xfc, !PT ;  /* 0x0000000209096812 */ /* 0x000fc400078efcff */
[----:B------:R-:W-:Y:S01]  /*51990*/  LOP3.LUT P6, RZ, R19, 0x8, RZ, 0xc0, !PT ;  /* 0x0000000813ff7812 */ /* 0x000fe200078cc0ff */
[----:B0-----:R-:W4:Y:S01]  /*519a0*/  LDL.LU.64 R24, [R1+0x328] ;  /* 0x0003280001187983 */ /* 0x001f220000300a00 */
[----:B------:R-:W-:Y:S02]  /*519b0*/  LOP3.LUT R9, R9, 0xfffffffb, RZ, 0xc0, !PT ;  /* 0xfffffffb09097812 */ /* 0x000fe400078ec0ff */
[----:B--2---:R-:W-:-:S05]  /*519c0*/  PRMT R3, R11, 0x7770, RZ ;  /* 0x000077700b037816 */ /* 0x004fca00000000ff */
[----:B------:R0:W-:Y:S04]  /*519d0*/  @P2 STG.E.U8 desc[UR40][R16.64], R3 ;  /* 0x0000000310002986 */ /* 0x0001e8000c101128 */
[----:B------:R-:W-:Y:S02]  /*519e0*/  @P6 LOP3.LUT R9, R9, 0x4, RZ, 0xfc, !PT ;  /* 0x0000000409096812 */ /* 0x000fe400078efcff */
[----:B------:R-:W-:Y:S01]  /*519f0*/  LOP3.LUT P6, RZ, R19, 0x10, RZ, 0xc0, !PT ;  /* 0x0000001013ff7812 */ /* 0x000fe200078cc0ff */
[----:B0-----:R-:W2:Y:S04]  /*51a00*/  LDL.LU.64 R16, [R1+0x320] ;  /* 0x0003200001107983 */ /* 0x001ea80000300a00 */
[----:B------:R-:W2:Y:S04]  /*51a10*/  LDL.LU R20, [R1+0xfc] ;  /* 0x0000fc0001147983 */ /* 0x000ea80000300800 */
[----:B------:R-:W2:Y:S04]  /*51a20*/  LDL.LU.64 R18, [R1+0x360] ;  /* 0x0003600001127983 */ /* 0x000ea80000300a00 */
[----:B--2---:R0:W-:Y:S04]  /*51a30*/  STL.64 [R1+0x1628], R18 ;  /* 0x0016281201007387 */ /* 0x0041e80000100a00 */
[----:B0-----:R-:W2:Y:S04]  /*51a40*/  LDL.LU.64 R18, [R1+0x368] ;  /* 0x0003680001127983 */ /* 0x001ea80000300a00 */
[----:B--2---:R0:W-:Y:S04]  /*51a50*/  STL.64 [R1+0x1630], R18 ;  /* 0x0016301201007387 */ /* 0x0041e80000100a00 */
[----:B0-----:R-:W2:Y:S01]  /*51a60*/  LDL.LU.64 R18, [R1+0x340] ;  /* 0x0003400001127983 */ /* 0x001ea20000300a00 */
[----:B------:R-:W-:-:S02]  /*51a70*/  LOP3.LUT R9, R9, 0xfffffff7, RZ, 0xc0, !PT ;  /* 0xfffffff709097812 */ /* 0x000fc400078ec0ff */
[----:B------:R-:W-:Y:S02]  /*51a80*/  PRMT R3, R11, 0x7771, RZ ;  /* 0x000077710b037816 */ /* 0x000fe400000000ff */
[----:B------:R-:W-:Y:S02]  /*51a90*/  @P6 LOP3.LUT R9, R9, 0x8, RZ, 0xfc, !PT ;  /* 0x0000000809096812 */ /* 0x000fe400078efcff */
[----:B------:R-:W-:Y:S01]  /*51aa0*/  LOP3.LUT P6, RZ, R8, 0x8000000, RZ, 0xc0, !PT ;  /* 0x0800000008ff7812 */ /* 0x000fe200078cc0ff */
[----:B------:R0:W-:Y:S02]  /*51ab0*/  @P1 STG.E.U8 desc[UR40][R28.64], R3 ;  /* 0x000000031c001986 */ /* 0x0001e4000c101128 */
[----:B0-----:R-:W-:-:S05]  /*51ac0*/  PRMT R3, R11, 0x7772, RZ ;  /* 0x000077720b037816 */ /* 0x001fca00000000ff */
[----:B------:R0:W-:Y:S02]  /*51ad0*/  @P0 STG.E.U8 desc[UR40][R22.64], R3 ;  /* 0x0000000316000986 */ /* 0x0001e4000c101128 */
[----:B0-----:R-:W-:Y:S02]  /*51ae0*/  PRMT R3, R11, 0x7773, RZ ;  /* 0x000077730b037816 */ /* 0x001fe400000000ff */
[----:B--2---:R0:W-:Y:S04]  /*51af0*/  STL.64 [R1+0x1640], R18 ;  /* 0x0016401201007387 */ /* 0x0041e80000100a00 */
[----:B0-----:R-:W2:Y:S04]  /*51b00*/  LDL.LU.64 R18, [R1+0x348] ;  /* 0x0003480001127983 */ /* 0x001ea80000300a00 */
[----:B---3--:R0:W-:Y:S01]  /*51b10*/  @P6 STG.E.U8 desc[UR40][R26.64], R3 ;  /* 0x000000031a006986 */ /* 0x0081e2000c101128 */
[----:B------:R-:W-:-:S03]  /*51b20*/  LOP3.LUT P6, RZ, R9, 0x8, RZ, 0xc0, !PT ;  /* 0x0000000809ff7812 */ /* 0x000fc600078cc0ff */
[----:B------:R-:W3:Y:S04]  /*51b30*/  LDL.LU.64 R12, [R1+0x388] ;  /* 0x00038800010c7983 */ /* 0x000ee80000300a00 */
[----:B------:R-:W3:Y:S01]  /*51b40*/  LDL.LU R21, [R1+0xec] ;  /* 0x0000ec0001157983 */ /* 0x000ee20000300800 */
[----:B0-----:R-:W-:-:S03]  /*51b50*/  PRMT R3, R2, 0x7770, RZ ;  /* 0x0000777002037816 */ /* 0x001fc600000000ff */
[----:B------:R-:W3:Y:S04]  /*51b60*/  LDL.LU.64 R4, [R1+0x380] ;  /* 0x0003800001047983 */ /* 0x000ee80000300a00 */
[----:B----4-:R0:W-:Y:S01]  /*51b70*/  @P6 STG.E.U8 desc[UR40][R24.64], R3 ;  /* 0x0000000318006986 */ /* 0x0101e2000c101128 */
[----:B------:R-:W-:-:S03]  /*51b80*/  LOP3.LUT P6, RZ, R9, 0x4, RZ, 0xc0, !PT ;  /* 0x0000000409ff7812 */ /* 0x000fc600078cc0ff */
[----:B------:R-:W4:Y:S04]  /*51b90*/  LDL.LU.64 R14, [R1+0x3a8] ;  /* 0x0003a800010e7983 */ /* 0x000f280000300a00 */
[----:B------:R-:W3:Y:S01]  /*51ba0*/  LDL.LU.64 R28, [R1+0x3a0] ;  /* 0x0003a000011c7983 */ /* 0x000ee20000300a00 */
[----:B0-----:R-:W-:-:S03]  /*51bb0*/  PRMT R3, R2, 0x7771, RZ ;  /* 0x0000777102037816 */ /* 0x001fc600000000ff */
[----:B------:R-:W3:Y:S04]  /*51bc0*/  LDL.LU.64 R22, [R1+0x3c8] ;  /* 0x0003c80001167983 */ /* 0x000ee80000300a00 */
[----:B------:R0:W-:Y:S01]  /*51bd0*/  @P6 STG.E.U8 desc[UR40][R16.64], R3 ;  /* 0x0000000310006986 */ /* 0x0001e2000c101128 */
[----:B------:R-:W-:-:S03]  /*51be0*/  LOP3.LUT P6, RZ, R9, 0x2, RZ, 0xc0, !PT ;  /* 0x0000000209ff7812 */ /* 0x000fc600078cc0ff */
[----:B------:R-:W3:Y:S04]  /*51bf0*/  LDL.LU R11, [R1+0xd0] ;  /* 0x0000d000010b7983 */ /* 0x000ee80000300800 */
[----:B------:R-:W3:Y:S01]  /*51c00*/  LDL.LU.64 R26, [R1+0x3c0] ;  /* 0x0003c000011a7983 */ /* 0x000ee20000300a00 */
[----:B0-----:R-:W-:-:S03]  /*51c10*/  PRMT R3, R2, 0x7772, RZ ;  /* 0x0000777202037816 */ /* 0x001fc600000000ff */
[----:B------:R-:W3:Y:S04]  /*51c20*/  LDL.LU.64 R24, [R1+0x3e8] ;  /* 0x0003e80001187983 */ /* 0x000ee80000300a00 */
[----:B------:R-:W3:Y:S04]  /*51c30*/  LDL.LU.64 R16, [R1+0x3e0] ;  /* 0x0003e00001107983 */ /* 0x000ee80000300a00 */
[----:B--2---:R0:W-:Y:S04]  /*51c40*/  @P6 STG.E.U8 desc[UR40][R18.64], R3 ;  /* 0x0000000312006986 */ /* 0x0041e8000c101128 */
[----:B0-----:R-:W2:Y:S01]  /*51c50*/  LDL.LU.64 R18, [R1+0x1640] ;  /* 0x0016400001127983 */ /* 0x001ea20000300a00 */
[----:B------:R-:W-:-:S02]  /*51c60*/  LOP3.LUT P6, RZ, R9, 0x1, RZ, 0xc0, !PT ;  /* 0x0000000109ff7812 */ /* 0x000fc400078cc0ff */
[----:B------:R-:W-:Y:S02]  /*51c70*/  PRMT R3, R2, 0x7773, RZ ;  /* 0x0000777302037816 */ /* 0x000fe400000000ff */
[----:B------:R-:W3:Y:S09]  /*51c80*/  LDL.LU R2, [R1+0x1638] ;  /* 0x0016380001027983 */ /* 0x000ef20000300800 */
        /* <DEDUP_REMOVED lines=11> */
[----:B------:R-:W-:Y:S02]  /*51d40*/  LOP3.LUT P2, RZ, R8, 0x1000000, RZ, 0xc0, !PT ;  /* 0x0100000008ff7812 */ /* 0x000fe4000784c0ff */
[C---:B------:R-:W-:Y:S02]  /*51d50*/  LOP3.LUT P1, RZ, R7.reuse, 0x8000000, RZ, 0xc0, !PT ;  /* 0x0800000007ff7812 */ /* 0x040fe4000782c0ff */
[----:B------:R-:W-:Y:S01]  /*51d60*/  LOP3.LUT P0, RZ, R7, 0x4000000, RZ, 0xc0, !PT ;  /* 0x0400000007ff7812 */ /* 0x000fe2000780c0ff */
[----:B--2---:R0:W-:Y:S01]  /*51d70*/  @P6 STG.E.U8 desc[UR40][R18.64], R3 ;  /* 0x0000000312006986 */ /* 0x0041e2000c101128 */
[----:B------:R-:W-:Y:S02]  /*51d80*/  LOP3.LUT P6, RZ, R10, 0x20000000, RZ, 0xc0, !PT ;  /* 0x200000000aff7812 */ /* 0x000fe400078cc0ff */
[----:B0-----:R-:W-:-:S11]  /*51d90*/  PRMT R3, R20, 0x7772, RZ ;  /* 0x0000777214037816 */ /* 0x001fd600000000ff */
[----:B---3--:R0:W-:Y:S01]  /*51da0*/  @P6 STG.E.U8 desc[UR40][R12.64], R3 ;  /* 0x000000030c006986 */ /* 0x0081e2000c101128 */
[----:B------:R-:W-:Y:S02]  /*51db0*/  LOP3.LUT P6, RZ, R10, 0x10000000, RZ, 0xc0, !PT ;  /* 0x100000000aff7812 */ /* 0x000fe400078cc0ff */
[----:B0-----:R-:W-:-:S11]  /*51dc0*/  PRMT R3, R20, 0x7773, RZ ;  /* 0x0000777314037816 */ /* 0x001fd600000000ff */
        /* <DEDUP_REMOVED lines=13> */
[----:B------:R0:W-:Y:S04]  /*51ea0*/  @P0 STG.E.U8 desc[UR40][R16.64], R3 ;  /* 0x0000000310000986 */ /* 0x0001e8000c101128 */
[----:B0-----:R-:W3:Y:S01]  /*51eb0*/  LDL.LU.64 R16, [R1+0x400] ;  /* 0x0004000001107983 */ /* 0x001ee20000300a00 */
[----:B------:R-:W-:-:S02]  /*51ec0*/  LOP3.LUT P3, RZ, R7, 0x2000000, RZ, 0xc0, !PT ;  /* 0x0200000007ff7812 */ /* 0x000fc4000786c0ff */
[----:B------:R-:W-:Y:S01]  /*51ed0*/  LOP3.LUT P2, RZ, R8, 0x800000, RZ, 0xc0, !PT ;  /* 0x0080000008ff7812 */ /* 0x000fe2000784c0ff */
[----:B------:R-:W4:Y:S01]  /*51ee0*/  LDL.LU.64 R22, [R1+0x428] ;  /* 0x0004280001167983 */ /* 0x000f220000300a00 */
[----:B------:R-:W-:-:S03]  /*51ef0*/  PRMT R3, R11, 0x7772, RZ ;  /* 0x000077720b037816 */ /* 0x000fc600000000ff */
[----:B------:R-:W4:Y:S04]  /*51f00*/  LDL.LU.64 R20, [R1+0x420] ;  /* 0x0004200001147983 */ /* 0x000f280000300a00 */
[----:B------:R-:W4:Y:S04]  /*51f10*/  LDL.LU.64 R26, [R1+0x448] ;  /* 0x00044800011a7983 */ /* 0x000f280000300a00 */
[----:B--2---:R0:W-:Y:S02]  /*51f20*/  @P3 STG.E.U8 desc[UR40][R24.64], R3 ;  /* 0x0000000318003986 */ /* 0x0041e4000c101128 */
[----:B0-----:R-:W-:-:S02]  /*51f30*/  PRMT R3, R11, 0x7773, RZ ;  /* 0x000077730b037816 */ /* 0x001fc400000000ff */
[----:B------:R-:W2:Y:S04]  /*51f40*/  LDL.LU.64 R24, [R1+0x440] ;  /* 0x0004400001187983 */ /* 0x000ea80000300a00 */
[----:B------:R-:W2:Y:S04]  /*51f50*/  LDL.LU R9, [R1+0xd4] ;  /* 0x0000d40001097983 */ /* 0x000ea80000300800 */
[----:B---3--:R0:W-:Y:S04]  /*51f60*/  @P2 STG.E.U8 desc[UR40][R16.64], R3 ;  /* 0x0000000310002986 */ /* 0x0081e8000c101128 */
[----:B0-----:R-:W3:Y:S04]  /*51f70*/  LDL.LU.64 R16, [R1+0x468] ;  /* 0x0004680001107983 */ /* 0x001ee80000300a00 */
[----:B------:R-:W2:Y:S04]  /*51f80*/  LDL.LU R18, [R1+0xc4] ;  /* 0x0000c40001127983 */ /* 0x000ea80000300800 */
        /* <DEDUP_REMOVED lines=24> */
[C---:B------:R-:W-:Y:S01]  /*52110*/  LOP3.LUT P6, RZ, R7.reuse, 0x200000, RZ, 0xc0, !PT ;  /* 0x0020000007ff7812 */ /* 0x040fe200078cc0ff */
[----:B------:R-:W2:Y:S01]  /*52120*/  LDL.LU.64 R12, [R1+0x4a8] ;  /* 0x0004a800010c7983 */ /* 0x000ea20000300a00 */
[----:B------:R-:W-:Y:S02]  /*52130*/  LOP3.LUT R10, R10, 0xfbffffff, RZ, 0xc0, !PT ;  /* 0xfbffffff0a0a7812 */ /* 0x000fe400078ec0ff */
[C---:B------:R-:W-:Y:S01]  /*52140*/  LOP3.LUT P1, RZ, R7.reuse, 0x1000000, RZ, 0xc0, !PT ;  /* 0x0100000007ff7812 */ /* 0x040fe2000782c0ff */
[----:B------:R-:W2:Y:S01]  /*52150*/  LDL.LU.64 R4, [R1+0x4a0] ;  /* 0x0004a00001047983 */ /* 0x000ea20000300a00 */
[----:B------:R-:W-:Y:S02]  /*52160*/  LOP3.LUT P0, RZ, R7, 0x800000, RZ, 0xc0, !PT ;  /* 0x0080000007ff7812 */ /* 0x000fe4000780c0ff */
[----:B------:R-:W-:Y:S01]  /*52170*/  PRMT R3, R2, 0x7770, RZ ;  /* 0x0000777002037816 */ /* 0x000fe200000000ff */
[----:B------:R-:W2:Y:S04]  /*52180*/  LDL.LU.64 R14, [R1+0x4c8] ;  /* 0x0004c800010e7983 */ /* 0x000ea80000300a00 */
[----:B------:R-:W-:Y:S01]  /*52190*/  @P6 LOP3.LUT R10, R10, 0x4000000, RZ, 0xfc, !PT ;  /* 0x040000000a0a6812 */ /* 0x000fe200078efcff */
[----:B------:R-:W2:Y:S01]  /*521a0*/  LDL.LU.64 R28, [R1+0x4c0] ;  /* 0x0004c000011c7983 */ /* 0x000ea20000300a00 */
[----:B------:R-:W-:-:S02]  /*521b0*/  LOP3.LUT P6, RZ, R8, 0x400000, RZ, 0xc0, !PT ;  /* 0x0040000008ff7812 */ /* 0x000fc400078cc0ff */
[----:B------:R-:W-:Y:S01]  /*521c0*/  LOP3.LUT R10, R10, 0xf7ffffff, RZ, 0xc0, !PT ;  /* 0xf7ffffff0a0a7812 */ /* 0x000fe200078ec0ff */
[----:B----4-:R0:W-:Y:S10]  /*521d0*/  @P1 STG.E.U8 desc[UR40][R22.64], R3 ;  /* 0x0000000316001986 */ /* 0x0101f4000c101128 */
[----:B------:R-:W-:-:S02]  /*521e0*/  @P6 LOP3.LUT R10, R10, 0x8000000, RZ, 0xfc, !PT ;  /* 0x080000000a0a6812 */ /* 0x000fc400078efcff */
[----:B------:R-:W-:Y:S01]  /*521f0*/  LOP3.LUT P6, RZ, R7, 0x400000, RZ, 0xc0, !PT ;  /* 0x0040000007ff7812 */ /* 0x000fe200078cc0ff */
[----:B0-----:R-:W4:Y:S01]  /*52200*/  LDL.LU.64 R22, [R1+0x4e8] ;  /* 0x0004e80001167983 */ /* 0x001f220000300a00 */
[----:B------:R-:W-:-:S05]  /*52210*/  PRMT R3, R2, 0x7771, RZ ;  /* 0x0000777102037816 */ /* 0x000fca00000000ff */
[----:B------:R0:W-:Y:S02]  /*52220*/  @P0 STG.E.U8 desc[UR40][R20.64], R3 ;  /* 0x0000000314000986 */ /* 0x0001e4000c101128 */
[----:B0-----:R-:W-:-:S05]  /*52230*/  PRMT R3, R2, 0x7772, RZ ;  /* 0x0000777202037816 */ /* 0x001fca00000000ff */
[----:B------:R0:W-:Y:S01]  /*52240*/  @P6 STG.E.U8 desc[UR40][R26.64], R3 ;  /* 0x000000031a006986 */ /* 0x0001e2000c101128 */
[----:B------:R-:W-:Y:S02]  /*52250*/  LOP3.LUT P6, RZ, R10, 0x8000000, RZ, 0xc0, !PT ;  /* 0x080000000aff7812 */ /* 0x000fe400078cc0ff */
[----:B0-----:R-:W-:Y:S02]  /*52260*/  PRMT R3, R2, 0x7773, RZ ;  /* 0x0000777302037816 */ /* 0x001fe400000000ff */
[----:B------:R-:W4:Y:S09]  /*52270*/  LDL.LU R2, [R1+0x1620] ;  /* 0x0016200001027983 */ /* 0x000f320000300800 */
[----:B------:R0:W-:Y:S01]  /*52280*/  @P6 STG.E.U8 desc[UR40][R24.64], R3 ;  /* 0x0000000318006986 */ /* 0x0001e2000c101128 */
[----:B------:R-:W-:-:S03]  /*52290*/  LOP3.LUT P6, RZ, R10, 0x4000000, RZ, 0xc0, !PT ;  /* 0x040000000aff7812 */ /* 0x000fc600078cc0ff */
[----:B------:R-:W4:Y:S04]  /*522a0*/  LDL.LU.64 R20, [R1+0x4e0] ;  /* 0x0004e00001147983 */ /* 0x000f280000300a00 */
[----:B------:R-:W4:Y:S01]  /*522b0*/  LDL.LU.64 R26, [R1+0x508] ;  /* 0x00050800011a7983 */ /* 0x000f220000300a00 */
[----:B0-----:R-:W-:-:S03]  /*522c0*/  PRMT R3, R9, 0x7770, RZ ;  /* 0x0000777009037816 */ /* 0x001fc600000000ff */
[----:B------:R-:W4:Y:S04]  /*522d0*/  LDL.LU.64 R24, [R1+0x500] ;  /* 0x0005000001187983 */ /* 0x000f280000300a00 */
[----:B---3--:R0:W-:Y:S01]  /*522e0*/  @P6 STG.E.U8 desc[UR40][R16.64], R3 ;  /* 0x0000000310006986 */ /* 0x0081e2000c101128 */
[----:B------:R-:W-:-:S03]  /*522f0*/  LOP3.LUT P6, RZ, R10, 0x2000000, RZ, 0xc0, !PT ;  /* 0x020000000aff7812 */ /* 0x000fc600078cc0ff */
[----:B------:R-:W3:Y:S01]  /*52300*/  LDL.LU R11, [R1+0xc8] ;  /* 0x0000c800010b7983 */ /* 0x000ee20000300800 */
        /* <DEDUP_REMOVED lines=13> */
[----:B------:R-:W-:Y:S02]  /*523e0*/  LOP3.LUT P5, RZ, R8, 0x100000, RZ, 0xc0, !PT ;  /* 0x0010000008ff7812 */ /* 0x000fe400078ac0ff */
[C---:B------:R-:W-:Y:S02]  /*523f0*/  LOP3.LUT P4, RZ, R7.reuse, 0x8000, RZ, 0xc0, !PT ;  /* 0x0000800007ff7812 */ /* 0x040fe4000788c0ff */
[----:B------:R-:W-:-:S02]  /*52400*/  LOP3.LUT P3, RZ, R7, 0x4000, RZ, 0xc0, !PT ;  /* 0x0000400007ff7812 */ /* 0x000fc4000786c0ff */
[C---:B------:R-:W-:Y:S02]  /*52410*/  LOP3.LUT P2, RZ, R7.reuse, 0x2000, RZ, 0xc0, !PT ;  /* 0x0000200007ff7812 */ /* 0x040fe4000784c0ff */
[----:B------:R-:W-:Y:S02]  /*52420*/  LOP3.LUT P1, RZ, R8, 0x80000, RZ, 0xc0, !PT ;  /* 0x0008000008ff7812 */ /* 0x000fe4000782c0ff */
[----:B------:R-:W-:Y:S02]  /*52430*/  LOP3.LUT P0, RZ, R7, 0x1000, RZ, 0xc0, !PT ;  /* 0x0000100007ff7812 */ /* 0x000fe4000780c0ff */
[----:B--2---:R-:W-:-:S05]  /*52440*/  PRMT R3, R18, 0x7770, RZ ;  /* 0x0000777012037816 */ /* 0x004fca00000000ff */
        /* <DEDUP_REMOVED lines=9> */
[----:B----4-:R-:W-:-:S05]  /*524e0*/  PRMT R3, R2, 0x7770, RZ ;  /* 0x0000777002037816 */ /* 0x010fca00000000ff */
[----:B------:R0:W-:Y:S02]  /*524f0*/  @P4 STG.E.U8 desc[UR40][R22.64], R3 ;  /* 0x0000000316004986 */ /* 0x0001e4000c101128 */
[----:B0-----:R-:W-:-:S05]  /*52500*/  PRMT R3, R2, 0x7771, RZ ;  /* 0x0000777102037816 */ /* 0x001fca00000000ff */
[----:B------:R0:W-:Y:S02]  /*52510*/  @P3 STG.E.U8 desc[UR40][R20.64], R3 ;  /* 0x0000000314003986 */ /* 0x0001e4000c101128 */
[----:B0-----:R-:W-:-:S05]  /*52520*/  PRMT R3, R2, 0x7772, RZ ;  /* 0x0000777202037816 */ /* 0x001fca00000000ff */
[----:B------:R0:W-:Y:S02]  /*52530*/  @P2 STG.E.U8 desc[UR40][R26.64], R3 ;  /* 0x000000031a002986 */ /* 0x0001e4000c101128 */
[----:B0-----:R-:W-:Y:S02]  /*52540*/  PRMT R3, R2, 0x7773, RZ ;  /* 0x0000777302037816 */ /* 0x001fe400000000ff */
[----:B------:R-:W2:Y:S04]  /*52550*/  LDL.LU R2, [R1+0x1608] ;  /* 0x0016080001027983 */ /* 0x000ea80000300800 */
[----:B------:R3:W-:Y:S02]  /*52560*/  @P1 STG.E.U8 desc[UR40][R24.64], R3 ;  /* 0x0000000318001986 */ /* 0x0007e4000c101128 */
[----:B---3--:R-:W-:-:S02]  /*52570*/  PRMT R3, R11, 0x7770, RZ ;  /* 0x000077700b037816 */ /* 0x008fc400000000ff */
[----:B------:R-:W3:Y:S04]  /*52580*/  LDL.LU.64 R24, [R1+0x520] ;  /* 0x0005200001187983 */ /* 0x000ee80000300a00 */
[----:B------:R0:W-:Y:S04]  /*52590*/  @P0 STG.E.U8 desc[UR40][R16.64], R3 ;  /* 0x0000000310000986 */ /* 0x0001e8000c101128 */
[----:B0-----:R-:W4:Y:S01]  /*525a0*/  LDL.LU.64 R16, [R1+0x548] ;  /* 0x0005480001107983 */ /* 0x001f220000300a00 */
[C---:B------:R-:W-:Y:S02]  /*525b0*/  LOP3.LUT P6, RZ, R7.reuse, 0x4, RZ, 0xc0, !PT ;  /* 0x0000000407ff7812 */ /* 0x040fe400078cc0ff */
[----:B------:R-:W-:Y:S01]  /*525c0*/  LOP3.LUT R10, R10, 0xffffefff, RZ, 0xc0, !PT ;  /* 0xffffefff0a0a7812 */ /* 0x000fe200078ec0ff */
[----:B------:R-:W2:Y:S01]  /*525d0*/  LDL.LU.64 R22, [R1+0x540] ;  /* 0x0005400001167983 */ /* 0x000ea20000300a00 */
[----:B------:R-:W-:-:S02]  /*525e0*/  LOP3.LUT P3, RZ, R7, 0x800, RZ, 0xc0, !PT ;  /* 0x0000080007ff7812 */ /* 0x000fc4000786c0ff */
[----:B------:R-:W-:Y:S01]  /*525f0*/  LOP3.LUT P2, RZ, R7, 0x400, RZ, 0xc0, !PT ;  /* 0x0000040007ff7812 */ /* 0x000fe2000784c0ff */
[----:B------:R-:W2:Y:S01]  /*52600*/  LDL.LU.64 R20, [R1+0x568] ;  /* 0x0005680001147983 */ /* 0x000ea20000300a00 */
[----:B------:R-:W-:-:S03]  /*52610*/  PRMT R3, R11, 0x7771, RZ ;  /* 0x000077710b037816 */ /* 0x000fc600000000ff */
[----:B------:R-:W2:Y:S02]  /*52620*/  LDL.LU.64 R26, [R1+0x560] ;  /* 0x00056000011a7983 */ /* 0x000ea40000300a00 */
[----:B------:R-:W-:Y:S02]  /*52630*/  @P6 LOP3.LUT R10, R10, 0x1000, RZ, 0xfc, !PT ;  /* 0x000010000a0a6812 */ /* 0x000fe400078efcff */
[----:B------:R-:W-:Y:S01]  /*52640*/  LOP3.LUT P6, RZ, R7, 0x8, RZ, 0xc0, !PT ;  /* 0x0000000807ff7812 */ /* 0x000fe200078cc0ff */
[----:B------:R-:W2:Y:S01]  /*52650*/  LDL.LU R9, [R1+0xdc] ;  /* 0x0000dc0001097983 */ /* 0x000ea20000300800 */
        /* <DEDUP_REMOVED lines=18> */
[----:B------:R-:W-:Y:S02]  /*52780*/  LOP3.LUT R10, R10, 0xfff7ffff, RZ, 0xc0, !PT ;  /* 0xfff7ffff0a0a7812 */ /* 0x000fe400078ec0ff */
[C---:B------:R-:W-:Y:S02]  /*52790*/  LOP3.LUT P0, RZ, R7.reuse, 0x200, RZ, 0xc0, !PT ;  /* 0x0000020007ff7812 */ /* 0x040fe4000780c0ff */
[----:B------:R-:W-:-:S07]  /*527a0*/  LOP3.LUT P5, RZ, R7, 0x2, RZ, 0xc0, !PT ;  /* 0x0000000207ff7812 */ /* 0x000fce00078ac0ff */
[----:B------:R-:W-:Y:S02]  /*527b0*/  @P6 LOP3.LUT R10, R10, 0x80000, RZ, 0xfc, !PT ;  /* 0x000800000a0a6812 */ /* 0x000fe400078efcff */
[C---:B------:R-:W-:Y:S01]  /*527c0*/  LOP3.LUT P6, RZ, R7.reuse, 0x100, RZ, 0xc0, !PT ;  /* 0x0000010007ff7812 */ /* 0x040fe200078cc0ff */
[----:B---3--:R0:W-:Y:S01]  /*527d0*/  @P3 STG.E.U8 desc[UR40][R24.64], R3 ;  /* 0x0000000318003986 */ /* 0x0081e2000c101128 */
[----:B------:R-:W-:Y:S02]  /*527e0*/  LOP3.LUT P3, RZ, R7, 0x1, RZ, 0xc0, !PT ;  /* 0x0000000107ff7812 */ /* 0x000fe4000786c0ff */
[----:B0-----:R-:W-:Y:S01]  /*527f0*/  PRMT R3, R11, 0x7772, RZ ;  /* 0x000077720b037816 */ /* 0x001fe200000000ff */
[----:B------:R-:W3:Y:S04]  /*52800*/  LDL.LU.64 R24, [R1+0x588] ;  /* 0x0005880001187983 */ /* 0x000ee80000300a00 */
[----:B------:R-:W2:Y:S04]  /*52810*/  LDL.LU R28, [R1+0xcc] ;  /* 0x0000cc00011c7983 */ /* 0x000ea80000300800 */
[----:B----4-:R0:W-:Y:S04]  /*52820*/  @P2 STG.E.U8 desc[UR40][R16.64], R3 ;  /* 0x0000000310002986 */ /* 0x0101e8000c101128 */
[----:B0-----:R-:W4:Y:S04]  /*52830*/  LDL.LU.64 R16, [R1+0x580] ;  /* 0x0005800001107983 */ /* 0x001f280000300a00 */
[----:B------:R0:W-:Y:S04]  /*52840*/  STL.64 [R1+0x15d8], R6 ;  /* 0x0015d80601007387 */ /* 0x0001e80000100a00 */
[----:B0-----:R-:W2:Y:S04]  /*52850*/  LDL.LU.64 R6, [R1+0x5c8] ;  /* 0x0005c80001067983 */ /* 0x001ea80000300a00 */
[----:B--2---:R0:W-:Y:S04]  /*52860*/  STL.64 [R1+0x15f8], R6 ;  /* 0x0015f80601007387 */ /* 0x0041e80000100a00 */
[----:B0-----:R-:W2:Y:S01]  /*52870*/  LDL.LU.64 R6, [R1+0x5a0] ;  /* 0x0005a00001067983 */ /* 0x001ea20000300a00 */
[----:B------:R-:W-:-:S02]  /*52880*/  LOP3.LUT P1, RZ, R8, 0x40000, RZ, 0xc0, !PT ;  /* 0x0004000008ff7812 */ /* 0x000fc4000782c0ff */
[----:B------:R-:W-:-:S11]  /*52890*/  PRMT R3, R11, 0x7773, RZ ;  /* 0x000077730b037816 */ /* 0x000fd600000000ff */
[----:B------:R0:W-:Y:S02]  /*528a0*/  @P1 STG.E.U8 desc[UR40][R22.64], R3 ;  /* 0x0000000316001986 */ /* 0x0001e4000c101128 */
[----:B0-----:R-:W-:-:S05]  /*528b0*/  PRMT R3, R9, 0x7770, RZ ;  /* 0x0000777009037816 */ /* 0x001fca00000000ff */
[----:B------:R0:W-:Y:S02]  /*528c0*/  @P0 STG.E.U8 desc[UR40][R20.64], R3 ;  /* 0x0000000314000986 */ /* 0x0001e4000c101128 */
[----:B0-----:R-:W-:Y:S02]  /*528d0*/  PRMT R3, R9, 0x7771, RZ ;  /* 0x0000777109037816 */ /* 0x001fe400000000ff */
[----:B--2---:R0:W-:Y:S04]  /*528e0*/  STL.64 [R1+0x1600], R6 ;  /* 0x0016000601007387 */ /* 0x0041e80000100a00 */
[----:B0-----:R-:W2:Y:S04]  /*528f0*/  LDL.LU.64 R6, [R1+0x5a8] ;  /* 0x0005a80001067983 */ /* 0x001ea80000300a00 */
[----:B------:R0:W-:Y:S01]  /*52900*/  @P6 STG.E.U8 desc[UR40][R26.64], R3 ;  /* 0x000000031a006986 */ /* 0x0001e2000c101128 */
[----:B------:R-:W-:-:S03]  /*52910*/  LOP3.LUT P6, RZ, R10, 0x80000, RZ, 0xc0, !PT ;  /* 0x000800000aff7812 */ /* 0x000fc600078cc0ff */
[----:B------:R-:W2:Y:S04]  /*52920*/  LDL.LU.64 R18, [R1+0x5c0] ;  /* 0x0005c00001127983 */ /* 0x000ea80000300a00 */
[----:B------:R-:W2:Y:S01]  /*52930*/  LDL.LU R29, [R1+0xb0] ;  /* 0x0000b000011d7983 */ /* 0x000ea20000300800 */
[----:B0-----:R-:W-:-:S03]  /*52940*/  PRMT R3, R9, 0x7772, RZ ;  /* 0x0000777209037816 */ /* 0x001fc600000000ff */
[----:B------:R-:W2:Y:S04]  /*52950*/  LDL.LU.64 R12, [R1+0x5f8] ;  /* 0x0005f800010c7983 */ /* 0x000ea80000300a00 */
        /* <DEDUP_REMOVED lines=22> */
[----:B------:R-:W-:Y:S02]  /*52ac0*/  LOP3.LUT P4, RZ, R8, 0x8000, RZ, 0xc0, !PT ;  /* 0x0000800008ff7812 */ /* 0x000fe4000788c0ff */
[----:B------:R-:W-:-:S02]  /*52ad0*/  LOP3.LUT P2, RZ, R2, 0x80000000, RZ, 0xc0, !PT ;  /* 0x8000000002ff7812 */ /* 0x000fc4000784c0ff */
[----:B------:R-:W-:Y:S02]  /*52ae0*/  LOP3.LUT P1, RZ, R2, 0x40000000, RZ, 0xc0, !PT ;  /* 0x4000000002ff7812 */ /* 0x000fe4000782c0ff */
[----:B------:R-:W-:-:S03]  /*52af0*/  LOP3.LUT P0, RZ, R8, 0x4000, RZ, 0xc0, !PT ;  /* 0x0000400008ff7812 */ /* 0x000fc6000780c0ff */
[----:B--2---:R0:W-:Y:S01]  /*52b00*/  @P6 STG.E.U8 desc[UR40][R6.64], R3 ;  /* 0x0000000306006986 */ /* 0x0041e2000c101128 */
        /* <DEDUP_REMOVED lines=8> */
[----:B---3--:R0:W-:Y:S02]  /*52b90*/  @P6 STG.E.U8 desc[UR40][R4.64], R3 ;  /* 0x0000000304006986 */ /* 0x0081e4000c101128 */
        /* <DEDUP_REMOVED lines=13> */
[----:B0-----:R-:W3:Y:S04]  /*52c70*/  LDL.LU.64 R16, [R1+0x670] ;  /* 0x0006700001107983 */ /* 0x001ee80000300a00 */
[----:B------:R-:W4:Y:S04]  /*52c80*/  LDL.LU.64 R28, [R1+0x698] ;  /* 0x00069800011c7983 */ /* 0x000f280000300a00 */
[----:B------:R-:W2:Y:S01]  /*52c90*/  LDL.LU R23, [R1+0xb4] ;  /* 0x0000b40001177983 */ /* 0x000ea20000300800 */
[----:B------:R-:W-:-:S02]  /*52ca0*/  LOP3.LUT P3, RZ, R2, 0x20000000, RZ, 0xc0, !PT ;  /* 0x2000000002ff7812 */ /* 0x000fc4000786c0ff */
[C---:B------:R-:W-:Y:S01]  /*52cb0*/  LOP3.LUT P2, RZ, R2.reuse, 0x10000000, RZ, 0xc0, !PT ;  /* 0x1000000002ff7812 */ /* 0x040fe2000784c0ff */
[----:B------:R-:W3:Y:S04]  /*52cc0*/  LDL.LU.64 R20, [R1+0x690] ;  /* 0x0006900001147983 */ /* 0x000ee80000300a00 */
[----:B------:R-:W3:Y:S04]  /*52cd0*/  LDL.LU.64 R26, [R1+0x6b8] ;  /* 0x0006b800011a7983 */ /* 0x000ee80000300a00 */
[----:B------:R-:W3:Y:S01]  /*52ce0*/  LDL.LU R11, [R1+0xa4] ;  /* 0x0000a400010b7983 */ /* 0x000ee20000300800 */
[----:B------:R-:W-:-:S02]  /*52cf0*/  LOP3.LUT P6, RZ, R2, 0x100000, RZ, 0xc0, !PT ;  /* 0x0010000002ff7812 */ /* 0x000fc400078cc0ff */
[----:B------:R-:W-:-:S11]  /*52d00*/  LOP3.LUT R10, R10, 0xffffffef, RZ, 0xc0, !PT ;  /* 0xffffffef0a0a7812 */ /* 0x000fd600078ec0ff */
[----:B------:R-:W-:Y:S02]  /*52d10*/  @P6 LOP3.LUT R10, R10, 0x10, RZ, 0xfc, !PT ;  /* 0x000000100a0a6812 */ /* 0x000fe400078efcff */
[----:B------:R-:W-:Y:S02]  /*52d20*/  LOP3.LUT P6, RZ, R8, 0x800, RZ, 0xc0, !PT ;  /* 0x0000080008ff7812 */ /* 0x000fe400078cc0ff */
[----:B------:R-:W-:Y:S02]  /*52d30*/  LOP3.LUT R10, R10, 0xffffffdf, RZ, 0xc0, !PT ;  /* 0xffffffdf0a0a7812 */ /* 0x000fe400078ec0ff */
[----:B--2---:R-:W-:-:S05]  /*52d40*/  PRMT R3, R23, 0x7770, RZ ;  /* 0x0000777017037816 */ /* 0x004fca00000000ff */
[----:B------:R0:W-:Y:S02]  /*52d50*/  @P3 STG.E.U8 desc[UR40][R24.64], R3 ;  /* 0x0000000318003986 */ /* 0x0001e4000c101128 */
[----:B0-----:R-:W-:Y:S02]  /*52d60*/  PRMT R3, R23, 0x7771, RZ ;  /* 0x0000777117037816 */ /* 0x001fe400000000ff */
[----:B------:R-:W2:Y:S04]  /*52d70*/  LDL.LU.64 R24, [R1+0x6b0] ;  /* 0x0006b00001187983 */ /* 0x000ea80000300a00 */
[----:B---3--:R0:W-:Y:S04]  /*52d80*/  @P2 STG.E.U8 desc[UR40][R16.64], R3 ;  /* 0x0000000310002986 */ /* 0x0081e8000c101128 */
[----:B0-----:R-:W3:Y:S04]  /*52d90*/  LDL.LU.64 R16, [R1+0x6d8] ;  /* 0x0006d80001107983 */ /* 0x001ee80000300a00 */
[----:B------:R-:W2:Y:S01]  /*52da0*/  LDL.LU R18, [R1+0xb8] ;  /* 0x0000b80001127983 */ /* 0x000ea20000300800 */
        /* <DEDUP_REMOVED lines=9> */
[C---:B------:R-:W-:Y:S02]  /*52e40*/  LOP3.LUT P0, RZ, R8.reuse, 0x2000, RZ, 0xc0, !PT ;  /* 0x0000200008ff7812 */ /* 0x040fe4000780c0ff */
[----:B------:R-:W-:-:S07]  /*52e50*/  LOP3.LUT P3, RZ, R8, 0x400, RZ, 0xc0, !PT ;  /* 0x0000040008ff7812 */ /* 0x000fce000786c0ff */
[----:B------:R-:W-:Y:S02]  /*52e60*/  @P6 LOP3.LUT R10, R10, 0x100, RZ, 0xfc, !PT ;  /* 0x000001000a0a6812 */ /* 0x000fe400078efcff */
[----:B------:R-:W-:Y:S02]  /*52e70*/  LOP3.LUT P6, RZ, R8, 0x1000, RZ, 0xc0, !PT ;  /* 0x0000100008ff7812 */ /* 0x000fe400078cc0ff */
[----:B------:R-:W-:-:S11]  /*52e80*/  LOP3.LUT R10, R10, 0xfffffdff, RZ, 0xc0, !PT ;  /* 0xfffffdff0a0a7812 */ /* 0x000fd600078ec0ff */
[----:B------:R-:W-:Y:S02]  /*52e90*/  @P6 LOP3.LUT R10, R10, 0x200, RZ, 0xfc, !PT ;  /* 0x000002000a0a6812 */ /* 0x000fe400078efcff */
[----:B------:R-:W-:Y:S01]  /*52ea0*/  LOP3.LUT P6, RZ, R2, 0x1000000, RZ, 0xc0, !PT ;  /* 0x0100000002ff7812 */ /* 0x000fe200078cc0ff */
[----:B--2---:R0:W-:Y:S04]  /*52eb0*/  STL [R1+0x15f0], R18 ;  /* 0x0015f01201007387 */ /* 0x0041e80000100800 */
[----:B0-----:R-:W2:Y:S04]  /*52ec0*/  LDL.LU.64 R18, [R1+0x6d0] ;  /* 0x0006d00001127983 */ /* 0x001ea80000300a00 */
[----:B------:R0:W-:Y:S04]  /*52ed0*/  STL [R1+0x15e0], R8 ;  /* 0x0015e00801007387 */ /* 0x0001e80000100800 */
[----:B0-----:R-:W2:Y:S01]  /*52ee0*/  LDL.LU.64 R8, [R1+0x6f0] ;  /* 0x0006f00001087983 */ /* 0x001ea20000300a00 */
[----:B------:R-:W-:-:S04]  /*52ef0*/  LOP3.LUT R10, R10, 0xfffffbff, RZ, 0xc0, !PT ;  /* 0xfffffbff0a0a7812 */ /* 0x000fc800078ec0ff */
[----:B------:R-:W-:Y:S02]  /*52f00*/  @P6 LOP3.LUT R10, R10, 0x400, RZ, 0xfc, !PT ;  /* 0x000004000a0a6812 */ /* 0x000fe400078efcff */
[C---:B------:R-:W-:Y:S02]  /*52f10*/  LOP3.LUT P6, RZ, R2.reuse, 0x2000000, RZ, 0xc0, !PT ;  /* 0x0200000002ff7812 */ /* 0x040fe400078cc0ff */
[----:B------:R-:W-:Y:S02]  /*52f20*/  LOP3.LUT P1, RZ, R2, 0x8000000, RZ, 0xc0, !PT ;  /* 0x0800000002ff7812 */ /* 0x000fe4000782c0ff */
[----:B------:R-:W-:Y:S02]  /*52f30*/  LOP3.LUT R10, R10, 0xfffff7ff, RZ, 0xc0, !PT ;  /* 0xfffff7ff0a0a7812 */ /* 0x000fe400078ec0ff */
[----:B------:R-:W-:-:S07]  /*52f40*/  PRMT R3, R23, 0x7772, RZ ;  /* 0x0000777217037816 */ /* 0x000fce00000000ff */
        /* <DEDUP_REMOVED lines=16> */
[----:B------:R0:W-:Y:S04]  /*53050*/  STL.64 [R1+0x15e8], R8 ;  /* 0x0015e80801007387 */ /* 0x0001e80000100a00 */
[----:B0-----:R-:W2:Y:S04]  /*53060*/  LDL.LU.64 R8, [R1+0x6f8] ;  /* 0x0006f80001087983 */ /* 0x001ea80000300a00 */
[----:B------:R-:W3:Y:S04]  /*53070*/  LDL.LU.64 R6, [R1+0x718] ;  /* 0x0007180001067983 */ /* 0x000ee80000300a00 */
[----:B------:R-:W4:Y:S04]  /*53080*/  LDL.LU.64 R12, [R1+0x710] ;  /* 0x00071000010c7983 */ /* 0x000f280000300a00 */
[----:B------:R-:W2:Y:S04]  /*53090*/  LDL.LU R20, [R1+0xa8] ;  /* 0x0000a80001147983 */ /* 0x000ea80000300800 */
[----:B------:R-:W2:Y:S04]  /*530a0*/  LDL.LU.64 R4, [R1+0x738] ;  /* 0x0007380001047983 */ /* 0x000ea80000300a00 */
[----:B------:R-:W2:Y:S04]  /*530b0*/  LDL.LU.64 R14, [R1+0x730] ;  /* 0x00073000010e7983 */ /* 0x000ea80000300a00 */
[----:B------:R-:W2:Y:S04]  /*530c0*/  LDL.LU.64 R28, [R1+0x758] ;  /* 0x00075800011c7983 */ /* 0x000ea80000300a00 */
[----:B------:R-:W2:Y:S04]  /*530d0*/  LDL.LU.64 R22, [R1+0x750] ;  /* 0x0007500001167983 */ /* 0x000ea80000300a00 */
[----:B------:R-:W2:Y:S04]  /*530e0*/  LDL.LU R21, [R1+0xbc] ;  /* 0x0000bc0001157983 */ /* 0x000ea80000300800 */
[----:B------:R-:W2:Y:S04]  /*530f0*/  LDL.LU.64 R26, [R1+0x778] ;  /* 0x00077800011a7983 */ /* 0x000ea80000300a00 */
[----:B------:R-:W2:Y:S04]  /*53100*/  LDL.LU.64 R24, [R1+0x770] ;  /* 0x0007700001187983 */ /* 0x000ea80000300a00 */
[----:B------:R-:W2:Y:S04]  /*53110*/  LDL.LU.64 R16, [R1+0x790] ;  /* 0x0007900001107983 */ /* 0x000ea80000300a00 */
[----:B------:R-:W2:Y:S04]  /*53120*/  LDL.LU R11, [R1+0x15f4] ;  /* 0x0015f400010b7983 */ /* 0x000ea80000300800 */
[----:B------:R-:W2:Y:S01]  /*53130*/  LDL.LU R18, [R1+0x15f0] ;  /* 0x0015f00001127983 */ /* 0x000ea20000300800 */
        /* <DEDUP_REMOVED lines=8> */
[C---:B------:R-:W-:Y:S02]  /*531c0*/  LOP3.LUT P2, RZ, R2.reuse, 0x20000, RZ, 0xc0, !PT ;  /* 0x0002000002ff7812 */ /* 0x040fe4000784c0ff */
[----:B------:R-:W-:-:S03]  /*531d0*/  LOP3.LUT P1, RZ, R2, 0x10000, RZ, 0xc0, !PT ;  /* 0x0001000002ff7812 */ /* 0x000fc6000782c0ff */
[----:B--2---:R0:W-:Y:S01]  /*531e0*/  @P6 STG.E.U8 desc[UR40][R8.64], R3 ;  /* 0x0000000308006986 */ /* 0x0041e2000c101128 */
[----:B------:R-:W-:Y:S02]  /*531f0*/  LOP3.LUT P6, RZ, R10, 0x40, RZ, 0xc0, !PT ;  /* 0x000000400aff7812 */ /* 0x000fe400078cc0ff */
[----:B0-----:R-:W-:Y:S01]  /*53200*/  PRMT R3, R18, 0x7772, RZ ;  /* 0x0000777212037816 */ /* 0x001fe200000000ff */
[----:B------:R-:W2:Y:S10]  /*53210*/  LDL.LU R8, [R1+0x15e0] ;  /* 0x0015e00001087983 */ /* 0x000eb40000300800 */
[----:B---3--:R0:W-:Y:S01]  /*53220*/  @P6 STG.E.U8 desc[UR40][R6.64], R3 ;  /* 0x0000000306006986 */ /* 0x0081e2000c101128 */
[----:B------:R-:W-:-:S03]  /*53230*/  LOP3.LUT P6, RZ, R10, 0x20, RZ, 0xc0, !PT ;  /* 0x000000200aff7812 */ /* 0x000fc600078cc0ff */
[----:B0-----:R-:W3:Y:S01]  /*53240*/  LDL.LU.64 R6, [R1+0x15d8] ;  /* 0x0015d80001067983 */ /* 0x001ee20000300a00 */
[----:B------:R-:W-:-:S09]  /*53250*/  PRMT R3, R18, 0x7773, RZ ;  /* 0x0000777312037816 */ /* 0x000fd200000000ff */
[----:B----4-:R0:W-:Y:S01]  /*53260*/  @P6 STG.E.U8 desc[UR40][R12.64], R3 ;  /* 0x000000030c006986 */ /* 0x0101e2000c101128 */
        /* <DEDUP_REMOVED lines=14> */
[----:B------:R-:W-:Y:S02]  /*53350*/  LOP3.LUT P0, RZ, R2, 0x8000, RZ, 0xc0, !PT ;  /* 0x0000800002ff7812 */ /* 0x000fe4000780c0ff */
[C---:B------:R-:W-:Y:S01]  /*53360*/  PRMT R3, R21.reuse, 0x7772, RZ ;  /* 0x0000777215037816 */ /* 0x040fe200000000ff */
[----:B------:R-:W4:Y:S10]  /*53370*/  LDL.LU.64 R14, [R1+0x7c8] ;  /* 0x0007c800010e7983 */ /* 0x000f340000300a00 */
[----:B------:R0:W-:Y:S04]  /*53380*/  @P0 STG.E.U8 desc[UR40][R16.64], R3 ;  /* 0x0000000310000986 */ /* 0x0001e8000c101128 */
[----:B0-----:R-:W4:Y:S01]  /*53390*/  LDL.LU.64 R16, [R1+0x7c0] ;  /* 0x0007c00001107983 */ /* 0x001f220000300a00 */
[----:B------:R-:W-:-:S03]  /*533a0*/  PRMT R3, R21, 0x7773, RZ ;  /* 0x0000777315037816 */ /* 0x000fc600000000ff */
[----:B------:R-:W4:Y:S04]  /*533b0*/  LDL.LU.64 R28, [R1+0x7e8] ;  /* 0x0007e800011c7983 */ /* 0x000f280000300a00 */
[----:B------:R-:W4:Y:S04]  /*533c0*/  LDL.LU R20, [R1+0xac] ;  /* 0x0000ac0001147983 */ /* 0x000f280000300800 */
[----:B------:R-:W4:Y:S04]  /*533d0*/  LDL.LU.64 R22, [R1+0x7e0] ;  /* 0x0007e00001167983 */ /* 0x000f280000300a00 */
[----:B------:R-:W4:Y:S04]  /*533e0*/  LDL.LU.64 R26, [R1+0x808] ;  /* 0x00080800011a7983 */ /* 0x000f280000300a00 */
[----:B------:R-:W4:Y:S01]  /*533f0*/  LDL.LU R9, [R1+0x90] ;  /* 0x0000900001097983 */ /* 0x000f220000300800 */
[----:B--2---:R-:W-:-:S02]  /*53400*/  LOP3.LUT P6, RZ, R8, 0x40, RZ, 0xc0, !PT ;  /* 0x0000004008ff7812 */ /* 0x004fc400078cc0ff */
[----:B---3--:R-:W-:-:S11]  /*53410*/  LOP3.LUT R7, R7, 0xefffffff, RZ, 0xc0, !PT ;  /* 0xefffffff07077812 */ /* 0x008fd600078ec0ff */
        /* <DEDUP_REMOVED lines=8> */
[----:B------:R-:W-:Y:S02]  /*534a0*/  LOP3.LUT P6, RZ, R2, 0x100, RZ, 0xc0, !PT ;  /* 0x0000010002ff7812 */ /* 0x000fe400078cc0ff */
[----:B------:R-:W-:-:S11]  /*534b0*/  LOP3.LUT R7, R7, 0x7fffffff, RZ, 0xc0, !PT ;  /* 0x7fffffff07077812 */ /* 0x000fd600078ec0ff */
[----:B------:R-:W-:-:S05]  /*534c0*/  @P6 LOP3.LUT R7, R7, 0x80000000, RZ, 0xfc, !PT ;  /* 0x8000000007076812 */ /* 0x000fca00078efcff */
[----:B------:R-:W-:Y:S04]  /*534d0*/  STL.64 [R1+0x15c8], R6 ;  /* 0x0015c80601007387 */ /* 0x000fe80000100a00 */
[----:B----4-:R0:W-:Y:S04]  /*534e0*/  @P3 STG.E.U8 desc[UR40][R24.64], R3 ;  /* 0x0000000318003986 */ /* 0x0101e8000c101128 */
[----:B0-----:R-:W2:Y:S04]  /*534f0*/  LDL.LU.64 R24, [R1+0x800] ;  /* 0x0008000001187983 */ /* 0x001ea80000300a00 */
[----:B------:R-:W3:Y:S01]  /*53500*/  LDL.LU.64 R6, [R1+0x820] ;  /* 0x0008200001067983 */ /* 0x000ee20000300a00 */
        /* <DEDUP_REMOVED lines=9> */
[----:B------:R-:W-:Y:S02]  /*535a0*/  LOP3.LUT P1, RZ, R2, 0x2000, RZ, 0xc0, !PT ;  /* 0x0000200002ff7812 */ /* 0x000fe4000782c0ff */
[----:B------:R-:W-:-:S05]  /*535b0*/  PRMT R3, R20, 0x7770, RZ ;  /* 0x0000777014037816 */ /* 0x000fca00000000ff */
[----:B------:R-:W-:Y:S02]  /*535c0*/  @P6 LOP3.LUT R10, R10, 0x4, RZ, 0xfc, !PT ;  /* 0x000000040a0a6812 */ /* 0x000fe400078efcff */
[C---:B------:R-:W-:Y:S02]  /*535d0*/  LOP3.LUT P6, RZ, R2.reuse, 0x800, RZ, 0xc0, !PT ;  /* 0x0000080002ff7812 */ /* 0x040fe400078cc0ff */
[----:B------:R-:W-:Y:S01]  /*535e0*/  LOP3.LUT P0, RZ, R2, 0x1000, RZ, 0xc0, !PT ;  /* 0x0000100002ff7812 */ /* 0x000fe2000780c0ff */
[----:B------:R-:W-:Y:S01]  /*535f0*/  @P2 STG.E.U8 desc[UR40][R14.64], R3 ;  /* 0x000000030e002986 */ /* 0x000fe2000c101128 */
[----:B------:R-:W-:-:S03]  /*53600*/  LOP3.LUT R10, R10, 0xfffffff7, RZ, 0xc0, !PT ;  /* 0xfffffff70a0a7812 */ /* 0x000fc600078ec0ff */
[----:B---3--:R0:W-:Y:S04]  /*53610*/  STL.64 [R1+0x15d0], R6 ;  /* 0x0015d00601007387 */ /* 0x0081e80000100a00 */
[----:B0-----:R-:W3:Y:S01]  /*53620*/  LDL.LU.64 R6, [R1+0x828] ;  /* 0x0008280001067983 */ /* 0x001ee20000300a00 */
[----:B------:R-:W-:Y:S02]  /*53630*/  PRMT R3, R20, 0x7771, RZ ;  /* 0x0000777114037816 */ /* 0x000fe400000000ff */
[----:B------:R-:W-:Y:S01]  /*53640*/  @P6 LOP3.LUT R10, R10, 0x8, RZ, 0xfc, !PT ;  /* 0x000000080a0a6812 */ /* 0x000fe200078efcff */
[----:B------:R-:W4:Y:S01]  /*53650*/  LDL.LU R21, [R1+0x80] ;  /* 0x0000800001157983 */ /* 0x000f220000300800 */
[----:B------:R-:W-:-:S03]  /*53660*/  LOP3.LUT P6, RZ, R8, 0x100, RZ, 0xc0, !PT ;  /* 0x0000010008ff7812 */ /* 0x000fc600078cc0ff */
[----:B------:R0:W-:Y:S02]  /*53670*/  @P1 STG.E.U8 desc[UR40][R16.64], R3 ;  /* 0x0000000310001986 */ /* 0x0001e4000c101128 */
[C---:B0-----:R-:W-:Y:S02]  /*53680*/  PRMT R3, R20.reuse, 0x7772, RZ ;  /* 0x0000777214037816 */ /* 0x041fe400000000ff */
[----:B------:R-:W4:Y:S04]  /*53690*/  LDL.LU.64 R16, [R1+0x848] ;  /* 0x0008480001107983 */ /* 0x000f280000300a00 */
        /* <DEDUP_REMOVED lines=12> */
[C---:B------:R-:W-:Y:S02]  /*53760*/  LOP3.LUT P6, RZ, R10.reuse, 0x4, RZ, 0xc0, !PT ;  /* 0x000000040aff7812 */ /* 0x040fe400078cc0ff */
        /* <DEDUP_REMOVED lines=10> */
[----:B------:R-:W-:Y:S01]  /*53810*/  PRMT R3, R9, 0x7773, RZ ;  /* 0x0000777309037816 */ /* 0x000fe200000000ff */
[----:B------:R0:W-:Y:S04]  /*53820*/  STL [R1+0x1564], R11 ;  /* 0x0015640b01007387 */ /* 0x0001e80000100800 */
[----:B0-----:R-:W2:Y:S06]  /*53830*/  LDL.LU.64 R10, [R1+0x840] ;  /* 0x00084000010a7983 */ /* 0x001eac0000300a00 */
[----:B---3--:R0:W-:Y:S04]  /*53840*/  @P6 STG.E.U8 desc[UR40][R6.64], R3 ;  /* 0x0000000306006986 */ /* 0x0081e8000c101128 */
[----:B0-----:R-:W3:Y:S01]  /*53850*/  LDL.LU.64 R6, [R1+0x15c8] ;  /* 0x0015c80001067983 */ /* 0x001ee20000300a00 */
[----:B----4-:R-:W-:-:S02]  /*53860*/  PRMT R3, R21, 0x7770, RZ ;  /* 0x0000777015037816 */ /* 0x010fc400000000ff */
[----:B---3--:R-:W-:-:S13]  /*53870*/  LOP3.LUT P6, RZ, R7, 0x80000000, RZ, 0xc0, !PT ;  /* 0x8000000007ff7812 */ /* 0x008fda00078cc0ff */
[----:B------:R0:W-:Y:S04]  /*53880*/  @P6 STG.E.U8 desc[UR40][R16.64], R3 ;  /* 0x0000000310006986 */ /* 0x0001e8000c101128 */
[----:B0-----:R-:W3:Y:S01]  /*53890*/  LDL.LU.64 R16, [R1+0x15c0] ;  /* 0x0015c00001107983 */ /* 0x001ee20000300a00 */
[----:B------:R-:W-:Y:S02]  /*538a0*/  LOP3.LUT P6, RZ, R7, 0x40000000, RZ, 0xc0, !PT ;  /* 0x4000000007ff7812 */ /* 0x000fe400078cc0ff */
[----:B------:R-:W-:-:S11]  /*538b0*/  PRMT R3, R21, 0x7771, RZ ;  /* 0x0000777115037816 */ /* 0x000fd600000000ff */
[----:B--2---:R0:W-:Y:S01]  /*538c0*/  @P6 STG.E.U8 desc[UR40][R10.64], R3 ;  /* 0x000000030a006986 */ /* 0x0041e2000c101128 */
[----:B------:R-:W-:Y:S02]  /*538d0*/  LOP3.LUT P6, RZ, R7, 0x20000000, RZ, 0xc0, !PT ;  /* 0x2000000007ff7812 */ /* 0x000fe400078cc0ff */
[----:B0-----:R-:W-:-:S11]  /*538e0*/  PRMT R3, R21, 0x7772, RZ ;  /* 0x0000777215037816 */ /* 0x001fd600000000ff */
[----:B------:R0:W-:Y:S01]  /*538f0*/  @P6 STG.E.U8 desc[UR40][R18.64], R3 ;  /* 0x0000000312006986 */ /* 0x0001e2000c101128 */
[----:B------:R-:W-:Y:S02]  /*53900*/  LOP3.LUT P6, RZ, R7, 0x10000000, RZ, 0xc0, !PT ;  /* 0x1000000007ff7812 */ /* 0x000fe400078cc0ff */
[C---:B------:R-:W-:Y:S02]  /*53910*/  LOP3.LUT P5, RZ, R2.reuse, 0x20, RZ, 0xc0, !PT ;  /* 0x0000002002ff7812 */ /* 0x040fe400078ac0ff */
[----:B------:R-:W-:Y:S02]  /*53920*/  LOP3.LUT P4, RZ, R2, 0x10, RZ, 0xc0, !PT ;  /* 0x0000001002ff7812 */ /* 0x000fe4000788c0ff */
[----:B0-----:R-:W-:-:S07]  /*53930*/  PRMT R3, R21, 0x7773, RZ ;  /* 0x0000777315037816 */ /* 0x001fce00000000ff */
[----:B------:R3:W-:Y:S01]  /*53940*/  @P6 STG.E.U8 desc[UR40][R12.64], R3 ;  /* 0x000000030c006986 */ /* 0x0007e2000c101128 */
[----:B------:R-:W-:Y:S02]  /*53950*/  LOP3.LUT P3, RZ, R2, 0x8, RZ, 0xc0, !PT ;  /* 0x0000000802ff7812 */ /* 0x000fe4000786c0ff */
[----:B------:R-:W-:Y:S02]  /*53960*/  LOP3.LUT P2, RZ, R8, 0x20, RZ, 0xc0, !PT ;  /* 0x0000002008ff7812 */ /* 0x000fe4000784c0ff */
[C---:B------:R-:W-:Y:S02]  /*53970*/  LOP3.LUT P1, RZ, R2.reuse, 0x4, RZ, 0xc0, !PT ;  /* 0x0000000402ff7812 */ /* 0x040fe4000782c0ff */
[----:B------:R-:W-:Y:S02]  /*53980*/  LOP3.LUT P0, RZ, R2, 0x2, RZ, 0xc0, !PT ;  /* 0x0000000202ff7812 */ /* 0x000fe4000780c0ff */
[----:B---3--:R-:W-:-:S05]  /*53990*/  PRMT R3, R16, 0x7770, RZ ;  /* 0x0000777010037816 */ /* 0x008fca00000000ff */
[----:B------:R0:W-:Y:S02]  /*539a0*/  @P5 STG.E.U8 desc[UR40][R4.64], R3 ;  /* 0x0000000304005986 */ /* 0x0001e4000c101128 */
[----:B0-----:R-:W-:-:S05]  /*539b0*/  PRMT R3, R16, 0x7771, RZ ;  /* 0x0000777110037816 */ /* 0x001fca00000000ff */
[----:B------:R0:W-:Y:S02]  /*539c0*/  @P4 STG.E.U8 desc[UR40][R14.64], R3 ;  /* 0x000000030e004986 */ /* 0x0001e4000c101128 */
[----:B0-----:R-:W-:-:S05]  /*539d0*/  PRMT R3, R16, 0x7772, RZ ;  /* 0x0000777210037816 */ /* 0x001fca00000000ff */
[----:B------:R0:W-:Y:S01]  /*539e0*/  @P3 STG.E.U8 desc[UR40][R28.64], R3 ;  /* 0x000000031c003986 */ /* 0x0001e2000c101128 */
[----:B------:R-:W-:Y:S02]  /*539f0*/  LOP3.LUT P3, RZ, R2, 0x1, RZ, 0xc0, !PT ;  /* 0x0000000102ff7812 */ /* 0x000fe4000786c0ff */
[----:B0-----:R-:W-:Y:S02]  /*53a00*/  PRMT R3, R16, 0x7773, RZ ;  /* 0x0000777310037816 */ /* 0x001fe400000000ff */
[----:B------:R-:W2:Y:S04]  /*53a10*/  LDL.LU R16, [R1+0x15b8] ;  /* 0x0015b80001107983 */ /* 0x000ea80000300800 */
[----:B------:R0:W-:Y:S01]  /*53a20*/  @P2 STG.E.U8 desc[UR40][R22.64], R3 ;  /* 0x0000000316002986 */ /* 0x0001e2000c101128 */
[----:B------:R-:W-:-:S02]  /*53a30*/  PRMT R2, R20, 0x7771, RZ ;  /* 0x0000777114027816 */ /* 0x000fc400000000ff */
[----:B0-----:R-:W-:-:S05]  /*53a40*/  PRMT R3, R20, 0x7770, RZ ;  /* 0x0000777014037816 */ /* 0x001fca00000000ff */
[----:B------:R0:W-:Y:S04]  /*53a50*/  @P1 STG.E.U8 desc[UR40][R26.64], R3 ;  /* 0x000000031a001986 */ /* 0x0001e8000c101128 */
[----:B------:R1:W-:Y:S04]  /*53a60*/  @P0 STG.E.U8 desc[UR40][R24.64], R2 ;  /* 0x0000000218000986 */ /* 0x0003e8000c101128 */
[----:B0-----:R-:W3:Y:S04]  /*53a70*/  LDL.LU.64 R26, [R1+0x8f8] ;  /* 0x0008f800011a7983 */ /* 0x001ee80000300a00 */
[----:B-1----:R-:W4:Y:S01]  /*53a80*/  LDL.LU.64 R24, [R1+0x8f0] ;  /* 0x0008f00001187983 */ /* 0x002f220000300a00 */
[----:B------:R-:W-:-:S02]  /*53a90*/  LOP3.LUT P2, RZ, R8, 0x10, RZ, 0xc0, !PT ;  /* 0x0000001008ff7812 */ /* 0x000fc4000784c0ff */
[C---:B------:R-:W-:Y:S01]  /*53aa0*/  PRMT R2, R20.reuse, 0x7772, RZ ;  /* 0x0000777214027816 */ /* 0x040fe200000000ff */
[----:B------:R-:W2:Y:S04]  /*53ab0*/  LDL.LU.64 R14, [R1+0x928] ;  /* 0x00092800010e7983 */ /* 0x000ea80000300a00 */
[----:B------:R-:W2:Y:S04]  /*53ac0*/  LDL.LU.64 R28, [R1+0x920] ;  /* 0x00092000011c7983 */ /* 0x000ea80000300a00 */
[----:B------:R-:W2:Y:S04]  /*53ad0*/  LDL.LU.64 R22, [R1+0x948] ;  /* 0x0009480001167983 */ /* 0x000ea80000300a00 */
[----:B------:R-:W2:Y:S04]  /*53ae0*/  LDL.LU R21, [R1+0x98] ;  /* 0x0000980001157983 */ /* 0x000ea80000300800 */
[----:B---3--:R0:W-:Y:S02]  /*53af0*/  @P3 STG.E.U8 desc[UR40][R26.64], R2 ;  /* 0x000000021a003986 */ /* 0x0081e4000c101128 */
[----:B0-----:R-:W-:-:S02]  /*53b00*/  PRMT R2, R20, 0x7773, RZ ;  /* 0x0000777314027816 */ /* 0x001fc400000000ff */
[----:B------:R-:W3:Y:S04]  /*53b10*/  LDL.LU.64 R26, [R1+0x940] ;  /* 0x00094000011a7983 */ /* 0x000ee80000300a00 */
[----:B------:R-:W2:Y:S04]  /*53b20*/  LDL.LU R19, [R1+0x88] ;  /* 0x0000880001137983 */ /* 0x000ea80000300800 */
[----:B----4-:R0:W-:Y:S04]  /*53b30*/  @P2 STG.E.U8 desc[UR40][R24.64], R2 ;  /* 0x0000000218002986 */ /* 0x0101e8000c101128 */
[----:B0-----:R-:W4:Y:S04]  /*53b40*/  LDL.LU.64 R24, [R1+0x968] ;  /* 0x0009680001187983 */ /* 0x001f280000300a00 */
        /* <DEDUP_REMOVED lines=28> */
[----:B------:R-:W-:-:S09]  /*53d10*/  LOP3.LUT P1, RZ, R16, 0x80000000, RZ, 0xc0, !PT ;  /* 0x8000000010ff7812 */ /* 0x000fd2000782c0ff */
[----:B------:R-:W-:Y:S02]  /*53d20*/  @P6 LOP3.LUT R7, R7, 0x4000000, RZ, 0xfc, !PT ;  /* 0x0400000007076812 */ /* 0x000fe400078efcff */
[----:B------:R-:W-:Y:S02]  /*53d30*/  LOP3.LUT P6, RZ, R8, 0x8, RZ, 0xc0, !PT ;  /* 0x0000000808ff7812 */ /* 0x000fe400078cc0ff */
[----:B------:R-:W-:Y:S02]  /*53d40*/  LOP3.LUT P0, RZ, R16, 0x40000000, RZ, 0xc0, !PT ;  /* 0x4000000010ff7812 */ /* 0x000fe4000780c0ff */
[----:B------:R-:W-:Y:S02]  /*53d50*/  LOP3.LUT R7, R7, 0xf7ffffff, RZ, 0xc0, !PT ;  /* 0xf7ffffff07077812 */ /* 0x000fe400078ec0ff */
[----:B------:R-:W-:-:S05]  /*53d60*/  PRMT R2, R21, 0x7770, RZ ;  /* 0x0000777015027816 */ /* 0x000fca00000000ff */
[----:B------:R0:W-:Y:S02]  /*53d70*/  @P1 STG.E.U8 desc[UR40][R14.64], R2 ;  /* 0x000000020e001986 */ /* 0x0001e4000c101128 */
[----:B------:R-:W-:Y:S02]  /*53d80*/  @P6 LOP3.LUT R7, R7, 0x8000000, RZ, 0xfc, !PT ;  /* 0x0800000007076812 */ /* 0x000fe400078efcff */
[----:B------:R-:W-:Y:S02]  /*53d90*/  LOP3.LUT P6, RZ, R16, 0x20000000, RZ, 0xc0, !PT ;  /* 0x2000000010ff7812 */ /* 0x000fe400078cc0ff */
[----:B0-----:R-:W-:-:S05]  /*53da0*/  PRMT R2, R21, 0x7771, RZ ;  /* 0x0000777115027816 */ /* 0x001fca00000000ff */
[----:B------:R0:W-:Y:S02]  /*53db0*/  @P0 STG.E.U8 desc[UR40][R28.64], R2 ;  /* 0x000000021c000986 */ /* 0x0001e4000c101128 */
[----:B0-----:R-:W-:-:S05]  /*53dc0*/  PRMT R2, R21, 0x7772, RZ ;  /* 0x0000777215027816 */ /* 0x001fca00000000ff */
[----:B------:R0:W-:Y:S01]  /*53dd0*/  @P6 STG.E.U8 desc[UR40][R22.64], R2 ;  /* 0x0000000216006986 */ /* 0x0001e2000c101128 */
[----:B------:R-:W-:Y:S02]  /*53de0*/  LOP3.LUT P6, RZ, R7, 0x8000000, RZ, 0xc0, !PT ;  /* 0x0800000007ff7812 */ /* 0x000fe400078cc0ff */
[----:B0-----:R-:W-:-:S11]  /*53df0*/  PRMT R2, R21, 0x7773, RZ ;  /* 0x0000777315027816 */ /* 0x001fd600000000ff */
[----:B---3--:R0:W-:Y:S01]  /*53e00*/  @P6 STG.E.U8 desc[UR40][R26.64], R2 ;  /* 0x000000021a006986 */ /* 0x0081e2000c101128 */
[----:B------:R-:W-:Y:S02]  /*53e10*/  LOP3.LUT P6, RZ, R7, 0x4000000, RZ, 0xc0, !PT ;  /* 0x0400000007ff7812 */ /* 0x000fe400078cc0ff */
[----:B0-----:R-:W-:-:S11]  /*53e20*/  PRMT R2, R19, 0x7770, RZ ;  /* 0x0000777013027816 */ /* 0x001fd600000000ff */
[----:B----4-:R0:W-:Y:S01]  /*53e30*/  @P6 STG.E.U8 desc[UR40][R24.64], R2 ;  /* 0x0000000218006986 */ /* 0x0101e2000c101128 */
[----:B------:R-:W-:Y:S02]  /*53e40*/  LOP3.LUT P6, RZ, R7, 0x2000000, RZ, 0xc0, !PT ;  /* 0x0200000007ff7812 */ /* 0x000fe400078cc0ff */
[C---:B------:R-:W-:Y:S02]  /*53e50*/  LOP3.LUT P5, RZ, R8.reuse, 0x2, RZ, 0xc0, !PT ;  /* 0x0000000208ff7812 */ /* 0x040fe400078ac0ff */
[----:B------:R-:W-:Y:S02]  /*53e60*/  LOP3.LUT P1, RZ, R8, 0x1, RZ, 0xc0, !PT ;  /* 0x0000000108ff7812 */ /* 0x000fe4000782c0ff */
[----:B------:R-:W3:Y:S04]  /*53e70*/  LDL.LU.64 R8, [R1+0x9a0] ;  /* 0x0009a00001087983 */ /* 0x000ee80000300a00 */
[----:B------:R-:W4:Y:S01]  /*53e80*/  LDL.LU.64 R10, [R1+0x9c8] ;  /* 0x0009c800010a7983 */ /* 0x000f220000300a00 */
[----:B0-----:R-:W-:-:S03]  /*53e90*/  PRMT R2, R19, 0x7771, RZ ;  /* 0x0000777113027816 */ /* 0x001fc600000000ff */
[----:B------:R-:W3:Y:S04]  /*53ea0*/  LDL.LU.64 R14, [R1+0x9c0] ;  /* 0x0009c000010e7983 */ /* 0x000ee80000300a00 */
[----:B------:R-:W3:Y:S04]  /*53eb0*/  LDL.LU.64 R28, [R1+0x9e8] ;  /* 0x0009e800011c7983 */ /* 0x000ee80000300a00 */
[----:B------:R-:W3:Y:S04]  /*53ec0*/  LDL.LU.64 R22, [R1+0x9e0] ;  /* 0x0009e00001167983 */ /* 0x000ee80000300a00 */
[----:B------:R-:W3:Y:S04]  /*53ed0*/  LDL.LU.64 R20, [R1+0xa08] ;  /* 0x000a080001147983 */ /* 0x000ee80000300a00 */
[----:B------:R-:W3:Y:S04]  /*53ee0*/  LDL.LU.64 R26, [R1+0xa00] ;  /* 0x000a0000011a7983 */ /* 0x000ee80000300a00 */
[----:B------:R-:W3:Y:S04]  /*53ef0*/  LDL.LU R18, [R1+0x70] ;  /* 0x0000700001127983 */ /* 0x000ee80000300800 */
        /* <DEDUP_REMOVED lines=12> */
[C---:B------:R-:W-:Y:S02]  /*53fc0*/  LOP3.LUT P4, RZ, R16.reuse, 0x400000, RZ, 0xc0, !PT ;  /* 0x0040000010ff7812 */ /* 0x040fe4000788c0ff */
[C---:B------:R-:W-:Y:S02]  /*53fd0*/  LOP3.LUT P3, RZ, R16.reuse, 0x200000, RZ, 0xc0, !PT ;  /* 0x0020000010ff7812 */ /* 0x040fe4000786c0ff */
[----:B------:R-:W-:-:S02]  /*53fe0*/  LOP3.LUT P2, RZ, R16, 0x100000, RZ, 0xc0, !PT ;  /* 0x0010000010ff7812 */ /* 0x000fc4000784c0ff */
[----:B------:R-:W-:Y:S02]  /*53ff0*/  LOP3.LUT P0, RZ, R16, 0x80000, RZ, 0xc0, !PT ;  /* 0x0008000010ff7812 */ /* 0x000fe4000780c0ff */
[----:B--2---:R-:W-:-:S05]  /*54000*/  PRMT R2, R13, 0x7770, RZ ;  /* 0x000077700d027816 */ /* 0x004fca00000000ff */
[----:B------:R0:W-:Y:S01]  /*54010*/  @P6 STG.E.U8 desc[UR40][R4.64], R2 ;  /* 0x0000000204006986 */ /* 0x0001e2000c101128 */
        /* <DEDUP_REMOVED lines=18> */
[----:B0-----:R-:W-:-:S02]  /*54140*/  PRMT R2, R18, 0x7770, RZ ;  /* 0x0000777012027816 */ /* 0x001fc400000000ff */
[----:B------:R-:W4:Y:S04]  /*54150*/  LDL.LU.64 R26, [R1+0xa20] ;  /* 0x000a2000011a7983 */ /* 0x000f280000300a00 */
[----:B------:R0:W-:Y:S04]  /*54160*/  @P0 STG.E.U8 desc[UR40][R24.64], R2 ;  /* 0x0000000218000986 */ /* 0x0001e8000c101128 */
[----:B0-----:R-:W2:Y:S01]  /*54170*/  LDL.LU.64 R24, [R1+0xa48] ;  /* 0x000a480001187983 */ /* 0x001ea20000300a00 */
[C---:B------:R-:W-:Y:S02]  /*54180*/  LOP3.LUT P3, RZ, R16.reuse, 0x40000, RZ, 0xc0, !PT ;  /* 0x0004000010ff7812 */ /* 0x040fe4000786c0ff */
[----:B------:R-:W-:Y:S01]  /*54190*/  LOP3.LUT P2, RZ, R16, 0x20000, RZ, 0xc0, !PT ;  /* 0x0002000010ff7812 */ /* 0x000fe2000784c0ff */
[----:B------:R-:W2:Y:S01]  /*541a0*/  LDL.LU.64 R28, [R1+0xa40] ;  /* 0x000a4000011c7983 */ /* 0x000ea20000300a00 */
[----:B------:R-:W-:-:S03]  /*541b0*/  PRMT R2, R18, 0x7771, RZ ;  /* 0x0000777112027816 */ /* 0x000fc600000000ff */
[----:B------:R-:W3:Y:S04]  /*541c0*/  LDL.LU.64 R22, [R1+0xa68] ;  /* 0x000a680001167983 */ /* 0x000ee80000300a00 */
[----:B------:R-:W3:Y:S04]  /*541d0*/  LDL.LU.64 R20, [R1+0xa60] ;  /* 0x000a600001147983 */ /* 0x000ee80000300a00 */
[----:B------:R-:W3:Y:S04]  /*541e0*/  LDL.LU R19, [R1+0x60] ;  /* 0x0000600001137983 */ /* 0x000ee80000300800 */
[----:B----4-:R0:W-:Y:S02]  /*541f0*/  @P3 STG.E.U8 desc[UR40][R26.64], R2 ;  /* 0x000000021a003986 */ /* 0x0101e4000c101128 */
[----:B0-----:R-:W-:-:S02]  /*54200*/  PRMT R2, R18, 0x7772, RZ ;  /* 0x0000777212027816 */ /* 0x001fc400000000ff */
[----:B------:R-:W4:Y:S04]  /*54210*/  LDL.LU.64 R26, [R1+0xa88] ;  /* 0x000a8800011a7983 */ /* 0x000f280000300a00 */
[----:B------:R-:W3:Y:S04]  /*54220*/  LDL.LU R5, [R1+0x74] ;  /* 0x0000740001057983 */ /* 0x000ee80000300800 */
[----:B--2---:R0:W-:Y:S04]  /*54230*/  @P2 STG.E.U8 desc[UR40][R24.64], R2 ;  /* 0x0000000218002986 */ /* 0x0041e8000c101128 */
[----:B0-----:R-:W2:Y:S04]  /*54240*/  LDL.LU.64 R24, [R1+0xa80] ;  /* 0x000a800001187983 */ /* 0x001ea80000300a00 */
[----:B------:R-:W2:Y:S04]  /*54250*/  LDL.LU.64 R8, [R1+0xad0] ;  /* 0x000ad00001087983 */ /* 0x000ea80000300a00 */
        /* <DEDUP_REMOVED lines=10> */
[----:B---3--:R-:W-:Y:S02]  /*54300*/  LOP3.LUT P6, RZ, R17, 0x20000000, RZ, 0xc0, !PT ;  /* 0x2000000011ff7812 */ /* 0x008fe400078cc0ff */
        /* <DEDUP_REMOVED lines=20> */
[----:B------:R-:W-:Y:S02]  /*54450*/  PRMT R2, R18, 0x7773, RZ ;  /* 0x0000777312027816 */ /* 0x000fe400000000ff */
[----:B------:R-:W3:Y:S05]  /*54460*/  LDL.LU R18, [R1+0x64] ;  /* 0x0000640001127983 */ /* 0x000eea0000300800 */
[----:B------:R-:W-:Y:S01]  /*54470*/  @P6 LOP3.LUT R7, R7, 0x80000, RZ, 0xfc, !PT ;  /* 0x0008000007076812 */ /* 0x000fe200078efcff */
[----:B------:R0:W-:Y:S01]  /*54480*/  @P1 STG.E.U8 desc[UR40][R28.64], R2 ;  /* 0x000000021c001986 */ /* 0x0001e2000c101128 */
[----:B------:R-:W-:-:S03]  /*54490*/  LOP3.LUT P6, RZ, R16, 0x8000, RZ, 0xc0, !PT ;  /* 0x0000800010ff7812 */ /* 0x000fc600078cc0ff */
[----:B------:R-:W3:Y:S04]  /*544a0*/  LDL.LU.64 R10, [R1+0xaf8] ;  /* 0x000af800010a7983 */ /* 0x000ee80000300a00 */
[----:B------:R-:W3:Y:S01]  /*544b0*/  LDL.LU.64 R12, [R1+0xaf0] ;  /* 0x000af000010c7983 */ /* 0x000ee20000300a00 */
[----:B0-----:R-:W-:-:S03]  /*544c0*/  PRMT R2, R19, 0x7770, RZ ;  /* 0x0000777013027816 */ /* 0x001fc600000000ff */
[----:B------:R-:W3:Y:S04]  /*544d0*/  LDL.LU.64 R14, [R1+0xb18] ;  /* 0x000b1800010e7983 */ /* 0x000ee80000300a00 */
[----:B------:R0:W-:Y:S04]  /*544e0*/  @P0 STG.E.U8 desc[UR40][R22.64], R2 ;  /* 0x0000000216000986 */ /* 0x0001e8000c101128 */
[----:B------:R-:W3:Y:S01]  /*544f0*/  LDL.LU.64 R28, [R1+0xb10] ;  /* 0x000b1000011c7983 */ /* 0x000ee20000300a00 */
[----:B0-----:R-:W-:-:S03]  /*54500*/  PRMT R2, R19, 0x7771, RZ ;  /* 0x0000777113027816 */ /* 0x001fc600000000ff */
[----:B------:R-:W3:Y:S04]  /*54510*/  LDL.LU.64 R22, [R1+0xb38] ;  /* 0x000b380001167983 */ /* 0x000ee80000300a00 */
[----:B------:R0:W-:Y:S01]  /*54520*/  @P6 STG.E.U8 desc[UR40][R20.64], R2 ;  /* 0x0000000214006986 */ /* 0x0001e2000c101128 */
[----:B------:R-:W-:Y:S02]  /*54530*/  LOP3.LUT P6, RZ, R7, 0x80000, RZ, 0xc0, !PT ;  /* 0x0008000007ff7812 */ /* 0x000fe400078cc0ff */
[----:B0-----:R-:W-:Y:S01]  /*54540*/  PRMT R2, R19, 0x7772, RZ ;  /* 0x0000777213027816 */ /* 0x001fe200000000ff */
[----:B------:R-:W3:Y:S10]  /*54550*/  LDL.LU.64 R20, [R1+0xb30] ;  /* 0x000b300001147983 */ /* 0x000ef40000300a00 */
[----:B----4-:R0:W-:Y:S01]  /*54560*/  @P6 STG.E.U8 desc[UR40][R26.64], R2 ;  /* 0x000000021a006986 */ /* 0x0101e2000c101128 */
[----:B------:R-:W-:-:S02]  /*54570*/  LOP3.LUT P6, RZ, R7, 0x40000, RZ, 0xc0, !PT ;  /* 0x0004000007ff7812 */ /* 0x000fc400078cc0ff */
[----:B0-----:R-:W-:Y:S01]  /*54580*/  PRMT R2, R19, 0x7773, RZ ;  /* 0x0000777313027816 */ /* 0x001fe200000000ff */
[----:B------:R-:W4:Y:S10]  /*54590*/  LDL.LU.64 R26, [R1+0xb60] ;  /* 0x000b6000011a7983 */ /* 0x000f340000300a00 */
[----:B------:R0:W-:Y:S01]  /*545a0*/  @P6 STG.E.U8 desc[UR40][R24.64], R2 ;  /* 0x0000000218006986 */ /* 0x0001e2000c101128 */
[----:B------:R-:W-:-:S02]  /*545b0*/  LOP3.LUT P6, RZ, R7, 0x20000, RZ, 0xc0, !PT ;  /* 0x0002000007ff7812 */ /* 0x000fc400078cc0ff */
[----:B0-----:R-:W-:Y:S01]  /*545c0*/  PRMT R2, R5, 0x7770, RZ ;  /* 0x0000777005027816 */ /* 0x001fe200000000ff */
[----:B------:R-:W3:Y:S10]  /*545d0*/  LDL.LU.64 R24, [R1+0xb58] ;  /* 0x000b580001187983 */ /* 0x000ef40000300a00 */
        /* <DEDUP_REMOVED lines=12> */
[----:B------:R-:W-:Y:S02]  /*546a0*/  LOP3.LUT P5, RZ, R16, 0x100, RZ, 0xc0, !PT ;  /* 0x0000010010ff7812 */ /* 0x000fe400078ac0ff */
[----:B------:R-:W-:-:S02]  /*546b0*/  LOP3.LUT P4, RZ, R17, 0x10000000, RZ, 0xc0, !PT ;  /* 0x1000000011ff7812 */ /* 0x000fc4000788c0ff */
[C---:B------:R-:W-:Y:S02]  /*546c0*/  LOP3.LUT P3, RZ, R16.reuse, 0x80, RZ, 0xc0, !PT ;  /* 0x0000008010ff7812 */ /* 0x040fe4000786c0ff */
[C---:B------:R-:W-:Y:S02]  /*546d0*/  LOP3.LUT P2, RZ, R16.reuse, 0x40, RZ, 0xc0, !PT ;  /* 0x0000004010ff7812 */ /* 0x040fe4000784c0ff */
[----:B------:R-:W-:Y:S01]  /*546e0*/  LOP3.LUT P1, RZ, R16, 0x20, RZ, 0xc0, !PT ;  /* 0x0000002010ff7812 */ /* 0x000fe2000782c0ff */
[----:B--2---:R3:W-:Y:S01]  /*546f0*/  @P6 STG.E.U8 desc[UR40][R8.64], R2 ;  /* 0x0000000208006986 */ /* 0x0047e2000c101128 */
[----:B------:R-:W-:Y:S02]  /*54700*/  LOP3.LUT P6, RZ, R7, 0x2000, RZ, 0xc0, !PT ;  /* 0x0000200007ff7812 */ /* 0x000fe400078cc0ff */
[----:B---3--:R-:W-:-:S11]  /*54710*/  PRMT R2, R18, 0x7770, RZ ;  /* 0x0000777012027816 */ /* 0x008fd600000000ff */
        /* <DEDUP_REMOVED lines=13> */
[----:B----4-:R0:W-:Y:S02]  /*547f0*/  @P1 STG.E.U8 desc[UR40][R26.64], R2 ;  /* 0x000000021a001986 */ /* 0x0101e4000c101128 */
[----:B0-----:R-:W-:Y:S02]  /*54800*/  PRMT R2, R4, 0x7773, RZ ;  /* 0x0000777304027816 */ /* 0x001fe400000000ff */
[----:B------:R-:W2:Y:S04]  /*54810*/  LDL.LU R4, [R1+0x1578] ;  /* 0x0015780001047983 */ /* 0x000ea80000300800 */
[----:B------:R-:W3:Y:S04]  /*54820*/  LDL.LU R27, [R1+0x68] ;  /* 0x00006800011b7983 */ /* 0x000ee80000300800 */
[----:B------:R-:W4:Y:S04]  /*54830*/  LDL.LU.64 R22, [R1+0xb80] ;  /* 0x000b800001167983 */ /* 0x000f280000300a00 */
[----:B------:R-:W3:Y:S01]  /*54840*/  LDL.LU.64 R12, [R1+0xb78] ;  /* 0x000b7800010c7983 */ /* 0x000ee20000300a00 */
[----:B------:R-:W-:-:S02]  /*54850*/  LOP3.LUT P0, RZ, R17, 0x8000000, RZ, 0xc0, !PT ;  /* 0x0800000011ff7812 */ /* 0x000fc4000780c0ff */
[----:B------:R-:W-:Y:S01]  /*54860*/  LOP3.LUT R7, R7, 0xfffffdff, RZ, 0xc0, !PT ;  /* 0xfffffdff07077812 */ /* 0x000fe200078ec0ff */
[----:B------:R-:W3:Y:S01]  /*54870*/  LDL.LU.64 R14, [R1+0xba0] ;  /* 0x000ba000010e7983 */ /* 0x000ee20000300a00 */
[C---:B------:R-:W-:Y:S02]  /*54880*/  LOP3.LUT P5, RZ, R16.reuse, 0x10, RZ, 0xc0, !PT ;  /* 0x0000001010ff7812 */ /* 0x040fe400078ac0ff */
[----:B------:R-:W-:Y:S01]  /*54890*/  LOP3.LUT P4, RZ, R16, 0x8, RZ, 0xc0, !PT ;  /* 0x0000000810ff7812 */ /* 0x000fe2000788c0ff */
[----:B------:R-:W4:Y:S04]  /*548a0*/  LDL.LU.64 R20, [R1+0xb98] ;  /* 0x000b980001147983 */ /* 0x000f280000300a00 */
[----:B------:R-:W4:Y:S04]  /*548b0*/  LDL.LU.64 R28, [R1+0xbc0] ;  /* 0x000bc000011c7983 */ /* 0x000f280000300a00 */
[----:B------:R0:W-:Y:S01]  /*548c0*/  @P0 STG.E.U8 desc[UR40][R24.64], R2 ;  /* 0x0000000218000986 */ /* 0x0001e2000c101128 */
[----:B------:R-:W-:-:S02]  /*548d0*/  LOP3.LUT P0, RZ, R17, 0x2000000, RZ, 0xc0, !PT ;  /* 0x0200000011ff7812 */ /* 0x000fc4000780c0ff */
[----:B------:R-:W-:Y:S02]  /*548e0*/  LOP3.LUT P3, RZ, R16, 0x4, RZ, 0xc0, !PT ;  /* 0x0000000410ff7812 */ /* 0x000fe4000786c0ff */
[----:B------:R-:W-:Y:S01]  /*548f0*/  LOP3.LUT P2, RZ, R17, 0x4000000, RZ, 0xc0, !PT ;  /* 0x0400000011ff7812 */ /* 0x000fe2000784c0ff */
[----:B0-----:R-:W4:Y:S08]  /*54900*/  LDL.LU.64 R24, [R1+0xbb8] ;  /* 0x000bb80001187983 */ /* 0x001f300000300a00 */
[----:B------:R-:W-:Y:S01]  /*54910*/  @P0 LOP3.LUT R7, R7, 0x200, RZ, 0xfc, !PT ;  /* 0x0000020007070812 */ /* 0x000fe200078efcff */
[----:B------:R-:W4:Y:S03]  /*54920*/  LDL.LU R3, [R1+0x7c] ;  /* 0x00007c0001037983 */ /* 0x000f260000300800 */
[----:B------:R-:W-:-:S02]  /*54930*/  LOP3.LUT R7, R7, 0xfffffbff, RZ, 0xc0, !PT ;  /* 0xfffffbff07077812 */ /* 0x000fc400078ec0ff */
[C---:B--2---:R-:W-:Y:S02]  /*54940*/  LOP3.LUT P0, RZ, R4.reuse, 0x80000000, RZ, 0xc0, !PT ;  /* 0x8000000004ff7812 */ /* 0x044fe4000780c0ff */
[----:B------:R-:W-:-:S11]  /*54950*/  LOP3.LUT P1, RZ, R4, 0x8000000, RZ, 0xc0, !PT ;  /* 0x0800000004ff7812 */ /* 0x000fd6000782c0ff */
[----:B------:R-:W-:Y:S02]  /*54960*/  @P0 LOP3.LUT R7, R7, 0x400, RZ, 0xfc, !PT ;  /* 0x0000040007070812 */ /* 0x000fe400078efcff */
[----:B------:R-:W-:Y:S02]  /*54970*/  LOP3.LUT P0, RZ, R16, 0x1, RZ, 0xc0, !PT ;  /* 0x0000000110ff7812 */ /* 0x000fe4000780c0ff */
[----:B------:R-:W-:Y:S02]  /*54980*/  LOP3.LUT R7, R7, 0xfffff7ff, RZ, 0xc0, !PT ;  /* 0xfffff7ff07077812 */ /* 0x000fe400078ec0ff */
[----:B---3--:R-:W-:-:S05]  /*54990*/  PRMT R2, R27, 0x7770, RZ ;  /* 0x000077701b027816 */ /* 0x008fca00000000ff */
[----:B----4-:R0:W-:Y:S04]  /*549a0*/  @P5 STG.E.U8 desc[UR40][R22.64], R2 ;  /* 0x0000000216005986 */ /* 0x0101e8000c101128 */
[----:B------:R-:W-:-:S04]  /*549b0*/  @P0 LOP3.LUT R7, R7, 0x800, RZ, 0xfc, !PT ;  /* 0x0000080007070812 */ /* 0x000fc800078efcff */
[----:B------:R-:W-:Y:S02]  /*549c0*/  LOP3.LUT R7, R7, 0xffffffdf, RZ, 0xc0, !PT ;  /* 0xffffffdf07077812 */ /* 0x000fe400078ec0ff */
[----:B0-----:R-:W-:Y:S01]  /*549d0*/  PRMT R2, R27, 0x7771, RZ ;  /* 0x000077711b027816 */ /* 0x001fe200000000ff */
[----:B------:R-:W2:Y:S01]  /*549e0*/  LDL.LU.64 R22, [R1+0xbe0] ;  /* 0x000be00001167983 */ /* 0x000ea20000300a00 */
[----:B------:R-:W-:Y:S02]  /*549f0*/  @P1 LOP3.LUT R7, R7, 0x20, RZ, 0xfc, !PT ;  /* 0x0000002007071812 */ /* 0x000fe400078efcff */
[----:B------:R-:W-:Y:S01]  /*54a00*/  LOP3.LUT P0, RZ, R16, 0x2, RZ, 0xc0, !PT ;  /* 0x0000000210ff7812 */ /* 0x000fe2000780c0ff */
[----:B------:R-:W3:Y:S01]  /*54a10*/  LDL.LU R5, [R1+0x6c] ;  /* 0x00006c0001057983 */ /* 0x000ee20000300800 */
[----:B------:R-:W-:-:S03]  /*54a20*/  LOP3.LUT P1, RZ, R17, 0x1000000, RZ, 0xc0, !PT ;  /* 0x0100000011ff7812 */ /* 0x000fc6000782c0ff */
[----:B------:R-:W-:Y:S01]  /*54a30*/  @P4 STG.E.U8 desc[UR40][R12.64], R2 ;  /* 0x000000020c004986 */ /* 0x000fe2000c101128 */
[----:B------:R-:W-:-:S03]  /*54a40*/  LOP3.LUT P4, RZ, R17, 0x800000, RZ, 0xc0, !PT ;  /* 0x0080000011ff7812 */ /* 0x000fc6000788c0ff */
[----:B------:R0:W-:Y:S04]  /*54a50*/  STL [R1+0x1568], R17 ;  /* 0x0015681101007387 */ /* 0x0001e80000100800 */
[----:B0-----:R-:W4:Y:S01]  /*54a60*/  LDL.LU.64 R16, [R1+0xc00] ;  /* 0x000c000001107983 */ /* 0x001f220000300a00 */
[----:B------:R-:W-:-:S04]  /*54a70*/  LOP3.LUT R7, R7, 0xffffffbf, RZ, 0xc0, !PT ;  /* 0xffffffbf07077812 */ /* 0x000fc800078ec0ff */
[----:B------:R-:W-:Y:S02]  /*54a80*/  @P1 LOP3.LUT R7, R7, 0x40, RZ, 0xfc, !PT ;  /* 0x0000004007071812 */ /* 0x000fe400078efcff */
[----:B------:R-:W-:Y:S02]  /*54a90*/  LOP3.LUT P1, RZ, R4, 0x10000000, RZ, 0xc0, !PT ;  /* 0x1000000004ff7812 */ /* 0x000fe4000782c0ff */
[----:B------:R-:W-:Y:S02]  /*54aa0*/  LOP3.LUT R7, R7, 0xffffff7f, RZ, 0xc0, !PT ;  /* 0xffffff7f07077812 */ /* 0x000fe400078ec0ff */
[----:B------:R-:W-:-:S09]  /*54ab0*/  PRMT R2, R27, 0x7772, RZ ;  /* 0x000077721b027816 */ /* 0x000fd200000000ff */
[----:B------:R-:W-:Y:S02]  /*54ac0*/  @P1 LOP3.LUT R7, R7, 0x80, RZ, 0xfc, !PT ;  /* 0x0000008007071812 */ /* 0x000fe400078efcff */
[----:B------:R-:W-:Y:S01]  /*54ad0*/  LOP3.LUT P1, RZ, R4, 0x20000000, RZ, 0xc0, !PT ;  /* 0x2000000004ff7812 */ /* 0x000fe2000782c0ff */
[----:B------:R0:W-:Y:S01]  /*54ae0*/  @P3 STG.E.U8 desc[UR40][R14.64], R2 ;  /* 0x000000020e003986 */ /* 0x0001e2000c101128 */
[----:B------:R-:W-:Y:S02]  /*54af0*/  LOP3.LUT R7, R7, 0xfffffeff, RZ, 0xc0, !PT ;  /* 0xfffffeff07077812 */ /* 0x000fe400078ec0ff */
[----:B0-----:R-:W-:-:S09]  /*54b00*/  PRMT R2, R27, 0x7773, RZ ;  /* 0x000077731b027816 */ /* 0x001fd200000000ff */
[----:B------:R-:W-:Y:S01]  /*54b10*/  @P1 LOP3.LUT R7, R7, 0x100, RZ, 0xfc, !PT ;  /* 0x0000010007071812 */ /* 0x000fe200078efcff */
[----:B------:R-:W-:Y:S04]  /*54b20*/  @P2 STG.E.U8 desc[UR40][R20.64], R2 ;  /* 0x0000000214002986 */ /* 0x000fe8000c101128 */
[----:B----4-:R0:W-:Y:S04]  /*54b30*/  STL.64 [R1+0x1570], R16 ;  /* 0x0015701001007387 */ /* 0x0101e80000100a00 */
[----:B0-----:R-:W4:Y:S01]  /*54b40*/  LDL.LU.64 R16, [R1+0xbd8] ;  /* 0x000bd80001107983 */ /* 0x001f220000300a00 */
[----:B------:R-:W-:-:S03]  /*54b50*/  PRMT R2, R3, 0x7770, RZ ;  /* 0x0000777003027816 */ /* 0x000fc600000000ff */
        /* <DEDUP_REMOVED lines=9> */
[----:B------:R-:W3:Y:S04]  /*54bf0*/  LDL.LU.64 R18, [R1+0xc40] ;  /* 0x000c400001127983 */ /* 0x000ee80000300a00 */
[----:B------:R-:W3:Y:S01]  /*54c00*/  LDL.LU.64 R12, [R1+0xc38] ;  /* 0x000c3800010c7983 */ /* 0x000ee20000300a00 */
[----:B0-----:R-:W-:-:S03]  /*54c10*/  PRMT R2, R3, 0x7772, RZ ;  /* 0x0000777203027816 */ /* 0x001fc600000000ff */
[----:B------:R-:W3:Y:S04]  /*54c20*/  LDL.LU.64 R14, [R1+0xc60] ;  /* 0x000c6000010e7983 */ /* 0x000ee80000300a00 */
[----:B--2---:R0:W-:Y:S01]  /*54c30*/  @P0 STG.E.U8 desc[UR40][R22.64], R2 ;  /* 0x0000000216000986 */ /* 0x0041e2000c101128 */
[----:B------:R-:W-:-:S03]  /*54c40*/  LOP3.LUT P0, RZ, R7, 0x200, RZ, 0xc0, !PT ;  /* 0x0000020007ff7812 */ /* 0x000fc6000780c0ff */
[----:B------:R-:W2:Y:S04]  /*54c50*/  LDL.LU R21, [R1+0x40] ;  /* 0x0000400001157983 */ /* 0x000ea80000300800 */
[----:B------:R-:W2:Y:S01]  /*54c60*/  LDL.LU.64 R24, [R1+0xc58] ;  /* 0x000c580001187983 */ /* 0x000ea20000300a00 */
[----:B0-----:R-:W-:-:S03]  /*54c70*/  PRMT R2, R3, 0x7773, RZ ;  /* 0x0000777303027816 */ /* 0x001fc600000000ff */
[----:B------:R-:W2:Y:S04]  /*54c80*/  LDL.LU.64 R28, [R1+0xc80] ;  /* 0x000c8000011c7983 */ /* 0x000ea80000300a00 */
[----:B------:R-:W2:Y:S04]  /*54c90*/  LDL.LU.64 R22, [R1+0xc78] ;  /* 0x000c780001167983 */ /* 0x000ea80000300a00 */
[----:B----4-:R0:W-:Y:S04]  /*54ca0*/  @P0 STG.E.U8 desc[UR40][R16.64], R2 ;  /* 0x0000000210000986 */ /* 0x0101e8000c101128 */
[----:B0-----:R-:W4:Y:S01]  /*54cb0*/  LDL.LU.64 R16, [R1+0x1570] ;  /* 0x0015700001107983 */ /* 0x001f220000300a00 */
[----:B------:R-:W-:-:S02]  /*54cc0*/  LOP3.LUT P1, RZ, R4, 0x40000000, RZ, 0xc0, !PT ;  /* 0x4000000004ff7812 */ /* 0x000fc4000782c0ff */
[----:B---3--:R-:W-:Y:S02]  /*54cd0*/  PRMT R2, R5, 0x7770, RZ ;  /* 0x0000777005027816 */ /* 0x008fe400000000ff */
[C---:B------:R-:W-:Y:S02]  /*54ce0*/  LOP3.LUT P6, RZ, R4.reuse, 0x4000000, RZ, 0xc0, !PT ;  /* 0x0400000004ff7812 */ /* 0x040fe400078cc0ff */
[----:B------:R-:W-:-:S07]  /*54cf0*/  LOP3.LUT P5, RZ, R4, 0x2000000, RZ, 0xc0, !PT ;  /* 0x0200000004ff7812 */ /* 0x000fce00078ac0ff */
[----:B----4-:R0:W-:Y:S01]  /*54d00*/  @P1 STG.E.U8 desc[UR40][R16.64], R2 ;  /* 0x0000000210001986 */ /* 0x0101e2000c101128 */
[----:B------:R-:W-:Y:S02]  /*54d10*/  LOP3.LUT P1, RZ, R7, 0x100, RZ, 0xc0, !PT ;  /* 0x0000010007ff7812 */ /* 0x000fe4000782c0ff */
[----:B0-----:R-:W-:Y:S01]  /*54d20*/  PRMT R2, R5, 0x7771, RZ ;  /* 0x0000777105027816 */ /* 0x001fe200000000ff */
[----:B------:R-:W3:Y:S10]  /*54d30*/  LDL.LU R17, [R1+0x1568] ;  /* 0x0015680001117983 */ /* 0x000ef40000300800 */
[----:B------:R0:W-:Y:S01]  /*54d40*/  @P1 STG.E.U8 desc[UR40][R8.64], R2 ;  /* 0x0000000208001986 */ /* 0x0001e2000c101128 */
[----:B------:R-:W-:-:S02]  /*54d50*/  LOP3.LUT P1, RZ, R7, 0x80, RZ, 0xc0, !PT ;  /* 0x0000008007ff7812 */ /* 0x000fc4000782c0ff */
[----:B0-----:R-:W-:-:S11]  /*54d60*/  PRMT R2, R5, 0x7772, RZ ;  /* 0x0000777205027816 */ /* 0x001fd600000000ff */
[----:B------:R0:W-:Y:S04]  /*54d70*/  @P1 STG.E.U8 desc[UR40][R26.64], R2 ;  /* 0x000000021a001986 */ /* 0x0001e8000c101128 */
[----:B0-----:R-:W4:Y:S01]  /*54d80*/  LDL.LU.64 R26, [R1+0xca0] ;  /* 0x000ca000011a7983 */ /* 0x001f220000300a00 */
[----:B------:R-:W-:Y:S02]  /*54d90*/  LOP3.LUT P1, RZ, R7, 0x40, RZ, 0xc0, !PT ;  /* 0x0000004007ff7812 */ /* 0x000fe4000782c0ff */
[----:B------:R-:W-:-:S11]  /*54da0*/  PRMT R2, R5, 0x7773, RZ ;  /* 0x0000777305027816 */ /* 0x000fd600000000ff */
        /* <DEDUP_REMOVED lines=9> */
[----:B--2---:R0:W-:Y:S04]  /*54e40*/  @P4 STG.E.U8 desc[UR40][R24.64], R2 ;  /* 0x0000000218004986 */ /* 0x0041e8000c101128 */
[----:B0-----:R-:W2:Y:S01]  /*54e50*/  LDL.LU.64 R24, [R1+0xc98] ;  /* 0x000c980001187983 */ /* 0x001ea20000300a00 */
[C---:B------:R-:W-:Y:S02]  /*54e60*/  LOP3.LUT P3, RZ, R4.reuse, 0x1000000, RZ, 0xc0, !PT ;  /* 0x0100000004ff7812 */ /* 0x040fe4000786c0ff */
[C---:B------:R-:W-:Y:S01]  /*54e70*/  LOP3.LUT P2, RZ, R4.reuse, 0x800000, RZ, 0xc0, !PT ;  /* 0x0080000004ff7812 */ /* 0x040fe2000784c0ff */
[----:B------:R-:W2:Y:S01]  /*54e80*/  LDL.LU.64 R18, [R1+0xcc0] ;  /* 0x000cc00001127983 */ /* 0x000ea20000300a00 */
[C---:B------:R-:W-:Y:S02]  /*54e90*/  PRMT R2, R21.reuse, 0x7770, RZ ;  /* 0x0000777015027816 */ /* 0x040fe400000000ff */
[----:B------:R-:W-:Y:S01]  /*54ea0*/  LOP3.LUT P0, RZ, R4, 0x400000, RZ, 0xc0, !PT ;  /* 0x0040000004ff7812 */ /* 0x000fe2000780c0ff */
[----:B------:R-:W2:Y:S06]  /*54eb0*/  LDL.LU R5, [R1+0x54] ;  /* 0x0000540001057983 */ /* 0x000eac0000300800 */
[----:B------:R0:W-:Y:S02]  /*54ec0*/  @P3 STG.E.U8 desc[UR40][R28.64], R2 ;  /* 0x000000021c003986 */ /* 0x0001e4000c101128 */
[----:B0-----:R-:W-:-:S05]  /*54ed0*/  PRMT R2, R21, 0x7771, RZ ;  /* 0x0000777115027816 */ /* 0x001fca00000000ff */
[----:B------:R0:W-:Y:S02]  /*54ee0*/  @P2 STG.E.U8 desc[UR40][R22.64], R2 ;  /* 0x0000000216002986 */ /* 0x0001e4000c101128 */
[----:B0-----:R-:W-:-:S05]  /*54ef0*/  PRMT R2, R21, 0x7772, RZ ;  /* 0x0000777215027816 */ /* 0x001fca00000000ff */
[----:B----4-:R0:W-:Y:S04]  /*54f00*/  @P0 STG.E.U8 desc[UR40][R26.64], R2 ;  /* 0x000000021a000986 */ /* 0x0101e8000c101128 */
[----:B0-----:R-:W4:Y:S04]  /*54f10*/  LDL.LU.64 R26, [R1+0xcb8] ;  /* 0x000cb800011a7983 */ /* 0x001f280000300a00 */
[----:B------:R-:W4:Y:S04]  /*54f20*/  LDL.LU.64 R28, [R1+0xce0] ;  /* 0x000ce000011c7983 */ /* 0x000f280000300a00 */
[----:B------:R-:W4:Y:S01]  /*54f30*/  LDL.LU.64 R12, [R1+0xcd8] ;  /* 0x000cd800010c7983 */ /* 0x000f220000300a00 */
[----:B---3--:R-:W-:-:S03]  /*54f40*/  LOP3.LUT P1, RZ, R17, 0x400000, RZ, 0xc0, !PT ;  /* 0x0040000011ff7812 */ /* 0x008fc6000782c0ff */
[----:B------:R-:W3:Y:S01]  /*54f50*/  LDL.LU R20, [R1+0x44] ;  /* 0x0000440001147983 */ /* 0x000ee20000300800 */
[----:B------:R-:W-:-:S03]  /*54f60*/  PRMT R2, R21, 0x7773, RZ ;  /* 0x0000777315027816 */ /* 0x000fc600000000ff */
[----:B------:R-:W3:Y:S01]  /*54f70*/  LDL.LU.64 R22, [R1+0xd00] ;  /* 0x000d000001167983 */ /* 0x000ee20000300a00 */
[C---:B------:R-:W-:Y:S02]  /*54f80*/  LOP3.LUT P6, RZ, R4.reuse, 0x40000, RZ, 0xc0, !PT ;  /* 0x0004000004ff7812 */ /* 0x040fe400078cc0ff */
[C---:B------:R-:W-:Y:S02]  /*54f90*/  LOP3.LUT P5, RZ, R4.reuse, 0x200000, RZ, 0xc0, !PT ;  /* 0x0020000004ff7812 */ /* 0x040fe400078ac0ff */
[----:B------:R-:W-:Y:S02]  /*54fa0*/  LOP3.LUT P2, RZ, R4, 0x100000, RZ, 0xc0, !PT ;  /* 0x0010000004ff7812 */ /* 0x000fe4000784c0ff */
[----:B------:R-:W-:-:S07]  /*54fb0*/  LOP3.LUT R7, R7, 0xfffffff7, RZ, 0xc0, !PT ;  /* 0xfffffff707077812 */ /* 0x000fce00078ec0ff */
[----:B------:R-:W-:Y:S02]  /*54fc0*/  @P6 LOP3.LUT R7, R7, 0x8, RZ, 0xfc, !PT ;  /* 0x0000000807076812 */ /* 0x000fe400078efcff */
[----:B------:R-:W-:Y:S02]  /*54fd0*/  LOP3.LUT P6, RZ, R17, 0x200000, RZ, 0xc0, !PT ;  /* 0x0020000011ff7812 */ /* 0x000fe400078cc0ff */
[----:B------:R-:W-:Y:S01]  /*54fe0*/  LOP3.LUT R7, R7, 0xffffffef, RZ, 0xc0, !PT ;  /* 0xffffffef07077812 */ /* 0x000fe200078ec0ff */
[----:B--2---:R0:W-:Y:S04]  /*54ff0*/  @P1 STG.E.U8 desc[UR40][R24.64], R2 ;  /* 0x0000000218001986 */ /* 0x0041e8000c101128 */
[----:B0-----:R-:W2:Y:S04]  /*55000*/  LDL.LU.64 R24, [R1+0xcf8] ;  /* 0x000cf80001187983 */ /* 0x001ea80000300a00 */
[----:B------:R-:W2:Y:S04]  /*55010*/  LDL.LU.64 R10, [R1+0xd20] ;  /* 0x000d2000010a7983 */ /* 0x000ea80000300a00 */
[----:B------:R-:W2:Y:S01]  /*55020*/  LDL.LU.64 R8, [R1+0xd18] ;  /* 0x000d180001087983 */ /* 0x000ea20000300a00 */
[----:B------:R-:W-:-:S03]  /*55030*/  PRMT R2, R5, 0x7770, RZ ;  /* 0x0000777005027816 */ /* 0x000fc600000000ff */
[----:B------:R-:W2:Y:S04]  /*55040*/  LDL.LU.64 R14, [R1+0xd40] ;  /* 0x000d4000010e7983 */ /* 0x000ea80000300a00 */
[----:B------:R-:W2:Y:S04]  /*55050*/  LDL.LU R21, [R1+0x58] ;  /* 0x0000580001157983 */ /* 0x000ea80000300800 */
[----:B------:R0:W-:Y:S01]  /*55060*/  @P5 STG.E.U8 desc[UR40][R18.64], R2 ;  /* 0x0000000212005986 */ /* 0x0001e2000c101128 */
[----:B------:R-:W-:Y:S02]  /*55070*/  @P6 LOP3.LUT R7, R7, 0x10, RZ, 0xfc, !PT ;  /* 0x0000001007076812 */ /* 0x000fe400078efcff */
[----:B0-----:R-:W-:-:S02]  /*55080*/  PRMT R2, R5, 0x7771, RZ ;  /* 0x0000777105027816 */ /* 0x001fc400000000ff */
[----:B------:R-:W-:-:S03]  /*55090*/  LOP3.LUT P6, RZ, R4, 0x80000, RZ, 0xc0, !PT ;  /* 0x0008000004ff7812 */ /* 0x000fc600078cc0ff */
[----:B----4-:R0:W-:Y:S04]  /*550a0*/  @P2 STG.E.U8 desc[UR40][R26.64], R2 ;  /* 0x000000021a002986 */ /* 0x0101e8000c101128 */
[----:B0-----:R-:W4:Y:S04]  /*550b0*/  LDL.LU.64 R26, [R1+0xd38] ;  /* 0x000d3800011a7983 */ /* 0x001f280000300a00 */
[----:B------:R-:W4:Y:S01]  /*550c0*/  LDL.LU.64 R18, [R1+0xd60] ;  /* 0x000d600001127983 */ /* 0x000f220000300a00 */
[----:B------:R-:W-:-:S05]  /*550d0*/  PRMT R2, R5, 0x7772, RZ ;  /* 0x0000777205027816 */ /* 0x000fca00000000ff */
[----:B------:R0:W-:Y:S04]  /*550e0*/  @P6 STG.E.U8 desc[UR40][R28.64], R2 ;  /* 0x000000021c006986 */ /* 0x0001e8000c101128 */
[----:B0-----:R-:W4:Y:S01]  /*550f0*/  LDL.LU.64 R28, [R1+0xd58] ;  /* 0x000d5800011c7983 */ /* 0x001f220000300a00 */
[C---:B------:R-:W-:Y:S02]  /*55100*/  LOP3.LUT P3, RZ, R4.reuse, 0x8000, RZ, 0xc0, !PT ;  /* 0x0000800004ff7812 */ /* 0x040fe4000786c0ff */
[----:B------:R-:W-:Y:S02]  /*55110*/  LOP3.LUT P4, RZ, R4, 0x1000, RZ, 0xc0, !PT ;  /* 0x0000100004ff7812 */ /* 0x000fe4000788c0ff */
[----:B------:R-:W-:Y:S02]  /*55120*/  LOP3.LUT R7, R7, 0xfffffffd, RZ, 0xc0, !PT ;  /* 0xfffffffd07077812 */ /* 0x000fe400078ec0ff */
[----:B------:R-:W-:-:S07]  /*55130*/  LOP3.LUT R6, R6, 0x7fffffff, RZ, 0xc0, !PT ;  /* 0x7fffffff06067812 */ /* 0x000fce00078ec0ff */
[----:B------:R-:W-:Y:S02]  /*55140*/  @P3 LOP3.LUT R7, R7, 0x2, RZ, 0xfc, !PT ;  /* 0x0000000207073812 */ /* 0x000fe400078efcff */
[C---:B------:R-:W-:Y:S02]  /*55150*/  LOP3.LUT P3, RZ, R17.reuse, 0x100000, RZ, 0xc0, !PT ;  /* 0x0010000011ff7812 */ /* 0x040fe4000786c0ff */
[----:B------:R-:W-:Y:S02]  /*55160*/  @P4 LOP3.LUT R6, R6, 0x80000000, RZ, 0xfc, !PT ;  /* 0x8000000006064812 */ /* 0x000fe400078efcff */
[----:B------:R-:W-:Y:S02]  /*55170*/  LOP3.LUT P4, RZ, R17, 0x80000, RZ, 0xc0, !PT ;  /* 0x0008000011ff7812 */ /* 0x000fe4000788c0ff */
[----:B------:R-:W-:-:S07]  /*55180*/  LOP3.LUT R7, R7, 0xfffffffb, RZ, 0xc0, !PT ;  /* 0xfffffffb07077812 */ /* 0x000fce00078ec0ff */
[----:B------:R-:W-:-:S04]  /*55190*/  @P3 LOP3.LUT R7, R7, 0x4, RZ, 0xfc, !PT ;  /* 0x0000000407073812 */ /* 0x000fc800078efcff */
[----:B------:R-:W-:-:S04]  /*551a0*/  LOP3.LUT R7, R7, 0xfffffffe, RZ, 0xc0, !PT ;  /* 0xfffffffe07077812 */ /* 0x000fc800078ec0ff */
[----:B------:R-:W-:-:S04]  /*551b0*/  @P4 LOP3.LUT R7, R7, 0x1, RZ, 0xfc, !PT ;  /* 0x0000000107074812 */ /* 0x000fc800078efcff */
[----:B------:R-:W-:Y:S02]  /*551c0*/  LOP3.LUT P6, RZ, R7, 0x10, RZ, 0xc0, !PT ;  /* 0x0000001007ff7812 */ /* 0x000fe400078cc0ff */
[----:B------:R-:W-:Y:S02]  /*551d0*/  PRMT R2, R5, 0x7773, RZ ;  /* 0x0000777305027816 */ /* 0x000fe400000000ff */
[----:B------:R-:W-:-:S09]  /*551e0*/  LOP3.LUT P0, RZ, R4, 0x20000, RZ, 0xc0, !PT ;  /* 0x0002000004ff7812 */ /* 0x000fd2000780c0ff */
[----:B------:R3:W-:Y:S01]  /*551f0*/  @P6 STG.E.U8 desc[UR40][R12.64], R2 ;  /* 0x000000020c006986 */ /* 0x0007e2000c101128 */
[----:B------:R-:W-:Y:S02]  /*55200*/  LOP3.LUT P6, RZ, R7, 0x8, RZ, 0xc0, !PT ;  /* 0x0000000807ff7812 */ /* 0x000fe400078cc0ff */
[----:B------:R-:W-:Y:S02]  /*55210*/  LOP3.LUT P3, RZ, R4, 0x10000, RZ, 0xc0, !PT ;  /* 0x0001000004ff7812 */ /* 0x000fe4000786c0ff */
[C---:B---3--:R-:W-:Y:S01]  /*55220*/  PRMT R2, R20.reuse, 0x7770, RZ ;  /* 0x0000777014027816 */ /* 0x048fe200000000ff */
[----:B------:R-:W3:Y:S08]  /*55230*/  LDL.LU.64 R12, [R1+0xd88] ;  /* 0x000d8800010c7983 */ /* 0x000ef00000300a00 */
[----:B------:R0:W-:Y:S02]  /*55240*/  @P6 STG.E.U8 desc[UR40][R22.64], R2 ;  /* 0x0000000216006986 */ /* 0x0001e4000c101128 */
[----:B0-----:R-:W-:-:S02]  /*55250*/  PRMT R2, R20, 0x7771, RZ ;  /* 0x0000777114027816 */ /* 0x001fc400000000ff */
[----:B------:R-:W3:Y:S04]  /*55260*/  LDL.LU.64 R22, [R1+0xd80] ;  /* 0x000d800001167983 */ /* 0x000ee80000300a00 */
[----:B--2---:R0:W-:Y:S02]  /*55270*/  @P0 STG.E.U8 desc[UR40][R24.64], R2 ;  /* 0x0000000218000986 */ /* 0x0041e4000c101128 */
[----:B0-----:R-:W-:Y:S02]  /*55280*/  PRMT R2, R20, 0x7772, RZ ;  /* 0x0000777214027816 */ /* 0x001fe400000000ff */
[----:B------:R-:W2:Y:S04]  /*55290*/  LDL.LU.64 R24, [R1+0xda0] ;  /* 0x000da00001187983 */ /* 0x000ea80000300a00 */
[----:B------:R0:W-:Y:S01]  /*552a0*/  @P3 STG.E.U8 desc[UR40][R10.64], R2 ;  /* 0x000000020a003986 */ /* 0x0001e2000c101128 */
[----:B------:R-:W-:-:S02]  /*552b0*/  LOP3.LUT P3, RZ, R7, 0x4, RZ, 0xc0, !PT ;  /* 0x0000000407ff7812 */ /* 0x000fc4000786c0ff */
[----:B0-----:R-:W-:Y:S01]  /*552c0*/  PRMT R2, R20, 0x7773, RZ ;  /* 0x0000777314027816 */ /* 0x001fe200000000ff */
[----:B------:R-:W2:Y:S10]  /*552d0*/  LDL.LU R11, [R1+0x1564] ;  /* 0x00156400010b7983 */ /* 0x000eb40000300800 */
[----:B------:R0:W-:Y:S01]  /*552e0*/  @P3 STG.E.U8 desc[UR40][R8.64], R2 ;  /* 0x0000000208003986 */ /* 0x0001e2000c101128 */
[----:B------:R-:W-:-:S02]  /*552f0*/  LOP3.LUT P3, RZ, R7, 0x2, RZ, 0xc0, !PT ;  /* 0x0000000207ff7812 */ /* 0x000fc4000786c0ff */
[C---:B------:R-:W-:Y:S02]  /*55300*/  LOP3.LUT P1, RZ, R4.reuse, 0x4000, RZ, 0xc0, !PT ;  /* 0x0000400004ff7812 */ /* 0x040fe4000782c0ff */
[----:B------:R-:W-:Y:S02]  /*55310*/  LOP3.LUT P4, RZ, R4, 0x2000, RZ, 0xc0, !PT ;  /* 0x0000200004ff7812 */ /* 0x000fe4000788c0ff */
[----:B0-----:R-:W-:-:S07]  /*55320*/  PRMT R2, R21, 0x7770, RZ ;  /* 0x0000777015027816 */ /* 0x001fce00000000ff */
[----:B------:R0:W-:Y:S02]  /*55330*/  @P3 STG.E.U8 desc[UR40][R14.64], R2 ;  /* 0x000000020e003986 */ /* 0x0001e4000c101128 */
[C---:B0-----:R-:W-:Y:S02]  /*55340*/  PRMT R2, R21.reuse, 0x7771, RZ ;  /* 0x0000777115027816 */ /* 0x041fe400000000ff */
[----:B------:R-:W3:Y:S04]  /*55350*/  LDL.LU.64 R14, [R1+0xdc8] ;  /* 0x000dc800010e7983 */ /* 0x000ee80000300a00 */
[----:B------:R-:W3:Y:S04]  /*55360*/  LDL.LU R20, [R1+0x5c] ;  /* 0x00005c0001147983 */ /* 0x000ee80000300800 */
[----:B----4-:R0:W-:Y:S02]  /*55370*/  @P1 STG.E.U8 desc[UR40][R26.64], R2 ;  /* 0x000000021a001986 */ /* 0x0101e4000c101128 */
[----:B0-----:R-:W-:-:S02]  /*55380*/  PRMT R2, R21, 0x7772, RZ ;  /* 0x0000777215027816 */ /* 0x001fc400000000ff */
[----:B------:R-:W4:Y:S04]  /*55390*/  LDL.LU.64 R26, [R1+0xde0] ;  /* 0x000de000011a7983 */ /* 0x000f280000300a00 */
[----:B------:R0:W-:Y:S01]  /*553a0*/  @P4 STG.E.U8 desc[UR40][R18.64], R2 ;  /* 0x0000000212004986 */ /* 0x0001e2000c101128 */
[----:B------:R-:W-:Y:S02]  /*553b0*/  LOP3.LUT P4, RZ, R7, 0x1, RZ, 0xc0, !PT ;  /* 0x0000000107ff7812 */ /* 0x000fe4000788c0ff */
[----:B0-----:R-:W-:-:S11]  /*553c0*/  PRMT R2, R21, 0x7773, RZ ;  /* 0x0000777315027816 */ /* 0x001fd600000000ff */
[----:B------:R0:W-:Y:S04]  /*553d0*/  @P4 STG.E.U8 desc[UR40][R28.64], R2 ;  /* 0x000000021c004986 */ /* 0x0001e8000c101128 */
[----:B0-----:R-:W4:Y:S01]  /*553e0*/  LDL.LU.64 R28, [R1+0xe08] ;  /* 0x000e0800011c7983 */ /* 0x001f220000300a00 */
[----:B------:R-:W-:Y:S02]  /*553f0*/  LOP3.LUT P4, RZ, R6, 0x80000000, RZ, 0xc0, !PT ;  /* 0x8000000006ff7812 */ /* 0x000fe4000788c0ff */
[C---:B------:R-:W-:Y:S02]  /*55400*/  LOP3.LUT P5, RZ, R4.reuse, 0x800, RZ, 0xc0, !PT ;  /* 0x0000080004ff7812 */ /* 0x040fe400078ac0ff */
[----:B------:R-:W-:Y:S02]  /*55410*/  LOP3.LUT P2, RZ, R4, 0x400, RZ, 0xc0, !PT ;  /* 0x0000040004ff7812 */ /* 0x000fe4000784c0ff */
[----:B------:R-:W-:-:S02]  /*55420*/  LOP3.LUT P6, RZ, R17, 0x40000, RZ, 0xc0, !PT ;  /* 0x0004000011ff7812 */ /* 0x000fc400078cc0ff */
[C---:B------:R-:W-:Y:S02]  /*55430*/  LOP3.LUT P0, RZ, R4.reuse, 0x200, RZ, 0xc0, !PT ;  /* 0x0000020004ff7812 */ /* 0x040fe4000780c0ff */
[----:B------:R-:W-:Y:S02]  /*55440*/  LOP3.LUT P3, RZ, R4, 0x100, RZ, 0xc0, !PT ;  /* 0x0000010004ff7812 */ /* 0x000fe4000786c0ff */
[----:B--2---:R-:W-:-:S05]  /*55450*/  PRMT R2, R11, 0x7770, RZ ;  /* 0x000077700b027816 */ /* 0x004fca00000000ff */
[----:B---3--:R0:W-:Y:S02]  /*55460*/  @P4 STG.E.U8 desc[UR40][R12.64], R2 ;  /* 0x000000020c004986 */ /* 0x0081e4000c101128 */
[----:B0-----:R-:W-:-:S05]  /*55470*/  PRMT R2, R11, 0x7771, RZ ;  /* 0x000077710b027816 */ /* 0x001fca00000000ff */
[----:B------:R0:W-:Y:S02]  /*55480*/  @P5 STG.E.U8 desc[UR40][R22.64], R2 ;  /* 0x0000000216005986 */ /* 0x0001e4000c101128 */
[----:B0-----:R-:W-:Y:S02]  /*55490*/  PRMT R2, R11, 0x7772, RZ ;  /* 0x000077720b027816 */ /* 0x001fe400000000ff */
[----:B------:R-:W2:Y:S04]  /*554a0*/  LDL.LU.64 R22, [R1+0xe20] ;  /* 0x000e200001167983 */ /* 0x000ea80000300a00 */
[----:B------:R0:W-:Y:S01]  /*554b0*/  @P2 STG.E.U8 desc[UR40][R24.64], R2 ;  /* 0x0000000218002986 */ /* 0x0001e2000c101128 */
[----:B------:R-:W-:-:S04]  /*554c0*/  LOP3.LUT P2, RZ, R17, 0x10000, RZ, 0xc0, !PT ;  /* 0x0001000011ff7812 */ /* 0x000fc8000784c0ff */
[----:B------:R-:W-:Y:S02]  /*554d0*/  P2R R8, PR, RZ, 0x4 ;  /* 0x00000004ff087803 */ /* 0x000fe40000000000 */
[----:B------:R-:W-:Y:S02]  /*554e0*/  LOP3.LUT P2, RZ, R4, 0x10, RZ, 0xc0, !PT ;  /* 0x0000001004ff7812 */ /* 0x000fe4000784c0ff */
[----:B0-----:R-:W-:Y:S02]  /*554f0*/  PRMT R2, R11, 0x7773, RZ ;  /* 0x000077730b027816 */ /* 0x001fe400000000ff */
[----:B------:R-:W-:-:S03]  /*55500*/  P2R R7, PR, RZ, 0x4 ;  /* 0x00000004ff077803 */ /* 0x000fc60000000000 */
[----:B------:R0:W-:Y:S04]  /*55510*/  @P6 STG.E.U8 desc[UR40][R14.64], R2 ;  /* 0x000000020e006986 */ /* 0x0001e8000c101128 */
[----:B------:R1:W-:Y:S04]  /*55520*/  STL.64 [R1+0x1558], R6 ;  /* 0x0015580601007387 */ /* 0x0003e80000100a00 */
[----:B------:R-:W3:Y:S01]  /*55530*/  LDL.LU R11, [R1+0x1560] ;  /* 0x00156000010b7983 */ /* 0x000ee20000300800 */
[----:B0-----:R-:W-:-:S03]  /*55540*/  PRMT R2, R20, 0x7770, RZ ;  /* 0x0000777014027816 */ /* 0x001fc600000000ff */
[----:B------:R-:W3:Y:S04]  /*55550*/  LDL.LU.64 R24, [R1+0xe48] ;  /* 0x000e480001187983 */ /* 0x000ee80000300a00 */
[----:B------:R-:W3:Y:S04]  /*55560*/  LDL.LU R21, [R1+0x4c] ;  /* 0x00004c0001157983 */ /* 0x000ee80000300800 */
[----:B-1----:R-:W3:Y:S04]  /*55570*/  LDL.LU.64 R6, [R1+0xe68] ;  /* 0x000e680001067983 */ /* 0x002ee80000300a00 */
[----:B------:R-:W3:Y:S04]  /*55580*/  LDL.LU.64 R18, [R1+0xe60] ;  /* 0x000e600001127983 */ /* 0x000ee80000300a00 */
[----:B----4-:R0:W-:Y:S02]  /*55590*/  @P0 STG.E.U8 desc[UR40][R26.64], R2 ;  /* 0x000000021a000986 */ /* 0x0101e4000c101128 */
[----:B0-----:R-:W-:-:S02]  /*555a0*/  PRMT R2, R20, 0x7771, RZ ;  /* 0x0000777114027816 */ /* 0x001fc400000000ff */
[----:B------:R-:W4:Y:S04]  /*555b0*/  LDL.LU.64 R26, [R1+0xe90] ;  /* 0x000e9000011a7983 */ /* 0x000f280000300a00 */
[----:B------:R-:W4:Y:S04]  /*555c0*/  LDL.LU.64 R12, [R1+0xe88] ;  /* 0x000e8800010c7983 */ /* 0x000f280000300a00 */
[----:B------:R-:W4:Y:S04]  /*555d0*/  LDL.LU R10, [R1+0x30] ;  /* 0x00003000010a7983 */ /* 0x000f280000300800 */
[----:B------:R-:W4:Y:S04]  /*555e0*/  LDL.LU.64 R14, [R1+0xeb0] ;  /* 0x000eb000010e7983 */ /* 0x000f280000300a00 */
[----:B------:R0:W-:Y:S04]  /*555f0*/  @P3 STG.E.U8 desc[UR40][R28.64], R2 ;  /* 0x000000021c003986 */ /* 0x0001e8000c101128 */
[----:B0-----:R-:W4:Y:S01]  /*55600*/  LDL.LU.64 R28, [R1+0xed0] ;  /* 0x000ed000011c7983 */ /* 0x001f220000300a00 */
[----:B------:R-:W-:-:S02]  /*55610*/  LOP3.LUT P0, RZ, R17, 0x8000, RZ, 0xc0, !PT ;  /* 0x0000800011ff7812 */ /* 0x000fc4000780c0ff */
[C---:B------:R-:W-:Y:S02]  /*55620*/  LOP3.LUT P1, RZ, R4.reuse, 0x80, RZ, 0xc0, !PT ;  /* 0x0000008004ff7812 */ /* 0x040fe4000782c0ff */
[----:B------:R-:W-:Y:S02]  /*55630*/  LOP3.LUT P4, RZ, R17, 0x20000, RZ, 0xc0, !PT ;  /* 0x0002000011ff7812 */ /* 0x000fe4000788c0ff */
[----:B------:R-:W-:Y:S02]  /*55640*/  P2R R9, PR, RZ, 0x1 ;  /* 0x00000001ff097803 */ /* 0x000fe40000000000 */
[C---:B------:R-:W-:Y:S02]  /*55650*/  LOP3.LUT P0, RZ, R4.reuse, 0x2, RZ, 0xc0, !PT ;  /* 0x0000000204ff7812 */ /* 0x040fe4000780c0ff */
[----:B------:R-:W-:Y:S02]  /*55660*/  LOP3.LUT P5, RZ, R4, 0x40, RZ, 0xc0, !PT ;  /* 0x0000004004ff7812 */ /* 0x000fe400078ac0ff */
[----:B------:R-:W-:-:S02]  /*55670*/  P2R R5, PR, RZ, 0x1 ;  /* 0x00000001ff057803 */ /* 0x000fc40000000000 */
[C---:B------:R-:W-:Y:S02]  /*55680*/  LOP3.LUT P2, RZ, R4.reuse, 0x20, RZ, 0xc0, !PT ;  /* 0x0000002004ff7812 */ /* 0x040fe4000784c0ff */
[C---:B------:R-:W-:Y:S02]  /*55690*/  LOP3.LUT P6, RZ, R4.reuse, 0x8, RZ, 0xc0, !PT ;  /* 0x0000000804ff7812 */ /* 0x040fe400078cc0ff */
[C---:B------:R-:W-:Y:S02]  /*556a0*/  LOP3.LUT P0, RZ, R4.reuse, 0x4, RZ, 0xc0, !PT ;  /* 0x0000000404ff7812 */ /* 0x040fe4000780c0ff */
[----:B------:R-:W-:Y:S02]  /*556b0*/  LOP3.LUT P3, RZ, R4, 0x1, RZ, 0xc0, !PT ;  /* 0x0000000104ff7812 */ /* 0x000fe4000786c0ff */
[C---:B------:R-:W-:Y:S02]  /*556c0*/  PRMT R2, R20.reuse, 0x7772, RZ ;  /* 0x0000777214027816 */ /* 0x040fe400000000ff */
[----:B------:R-:W-:-:S03]  /*556d0*/  PRMT R4, R20, 0x7773, RZ ;  /* 0x0000777314047816 */ /* 0x000fc600000000ff */
[----:B--2---:R-:W-:Y:S04]  /*556e0*/  @P1 STG.E.U8 desc[UR40][R22.64], R2 ;  /* 0x0000000216001986 */ /* 0x004fe8000c101128 */
[----:B---3--:R0:W-:Y:S02]  /*556f0*/  @P4 STG.E.U8 desc[UR40][R24.64], R4 ;  /* 0x0000000418004986 */ /* 0x0081e4000c101128 */
[----:B0-----:R-:W-:-:S05]  /*55700*/  PRMT R4, R21, 0x7770, RZ ;  /* 0x0000777015047816 */ /* 0x001fca00000000ff */
[----:B------:R-:W-:Y:S04]  /*55710*/  @P5 STG.E.U8 desc[UR40][R6.64], R4 ;  /* 0x0000000406005986 */ /* 0x000fe8000c101128 */
[----:B----4-:R0:W-:Y:S04]  /*55720*/  STL.64 [R1+0x1550], R28 ;  /* 0x0015501c01007387 */ /* 0x0101e80000100a00 */
[----:B0-----:R-:W2:Y:S04]  /*55730*/  LDL.LU.64 R28, [R1+0xea8] ;  /* 0x000ea800011c7983 */ /* 0x001ea80000300a00 */
[----:B------:R-:W3:Y:S04]  /*55740*/  LDL.LU.64 R24, [R1+0xec8] ;  /* 0x000ec80001187983 */ /* 0x000ee80000300a00 */
[----:B------:R-:W4:Y:S04]  /*55750*/  LDL.LU R22, [R1+0x20] ;  /* 0x0000200001167983 */ /* 0x000f280000300800 */
[----:B------:R-:W2:Y:S01]  /*55760*/  LDL.LU.64 R6, [R1+0x1558] ;  /* 0x0015580001067983 */ /* 0x000ea20000300a00 */
[----:B------:R-:W-:-:S05]  /*55770*/  PRMT R4, R21, 0x7771, RZ ;  /* 0x0000777115047816 */ /* 0x000fca00000000ff */
[----:B------:R0:W-:Y:S02]  /*55780*/  @P2 STG.E.U8 desc[UR40][R18.64], R4 ;  /* 0x0000000412002986 */ /* 0x0001e4000c101128 */
[----:B0-----:R-:W-:Y:S02]  /*55790*/  PRMT R4, R21, 0x7772, RZ ;  /* 0x0000777215047816 */ /* 0x001fe400000000ff */
[----:B------:R-:W3:Y:S01]  /*557a0*/  LDL.LU.64 R18, [R1+0xee8] ;  /* 0x000ee80001127983 */ /* 0x000ee20000300a00 */
[----:B--2---:R-:W-:-:S13]  /*557b0*/  ISETP.NE.AND P2, PT, R7, RZ, PT ;  /* 0x000000ff0700720c */ /* 0x004fda0003f45270 */
[----:B------:R0:W-:Y:S01]  /*557c0*/  @P2 STG.E.U8 desc[UR40][R26.64], R4 ;  /* 0x000000041a002986 */ /* 0x0001e2000c101128 */
[----:B------:R-:W-:Y:S02]  /*557d0*/  ISETP.NE.AND P2, PT, R8, RZ, PT ;  /* 0x000000ff0800720c */ /* 0x000fe40003f45270 */
[----:B0-----:R-:W-:Y:S01]  /*557e0*/  PRMT R4, R21, 0x7773, RZ ;  /* 0x0000777315047816 */ /* 0x001fe200000000ff */
[----:B------:R-:W2:Y:S10]  /*557f0*/  LDL.LU.64 R26, [R1+0xf20] ;  /* 0x000f2000011a7983 */ /* 0x000eb40000300a00 */
[----:B------:R0:W-:Y:S04]  /*55800*/  @P2 STG.E.U8 desc[UR40][R12.64], R4 ;  /* 0x000000040c002986 */ /* 0x0001e8000c101128 */
[----:B------:R-:W2:Y:S04]  /*55810*/  LDL.LU.64 R20, [R1+0xf18] ;  /* 0x000f180001147983 */ /* 0x000ea80000300a00 */
[----:B------:R-:W2:Y:S01]  /*55820*/  LDL.LU R23, [R1+0x34] ;  /* 0x0000340001177983 */ /* 0x000ea20000300800 */
[----:B0-----:R-:W-:-:S03]  /*55830*/  PRMT R4, R10, 0x7770, RZ ;  /* 0x000077700a047816 */ /* 0x001fc600000000ff */
[----:B------:R-:W2:Y:S04]  /*55840*/  LDL.LU.64 R12, [R1+0xf40] ;  /* 0x000f4000010c7983 */ /* 0x000ea80000300a00 */
[----:B------:R0:W-:Y:S02]  /*55850*/  @P6 STG.E.U8 desc[UR40][R14.64], R4 ;  /* 0x000000040e006986 */ /* 0x0001e4000c101128 */
[----:B0-----:R-:W-:Y:S02]  /*55860*/  PRMT R4, R10, 0x7771, RZ ;  /* 0x000077710a047816 */ /* 0x001fe400000000ff */
[----:B------:R-:W2:Y:S04]  /*55870*/  LDL.LU.64 R14, [R1+0xf38] ;  /* 0x000f3800010e7983 */ /* 0x000ea80000300a00 */
[----:B------:R0:W-:Y:S04]  /*55880*/  @P0 STG.E.U8 desc[UR40][R28.64], R4 ;  /* 0x000000041c000986 */ /* 0x0001e8000c101128 */
[----:B0-----:R-:W2:Y:S01]  /*55890*/  LDL.LU.64 R28, [R1+0x1550] ;  /* 0x00155000011c7983 */ /* 0x001ea20000300a00 */
[----:B------:R-:W-:-:S02]  /*558a0*/  ISETP.NE.AND P0, PT, R5, RZ, PT ;  /* 0x000000ff0500720c */ /* 0x000fc40003f05270 */
[----:B------:R-:W-:Y:S02]  /*558b0*/  PRMT R4, R10, 0x7772, RZ ;  /* 0x000077720a047816 */ /* 0x000fe400000000ff */
[----:B------:R-:W-:-:S04]  /*558c0*/  LOP3.LUT P1, RZ, R17, 0x4000, RZ, 0xc0, !PT ;  /* 0x0000400011ff7812 */ /* 0x000fc8000782c0ff */
[----:B------:R-:W-:-:S05]  /*558d0*/  P2R R2, PR, RZ, 0x2 ;  /* 0x00000002ff027803 */ /* 0x000fca0000000000 */
[----:B--2---:R0:W-:Y:S01]  /*558e0*/  @P0 STG.E.U8 desc[UR40][R28.64], R4 ;  /* 0x000000041c000986 */ /* 0x0041e2000c101128 */
[----:B------:R-:W-:-:S03]  /*558f0*/  ISETP.NE.AND P0, PT, R9, RZ, PT ;  /* 0x000000ff0900720c */ /* 0x000fc60003f05270 */
[----:B0-----:R-:W2:Y:S04]  /*55900*/  LDL.LU.64 R28, [R1+0xf90] ;  /* 0x000f9000011c7983 */ /* 0x001ea80000300a00 */
[----:B------:R-:W2:Y:S01]  /*55910*/  LDL.LU.64 R8, [R1+0xef0] ;  /* 0x000ef00001087983 */ /* 0x000ea20000300a00 */
[C---:B------:R-:W-:Y:S02]  /*55920*/  LOP3.LUT P1, RZ, R11.reuse, 0x40000000, RZ, 0xc0, !PT ;  /* 0x400000000bff7812 */ /* 0x040fe4000782c0ff */
[----:B------:R-:W-:Y:S02]  /*55930*/  PRMT R4, R10, 0x7773, RZ ;  /* 0x000077730a047816 */ /* 0x000fe400000000ff */
[----:B------:R-:W-:Y:S02]  /*55940*/  P2R R3, PR, RZ, 0x2 ;  /* 0x00000002ff037803 */ /* 0x000fe40000000000 */
[----:B------:R-:W-:Y:S01]  /*55950*/  LOP3.LUT P1, RZ, R11, 0x80000000, RZ, 0xc0, !PT ;  /* 0x800000000bff7812 */ /* 0x000fe2000782c0ff */
[----:B---3--:R4:W-:Y:S02]  /*55960*/  @P0 STG.E.U8 desc[UR40][R24.64], R4 ;  /* 0x0000000418000986 */ /* 0x0089e4000c101128 */
[----:B----4-:R-:W-:-:S02]  /*55970*/  PRMT R4, R22, 0x7770, RZ ;  /* 0x0000777016047816 */ /* 0x010fc400000000ff */
[----:B------:R-:W3:Y:S04]  /*55980*/  LDL.LU.64 R24, [R1+0xf88] ;  /* 0x000f880001187983 */ /* 0x000ee80000300a00 */
[----:B--2---:R0:W-:Y:S02]  /*55990*/  @P3 STG.E.U8 desc[UR40][R8.64], R4 ;  /* 0x0000000408003986 */ /* 0x0041e4000c101128 */
[----:B0-----:R-:W-:-:S05]  /*559a0*/  PRMT R4, R22, 0x7771, RZ ;  /* 0x0000777116047816 */ /* 0x001fca00000000ff */
[----:B------:R0:W-:Y:S01]  /*559b0*/  @P1 STG.E.U8 desc[UR40][R18.64], R4 ;  /* 0x0000000412001986 */ /* 0x0001e2000c101128 */
[----:B------:R-:W-:Y:S02]  /*559c0*/  ISETP.NE.AND P1, PT, R3, RZ, PT ;  /* 0x000000ff0300720c */ /* 0x000fe40003f25270 */
[----:B------:R-:W-:Y:S01]  /*559d0*/  PRMT R3, R22, 0x7772, RZ ;  /* 0x0000777216037816 */ /* 0x000fe200000000ff */
[----:B0-----:R-:W2:Y:S10]  /*559e0*/  LDL.LU R19, [R1+0x24] ;  /* 0x0000240001137983 */ /* 0x001eb40000300800 */
[----:B------:R0:W-:Y:S01]  /*559f0*/  @P1 STG.E.U8 desc[UR40][R26.64], R3 ;  /* 0x000000031a001986 */ /* 0x0001e2000c101128 */
[----:B------:R-:W-:-:S02]  /*55a00*/  ISETP.NE.AND P1, PT, R2, RZ, PT ;  /* 0x000000ff0200720c */ /* 0x000fc40003f25270 */
[----:B------:R-:W-:Y:S01]  /*55a10*/  PRMT R2, R22, 0x7773, RZ ;  /* 0x0000777316027816 */ /* 0x000fe200000000ff */
[----:B0-----:R-:W4:Y:S10]  /*55a20*/  LDL.LU.64 R26, [R1+0xfa0] ;  /* 0x000fa000011a7983 */ /* 0x001f340000300a00 */
[----:B------:R0:W-:Y:S04]  /*55a30*/  @P1 STG.E.U8 desc[UR40][R20.64], R2 ;  /* 0x0000000214001986 */ /* 0x0001e8000c101128 */
[----:B0-----:R-:W4:Y:S01]  /*55a40*/  LDL.LU.64 R20, [R1+0xf98] ;  /* 0x000f980001147983 */ /* 0x001f220000300a00 */
[----:B------:R-:W-:-:S02]  /*55a50*/  LOP3.LUT P4, RZ, R11, 0x20000000, RZ, 0xc0, !PT ;  /* 0x200000000bff7812 */ /* 0x000fc4000788c0ff */
[C---:B------:R-:W-:Y:S02]  /*55a60*/  LOP3.LUT P5, RZ, R11.reuse, 0x10000000, RZ, 0xc0, !PT ;  /* 0x100000000bff7812 */ /* 0x040fe400078ac0ff */
[----:B------:R-:W-:Y:S02]  /*55a70*/  LOP3.LUT P2, RZ, R11, 0x8000000, RZ, 0xc0, !PT ;  /* 0x080000000bff7812 */ /* 0x000fe4000784c0ff */
[----:B------:R-:W-:Y:S02]  /*55a80*/  PRMT R2, R23, 0x7770, RZ ;  /* 0x0000777017027816 */ /* 0x000fe400000000ff */
[----:B------:R-:W-:Y:S02]  /*55a90*/  LOP3.LUT P6, RZ, R17, 0x2000, RZ, 0xc0, !PT ;  /* 0x0000200011ff7812 */ /* 0x000fe400078cc0ff */
[----:B------:R-:W-:-:S03]  /*55aa0*/  PRMT R4, R23, 0x7772, RZ ;  /* 0x0000777217047816 */ /* 0x000fc600000000ff */
[----:B------:R0:W-:Y:S01]  /*55ab0*/  @P4 STG.E.U8 desc[UR40][R12.64], R2 ;  /* 0x000000020c004986 */ /* 0x0001e2000c101128 */
[----:B------:R-:W-:Y:S02]  /*55ac0*/  LOP3.LUT P0, RZ, R11, 0x4000000, RZ, 0xc0, !PT ;  /* 0x040000000bff7812 */ /* 0x000fe4000780c0ff */
[----:B0-----:R-:W-:-:S05]  /*55ad0*/  PRMT R2, R23, 0x7771, RZ ;  /* 0x0000777117027816 */ /* 0x001fca00000000ff */
[----:B------:R-:W-:Y:S04]  /*55ae0*/  @P5 STG.E.U8 desc[UR40][R14.64], R2 ;  /* 0x000000020e005986 */ /* 0x000fe8000c101128 */
[----:B------:R0:W-:Y:S01]  /*55af0*/  @P2 STG.E.U8 desc[UR40][R28.64], R4 ;  /* 0x000000041c002986 */ /* 0x0001e2000c101128 */
[----:B------:R-:W-:Y:S02]  /*55b00*/  LOP3.LUT P3, RZ, R11, 0x2000000, RZ, 0xc0, !PT ;  /* 0x020000000bff7812 */ /* 0x000fe4000786c0ff */
[----:B0-----:R-:W-:-:S05]  /*55b10*/  PRMT R4, R23, 0x7773, RZ ;  /* 0x0000777317047816 */ /* 0x001fca00000000ff */
[----:B---3--:R0:W-:Y:S01]  /*55b20*/  @P6 STG.E.U8 desc[UR40][R24.64], R4 ;  /* 0x0000000418006986 */ /* 0x0081e2000c101128 */
[----:B------:R-:W-:-:S04]  /*55b30*/  LOP3.LUT P6, RZ, R11, 0x40000, RZ, 0xc0, !PT ;  /* 0x000400000bff7812 */ /* 0x000fc800078cc0ff */
[----:B0-----:R-:W-:Y:S01]  /*55b40*/  P2R R4, PR, RZ, 0x40 ;  /* 0x00000040ff047803 */ /* 0x001fe20000000000 */
[----:B------:R-:W3:Y:S01]  /*55b50*/  LDL.LU.64 R24, [R1+0xfa8] ;  /* 0x000fa80001187983 */ /* 0x000ee20000300a00 */
[----:B------:R-:W-:-:S03]  /*55b60*/  LOP3.LUT P6, RZ, R11, 0x80000, RZ, 0xc0, !PT ;  /* 0x000800000bff7812 */ /* 0x000fc600078cc0ff */
[----:B------:R-:W3:Y:S01]  /*55b70*/  LDL.LU.64 R12, [R1+0xfc0] ;  /* 0x000fc000010c7983 */ /* 0x000ee20000300a00 */
[----:B------:R-:W-:-:S03]  /*55b80*/  P2R R5, PR, RZ, 0x40 ;  /* 0x00000040ff057803 */ /* 0x000fc60000000000 */
[----:B------:R-:W3:Y:S04]  /*55b90*/  LDL.LU.64 R22, [R1+0xfb8] ;  /* 0x000fb80001167983 */ /* 0x000ee80000300a00 */
[----:B------:R-:W3:Y:S04]  /*55ba0*/  LDL.LU R28, [R1+0x38] ;  /* 0x00003800011c7983 */ /* 0x000ee80000300800 */
[----:B------:R-:W-:Y:S01]  /*55bb0*/  STL.64 [R1+0x1548], R4 ;  /* 0x0015480401007387 */ /* 0x000fe20000100a00 */
[----:B--2---:R-:W-:-:S05]  /*55bc0*/  PRMT R7, R19, 0x7770, RZ ;  /* 0x0000777013077816 */ /* 0x004fca00000000ff */
[----:B----4-:R0:W-:Y:S02]  /*55bd0*/  @P0 STG.E.U8 desc[UR40][R26.64], R7 ;  /* 0x000000071a000986 */ /* 0x0101e4000c101128 */
[----:B0-----:R-:W-:Y:S02]  /*55be0*/  PRMT R7, R19, 0x7771, RZ ;  /* 0x0000777113077816 */ /* 0x001fe400000000ff */
[----:B------:R-:W2:Y:S04]  /*55bf0*/  LDL.LU.64 R26, [R1+0xfd0] ;  /* 0x000fd000011a7983 */ /* 0x000ea80000300a00 */
[----:B------:R0:W-:Y:S01]  /*55c00*/  @P3 STG.E.U8 desc[UR40][R20.64], R7 ;  /* 0x0000000714003986 */ /* 0x0001e2000c101128 */
[----:B------:R-:W-:-:S03]  /*55c10*/  LOP3.LUT P3, RZ, R11, 0x8000, RZ, 0xc0, !PT ;  /* 0x000080000bff7812 */ /* 0x000fc6000786c0ff */
[----:B------:R-:W4:Y:S04]  /*55c20*/  LDL.LU R29, [R1+0x28] ;  /* 0x00002800011d7983 */ /* 0x000f280000300800 */
[----:B------:R-:W2:Y:S01]  /*55c30*/  LDL.LU.64 R14, [R1+0xfc8] ;  /* 0x000fc800010e7983 */ /* 0x000ea20000300a00 */
[----:B0-----:R-:W-:-:S03]  /*55c40*/  P2R R7, PR, RZ, 0x8 ;  /* 0x00000008ff077803 */ /* 0x001fc60000000000 */
[----:B------:R-:W2:Y:S04]  /*55c50*/  LDL.LU.64 R4, [R1+0xfe8] ;  /* 0x000fe80001047983 */ /* 0x000ea80000300a00 */
[----:B------:R-:W2:Y:S04]  /*55c60*/  LDL.LU.64 R20, [R1+0xfe0] ;  /* 0x000fe00001147983 */ /* 0x000ea80000300a00 */
[----:B------:R0:W-:Y:S04]  /*55c70*/  STL.64 [R1+0x1540], R6 ;  /* 0x0015400601007387 */ /* 0x0001e80000100a00 */
[----:B0-----:R-:W2:Y:S01]  /*55c80*/  LDL.LU.64 R6, [R1+0xfb0] ;  /* 0x000fb00001067983 */ /* 0x001ea20000300a00 */
[----:B------:R-:W-:-:S02]  /*55c90*/  LOP3.LUT P1, RZ, R11, 0x1000000, RZ, 0xc0, !PT ;  /* 0x010000000bff7812 */ /* 0x000fc4000782c0ff */
[----:B------:R-:W-:Y:S02]  /*55ca0*/  LOP3.LUT P5, RZ, R11, 0x200000, RZ, 0xc0, !PT ;  /* 0x002000000bff7812 */ /* 0x000fe400078ac0ff */
[----:B------:R-:W-:Y:S02]  /*55cb0*/  LOP3.LUT P4, RZ, R17, 0x1000, RZ, 0xc0, !PT ;  /* 0x0000100011ff7812 */ /* 0x000fe4000788c0ff */
[----:B------:R-:W-:Y:S02]  /*55cc0*/  P2R R2, PR, RZ, 0x20 ;  /* 0x00000020ff027803 */ /* 0x000fe40000000000 */
[----:B------:R-:W-:Y:S02]  /*55cd0*/  LOP3.LUT P5, RZ, R11, 0x400000, RZ, 0xc0, !PT ;  /* 0x004000000bff7812 */ /* 0x000fe400078ac0ff */
[----:B------:R-:W-:Y:S02]  /*55ce0*/  PRMT R9, R19, 0x7772, RZ ;  /* 0x0000777213097816 */ /* 0x000fe400000000ff */
[----:B------:R-:W-:-:S02]  /*55cf0*/  P2R R3, PR, RZ, 0x20 ;  /* 0x00000020ff037803 */ /* 0x000fc40000000000 */
[----:B------:R-:W-:Y:S02]  /*55d00*/  LOP3.LUT P5, RZ, R11, 0x800000, RZ, 0xc0, !PT ;  /* 0x008000000bff7812 */ /* 0x000fe400078ac0ff */
[----:B------:R-:W-:Y:S02]  /*55d10*/  LOP3.LUT P2, RZ, R17, 0x800, RZ, 0xc0, !PT ;  /* 0x0000080011ff7812 */ /* 0x000fe4000784c0ff */
[----:B------:R-:W-:Y:S01]  /*55d20*/  LOP3.LUT P6, RZ, R11, 0x100000, RZ, 0xc0, !PT ;  /* 0x001000000bff7812 */ /* 0x000fe200078cc0ff */
[----:B--2---:R0:W-:Y:S02]  /*55d30*/  @P1 STG.E.U8 desc[UR40][R6.64], R9 ;  /* 0x0000000906001986 */ /* 0x0041e4000c101128 */
[----:B0-----:R-:W-:Y:S02]  /*55d40*/  PRMT R9, R19, 0x7773, RZ ;  /* 0x0000777313097816 */ /* 0x001fe400000000ff */
[----:B------:R-:W2:Y:S04]  /*55d50*/  LDL.LU.64 R6, [R1+0xff8] ;  /* 0x000ff80001067983 */ /* 0x000ea80000300a00 */
[----:B---3--:R0:W-:Y:S04]  /*55d60*/  @P4 STG.E.U8 desc[UR40][R24.64], R9 ;  /* 0x0000000918004986 */ /* 0x0081e8000c101128 */
[----:B------:R-:W3:Y:S01]  /*55d70*/  LDL.LU R18, [R1+0x3c] ;  /* 0x00003c0001127983 */ /* 0x000ee20000300800 */
[----:B0-----:R-:W-:-:S03]  /*55d80*/  PRMT R9, R28, 0x7770, RZ ;  /* 0x000077701c097816 */ /* 0x001fc600000000ff */
[----:B------:R-:W2:Y:S04]  /*55d90*/  LDL.LU.64 R24, [R1+0xff0] ;  /* 0x000ff00001187983 */ /* 0x000ea80000300a00 */
[----:B------:R0:W-:Y:S01]  /*55da0*/  @P5 STG.E.U8 desc[UR40][R12.64], R9 ;  /* 0x000000090c005986 */ /* 0x0001e2000c101128 */
[----:B------:R-:W-:Y:S02]  /*55db0*/  ISETP.NE.AND P5, PT, R3, RZ, PT ;  /* 0x000000ff0300720c */ /* 0x000fe40003fa5270 */
[----:B------:R-:W-:Y:S01]  /*55dc0*/  PRMT R3, R28, 0x7771, RZ ;  /* 0x000077711c037816 */ /* 0x000fe200000000ff */
[----:B0-----:R-:W2:Y:S10]  /*55dd0*/  LDL.LU.64 R12, [R1+0x1000] ;  /* 0x00100000010c7983 */ /* 0x001eb40000300a00 */
[----:B------:R0:W-:Y:S01]  /*55de0*/  @P5 STG.E.U8 desc[UR40][R22.64], R3 ;  /* 0x0000000316005986 */ /* 0x0001e2000c101128 */
[----:B------:R-:W-:-:S02]  /*55df0*/  ISETP.NE.AND P5, PT, R2, RZ, PT ;  /* 0x000000ff0200720c */ /* 0x000fc40003fa5270 */
[C---:B------:R-:W-:Y:S01]  /*55e00*/  PRMT R2, R28.reuse, 0x7772, RZ ;  /* 0x000077721c027816 */ /* 0x040fe200000000ff */
[----:B0-----:R-:W2:Y:S10]  /*55e10*/  LDL.LU.64 R22, [R1+0x1018] ;  /* 0x0010180001167983 */ /* 0x001eb40000300a00 */
[----:B------:R0:W-:Y:S02]  /*55e20*/  @P5 STG.E.U8 desc[UR40][R26.64], R2 ;  /* 0x000000021a005986 */ /* 0x0001e4000c101128 */
[----:B0-----:R-:W-:-:S02]  /*55e30*/  PRMT R2, R28, 0x7773, RZ ;  /* 0x000077731c027816 */ /* 0x001fc400000000ff */
[----:B------:R-:W2:Y:S04]  /*55e40*/  LDL.LU.64 R26, [R1+0x1010] ;  /* 0x00101000011a7983 */ /* 0x000ea80000300a00 */
[----:B------:R4:W-:Y:S02]  /*55e50*/  @P2 STG.E.U8 desc[UR40][R14.64], R2 ;  /* 0x000000020e002986 */ /* 0x0009e4000c101128 */
[C---:B----4-:R-:W-:Y:S02]  /*55e60*/  PRMT R2, R29.reuse, 0x7770, RZ ;  /* 0x000077701d027816 */ /* 0x050fe400000000ff */
[----:B------:R-:W4:Y:S04]  /*55e70*/  LDL.LU.64 R14, [R1+0x1020] ;  /* 0x00102000010e7983 */ /* 0x000f280000300a00 */
[----:B------:R0:W-:Y:S04]  /*55e80*/  @P6 STG.E.U8 desc[UR40][R4.64], R2 ;  /* 0x0000000204006986 */ /* 0x0001e8000c101128 */
[----:B0-----:R-:W2:Y:S01]  /*55e90*/  LDL.LU.64 R4, [R1+0x1548] ;  /* 0x0015480001047983 */ /* 0x001ea20000300a00 */
[----:B------:R-:W-:-:S02]  /*55ea0*/  PRMT R2, R29, 0x7771, RZ ;  /* 0x000077711d027816 */ /* 0x000fc400000000ff */
[----:B------:R-:W-:Y:S02]  /*55eb0*/  LOP3.LUT P0, RZ, R17, 0x400, RZ, 0xc0, !PT ;  /* 0x0000040011ff7812 */ /* 0x000fe4000780c0ff */
[----:B--2---:R-:W-:-:S13]  /*55ec0*/  ISETP.NE.AND P6, PT, R5, RZ, PT ;  /* 0x000000ff0500720c */ /* 0x004fda0003fc5270 */
[----:B------:R0:W-:Y:S01]  /*55ed0*/  @P6 STG.E.U8 desc[UR40][R20.64], R2 ;  /* 0x0000000214006986 */ /* 0x0001e2000c101128 */
[----:B------:R-:W-:-:S03]  /*55ee0*/  ISETP.NE.AND P6, PT, R4, RZ, PT ;  /* 0x000000ff0400720c */ /* 0x000fc60003fc5270 */
[----:B0-----:R-:W2:Y:S04]  /*55ef0*/  LDL.LU.64 R20, [R1+0x1028] ;  /* 0x0010280001147983 */ /* 0x001ea80000300a00 */
[----:B------:R-:W2:Y:S01]  /*55f00*/  LDL.LU.64 R4, [R1+0x1008] ;  /* 0x0010080001047983 */ /* 0x000ea20000300a00 */
[----:B------:R-:W-:-:S05]  /*55f10*/  PRMT R2, R29, 0x7772, RZ ;  /* 0x000077721d027816 */ /* 0x000fca00000000ff */
[----:B------:R0:W-:Y:S04]  /*55f20*/  @P6 STG.E.U8 desc[UR40][R6.64], R2 ;  /* 0x0000000206006986 */ /* 0x0001e8000c101128 */
[----:B0-----:R-:W4:Y:S01]  /*55f30*/  LDL.LU.64 R6, [R1+0x1540] ;  /* 0x0015400001067983 */ /* 0x001f220000300a00 */
[----:B------:R-:W-:-:S04]  /*55f40*/  LOP3.LUT P3, RZ, R11, 0x10000, RZ, 0xc0, !PT ;  /* 0x000100000bff7812 */ /* 0x000fc8000786c0ff */
[----:B------:R-:W-:Y:S02]  /*55f50*/  P2R R8, PR, RZ, 0x8 ;  /* 0x00000008ff087803 */ /* 0x000fe40000000000 */
[----:B------:R-:W-:Y:S02]  /*55f60*/  LOP3.LUT P3, RZ, R11, 0x20000, RZ, 0xc0, !PT ;  /* 0x000200000bff7812 */ /* 0x000fe4000786c0ff */
[----:B------:R-:W-:Y:S02]  /*55f70*/  PRMT R2, R29, 0x7773, RZ ;  /* 0x000077731d027816 */ /* 0x000fe400000000ff */
[----:B------:R-:W-:Y:S01]  /*55f80*/  LOP3.LUT P1, RZ, R17, 0x200, RZ, 0xc0, !PT ;  /* 0x0000020011ff7812 */ /* 0x000fe2000782c0ff */
[----:B------:R-:W4:Y:S04]  /*55f90*/  LDL.LU.64 R28, [R1+0x1030] ;  /* 0x00103000011c7983 */ /* 0x000f280000300a00 */
[----:B------:R3:W-:Y:S02]  /*55fa0*/  @P0 STG.E.U8 desc[UR40][R24.64], R2 ;  /* 0x0000000218000986 */ /* 0x0007e4000c101128 */
[----:B---3--:R-:W-:-:S02]  /*55fb0*/  PRMT R2, R18, 0x7770, RZ ;  /* 0x0000777012027816 */ /* 0x008fc400000000ff */
[----:B------:R-:W3:Y:S01]  /*55fc0*/  LDL.LU.64 R24, [R1+0x1538] ;  /* 0x0015380001187983 */ /* 0x000ee20000300a00 */
[C---:B------:R-:W-:Y:S02]  /*55fd0*/  LOP3.LUT P4, RZ, R11.reuse, 0x4000, RZ, 0xc0, !PT ;  /* 0x000040000bff7812 */ /* 0x040fe4000788c0ff */
[----:B------:R-:W-:Y:S01]  /*55fe0*/  LOP3.LUT P5, RZ, R11, 0x2000, RZ, 0xc0, !PT ;  /* 0x000020000bff7812 */ /* 0x000fe200078ac0ff */
[----:B--2---:R0:W-:Y:S01]  /*55ff0*/  @P3 STG.E.U8 desc[UR40][R4.64], R2 ;  /* 0x0000000204003986 */ /* 0x0041e2000c101128 */
[----:B------:R-:W-:Y:S02]  /*56000*/  ISETP.NE.AND P3, PT, R8, RZ, PT ;  /* 0x000000ff0800720c */ /* 0x000fe40003f65270 */
[----:B0-----:R-:W-:-:S11]  /*56010*/  PRMT R2, R18, 0x7771, RZ ;  /* 0x0000777112027816 */ /* 0x001fd600000000ff */
[----:B------:R0:W-:Y:S01]  /*56020*/  @P3 STG.E.U8 desc[UR40][R12.64], R2 ;  /* 0x000000020c003986 */ /* 0x0001e2000c101128 */
[----:B----4-:R-:W-:Y:S02]  /*56030*/  ISETP.NE.AND P3, PT, R7, RZ, PT ;  /* 0x000000ff0700720c */ /* 0x010fe40003f65270 */
[----:B0-----:R-:W-:-:S11]  /*56040*/  PRMT R2, R18, 0x7772, RZ ;  /* 0x0000777212027816 */ /* 0x001fd600000000ff */
[----:B------:R0:W-:Y:S02]  /*56050*/  @P3 STG.E.U8 desc[UR40][R22.64], R2 ;  /* 0x0000000216003986 */ /* 0x0001e4000c101128 */
[----:B0-----:R-:W-:Y:S02]  /*56060*/  PRMT R2, R18, 0x7773, RZ ;  /* 0x0000777312027816 */ /* 0x001fe400000000ff */
[----:B------:R-:W2:Y:S04]  /*56070*/  LDL.LU.64 R22, [R1+0x1038] ;  /* 0x0010380001167983 */ /* 0x000ea80000300a00 */
[----:B------:R0:W-:Y:S02]  /*56080*/  @P1 STG.E.U8 desc[UR40][R26.64], R2 ;  /* 0x000000021a001986 */ /* 0x0001e4000c101128 */
[----:B0-----:R-:W-:-:S02]  /*56090*/  PRMT R2, R0, 0x7770, RZ ;  /* 0x0000777000027816 */ /* 0x001fc400000000ff */
[----:B------:R-:W4:Y:S04]  /*560a0*/  LDL.LU.64 R26, [R1+0x1048] ;  /* 0x00104800011a7983 */ /* 0x000f280000300a00 */
[----:B------:R0:W-:Y:S01]  /*560b0*/  @P4 STG.E.U8 desc[UR40][R14.64], R2 ;  /* 0x000000020e004986 */ /* 0x0001e2000c101128 */
[----:B------:R-:W-:-:S04]  /*560c0*/  LOP3.LUT P4, RZ, R11, 0x80, RZ, 0xc0, !PT ;  /* 0x000000800bff7812 */ /* 0x000fc8000788c0ff */
[----:B------:R-:W-:Y:S02]  /*560d0*/  P2R R4, PR, RZ, 0x10 ;  /* 0x00000010ff047803 */ /* 0x000fe40000000000 */
[----:B------:R-:W-:-:S04]  /*560e0*/  LOP3.LUT P4, RZ, R11, 0x100, RZ, 0xc0, !PT ;  /* 0x000001000bff7812 */ /* 0x000fc8000788c0ff */
[----:B------:R-:W-:Y:S02]  /*560f0*/  P2R R5, PR, RZ, 0x10 ;  /* 0x00000010ff057803 */ /* 0x000fe40000000000 */
[----:B0-----:R-:W-:-:S03]  /*56100*/  PRMT R2, R0, 0x7771, RZ ;  /* 0x0000777100027816 */ /* 0x001fc600000000ff */
[----:B------:R0:W-:Y:S04]  /*56110*/  STL.64 [R1+0x1528], R4 ;  /* 0x0015280401007387 */ /* 0x0001e80000100a00 */
[----:B------:R1:W-:Y:S04]  /*56120*/  @P5 STG.E.U8 desc[UR40][R20.64], R2 ;  /* 0x0000000214005986 */ /* 0x0003e8000c101128 */
[----:B0-----:R-:W4:Y:S04]  /*56130*/  LDL.LU.64 R4, [R1+0x1050] ;  /* 0x0010500001047983 */ /* 0x001f280000300a00 */
[----:B-1----:R-:W4:Y:S01]  /*56140*/  LDL.LU.64 R20, [R1+0x1060] ;  /* 0x0010600001147983 */ /* 0x002f220000300a00 */
[----:B------:R-:W-:-:S02]  /*56150*/  LOP3.LUT P2, RZ, R11, 0x1000, RZ, 0xc0, !PT ;  /* 0x000010000bff7812 */ /* 0x000fc4000784c0ff */
[----:B------:R-:W-:Y:S01]  /*56160*/  PRMT R2, R0, 0x7772, RZ ;  /* 0x0000777200027816 */ /* 0x000fe200000000ff */
[----:B------:R-:W4:Y:S01]  /*56170*/  LDL.LU.64 R18, [R1+0x1058] ;  /* 0x0010580001127983 */ /* 0x000f220000300a00 */
[----:B------:R-:W-:Y:S02]  /*56180*/  LOP3.LUT P6, RZ, R17, 0x100, RZ, 0xc0, !PT ;  /* 0x0000010011ff7812 */ /* 0x000fe400078cc0ff */
[C---:B------:R-:W-:Y:S01]  /*56190*/  LOP3.LUT P0, RZ, R11.reuse, 0x800, RZ, 0xc0, !PT ;  /* 0x000008000bff7812 */ /* 0x040fe2000780c0ff */
[----:B------:R-:W4:Y:S06]  /*561a0*/  LDL.LU.64 R12, [R1+0x1070] ;  /* 0x00107000010c7983 */ /* 0x000f2c0000300a00 */
[----:B------:R0:W-:Y:S01]  /*561b0*/  @P2 STG.E.U8 desc[UR40][R28.64], R2 ;  /* 0x000000021c002986 */ /* 0x0001e2000c101128 */
[----:B------:R-:W-:-:S02]  /*561c0*/  LOP3.LUT P2, RZ, R11, 0x10, RZ, 0xc0, !PT ;  /* 0x000000100bff7812 */ /* 0x000fc4000784c0ff */
[C---:B------:R-:W-:Y:S02]  /*561d0*/  LOP3.LUT P3, RZ, R11.reuse, 0x400, RZ, 0xc0, !PT ;  /* 0x000004000bff7812 */ /* 0x040fe4000786c0ff */
[----:B------:R-:W-:Y:S02]  /*561e0*/  PRMT R7, R0, 0x7773, RZ ;  /* 0x0000777300077816 */ /* 0x000fe400000000ff */
[----:B0-----:R-:W-:Y:S02]  /*561f0*/  P2R R2, PR, RZ, 0x4 ;  /* 0x00000004ff027803 */ /* 0x001fe40000000000 */
[----:B------:R-:W-:-:S04]  /*56200*/  LOP3.LUT P2, RZ, R11, 0x20, RZ, 0xc0, !PT ;  /* 0x000000200bff7812 */ /* 0x000fc8000784c0ff */
[----:B------:R-:W-:Y:S02]  /*56210*/  P2R R3, PR, RZ, 0x4 ;  /* 0x00000004ff037803 */ /* 0x000fe40000000000 */
[C---:B------:R-:W-:Y:S02]  /*56220*/  LOP3.LUT P1, RZ, R11.reuse, 0x200, RZ, 0xc0, !PT ;  /* 0x000002000bff7812 */ /* 0x040fe4000782c0ff */
[----:B---3--:R-:W-:Y:S01]  /*56230*/  PRMT R9, R24, 0x7771, RZ ;  /* 0x0000777118097816 */ /* 0x008fe200000000ff */
[----:B------:R0:W-:Y:S04]  /*56240*/  STL.64 [R1+0x1518], R2 ;  /* 0x0015180201007387 */ /* 0x0001e80000100a00 */
[----:B0-----:R-:W3:Y:S04]  /*56250*/  LDL.LU.64 R2, [R1+0x1068] ;  /* 0x0010680001027983 */ /* 0x001ee80000300a00 */
[----:B------:R-:W3:Y:S04]  /*56260*/  LDL.LU R0, [R1+0x1530] ;  /* 0x0015300001007983 */ /* 0x000ee80000300800 */
[----:B------:R-:W3:Y:S04]  /*56270*/  LDL.LU.64 R28, [R1+0x1080] ;  /* 0x00108000011c7983 */ /* 0x000ee80000300a00 */
[----:B------:R-:W3:Y:S01]  /*56280*/  LDL.LU.64 R14, [R1+0x1078] ;  /* 0x00107800010e7983 */ /* 0x000ee20000300a00 */
[----:B------:R-:W-:-:S03]  /*56290*/  LOP3.LUT P5, RZ, R11, 0x40, RZ, 0xc0, !PT ;  /* 0x000000400bff7812 */ /* 0x000fc600078ac0ff */
[----:B--2---:R0:W-:Y:S02]  /*562a0*/  @P6 STG.E.U8 desc[UR40][R22.64], R7 ;  /* 0x0000000716006986 */ /* 0x0041e4000c101128 */
[----:B0-----:R-:W-:Y:S02]  /*562b0*/  PRMT R7, R24, 0x7770, RZ ;  /* 0x0000777018077816 */ /* 0x001fe400000000ff */
[----:B------:R-:W2:Y:S04]  /*562c0*/  LDL.LU.64 R22, [R1+0x1090] ;  /* 0x0010900001167983 */ /* 0x000ea80000300a00 */
[----:B----4-:R0:W-:Y:S01]  /*562d0*/  @P0 STG.E.U8 desc[UR40][R26.64], R7 ;  /* 0x000000071a000986 */ /* 0x0101e2000c101128 */
[C---:B------:R-:W-:Y:S02]  /*562e0*/  LOP3.LUT P0, RZ, R11.reuse, 0x2, RZ, 0xc0, !PT ;  /* 0x000000020bff7812 */ /* 0x040fe4000780c0ff */
[----:B------:R-:W-:Y:S01]  /*562f0*/  LOP3.LUT P6, RZ, R11, 0x8, RZ, 0xc0, !PT ;  /* 0x000000080bff7812 */ /* 0x000fe200078cc0ff */
[----:B0-----:R-:W4:Y:S01]  /*56300*/  LDL.LU.64 R26, [R1+0x1088] ;  /* 0x00108800011a7983 */ /* 0x001f220000300a00 */
[----:B------:R-:W-:-:S02]  /*56310*/  P2R R7, PR, RZ, 0x1 ;  /* 0x00000001ff077803 */ /* 0x000fc40000000000 */
[C---:B------:R-:W-:Y:S01]  /*56320*/  LOP3.LUT P0, RZ, R11.reuse, 0x4, RZ, 0xc0, !PT ;  /* 0x000000040bff7812 */ /* 0x040fe2000780c0ff */
[----:B------:R0:W-:Y:S01]  /*56330*/  @P3 STG.E.U8 desc[UR40][R4.64], R9 ;  /* 0x0000000904003986 */ /* 0x0001e2000c101128 */
[----:B------:R-:W-:-:S03]  /*56340*/  LOP3.LUT P3, RZ, R11, 0x1, RZ, 0xc0, !PT ;  /* 0x000000010bff7812 */ /* 0x000fc6000786c0ff */
[----:B0-----:R-:W2:Y:S01]  /*56350*/  LDL.LU.64 R4, [R1+0x1528] ;  /* 0x0015280001047983 */ /* 0x001ea20000300a00 */
[----:B------:R-:W-:-:S03]  /*56360*/  PRMT R9, R24, 0x7772, RZ ;  /* 0x0000777218097816 */ /* 0x000fc600000000ff */
[----:B------:R-:W3:Y:S04]  /*56370*/  LDL.LU.64 R10, [R1+0x10a8] ;  /* 0x0010a800010a7983 */ /* 0x000ee80000300a00 */
[----:B------:R0:W-:Y:S04]  /*56380*/  @P1 STG.E.U8 desc[UR40][R20.64], R9 ;  /* 0x0000000914001986 */ /* 0x0001e8000c101128 */
[----:B0-----:R-:W3:Y:S01]  /*56390*/  LDL.LU.64 R20, [R1+0x1520] ;  /* 0x0015200001147983 */ /* 0x001ee20000300a00 */
[----:B------:R-:W-:Y:S02]  /*563a0*/  LOP3.LUT P4, RZ, R17, 0x80, RZ, 0xc0, !PT ;  /* 0x0000008011ff7812 */ /* 0x000fe4000788c0ff */
[----:B------:R-:W-:-:S11]  /*563b0*/  PRMT R24, R24, 0x7773, RZ ;  /* 0x0000777318187816 */ /* 0x000fd600000000ff */
[----:B------:R0:W-:Y:S04]  /*563c0*/  @P4 STG.E.U8 desc[UR40][R18.64], R24 ;  /* 0x0000001812004986 */ /* 0x0001e8000c101128 */
[----:B0-----:R-:W4:Y:S01]  /*563d0*/  LDL.LU.64 R18, [R1+0x10b8] ;  /* 0x0010b80001127983 */ /* 0x001f220000300a00 */
[----:B--2---:R-:W-:Y:S02]  /*563e0*/  ISETP.NE.AND P4, PT, R5, RZ, PT ;  /* 0x000000ff0500720c */ /* 0x004fe40003f85270 */
[----:B---3--:R-:W-:-:S11]  /*563f0*/  PRMT R5, R20, 0x7770, RZ ;  /* 0x0000777014057816 */ /* 0x008fd600000000ff */
[----:B------:R0:W-:Y:S01]  /*56400*/  @P4 STG.E.U8 desc[UR40][R12.64], R5 ;  /* 0x000000050c004986 */ /* 0x0001e2000c101128 */
[----:B------:R-:W-:Y:S02]  /*56410*/  ISETP.NE.AND P4, PT, R4, RZ, PT ;  /* 0x000000ff0400720c */ /* 0x000fe40003f85270 */
[----:B------:R-:W-:Y:S01]  /*56420*/  PRMT R4, R20, 0x7771, RZ ;  /* 0x0000777114047816 */ /* 0x000fe200000000ff */
[----:B0-----:R-:W2:Y:S10]  /*56430*/  LDL.LU.64 R12, [R1+0x10b0] ;  /* 0x0010b000010c7983 */ /* 0x001eb40000300a00 */
[----:B------:R0:W-:Y:S04]  /*56440*/  @P4 STG.E.U8 desc[UR40][R2.64], R4 ;  /* 0x0000000402004986 */ /* 0x0001e8000c101128 */
[----:B0-----:R-:W3:Y:S01]  /*56450*/  LDL.LU.64 R2, [R1+0x1518] ;  /* 0x0015180001027983 */ /* 0x001ee20000300a00 */
[----:B------:R-:W-:-:S02]  /*56460*/  LOP3.LUT P2, RZ, R17, 0x40, RZ, 0xc0, !PT ;  /* 0x0000004011ff7812 */ /* 0x000fc4000784c0ff */
[C---:B------:R-:W-:Y:S02]  /*56470*/  PRMT R4, R20.reuse, 0x7772, RZ ;  /* 0x0000777214047816 */ /* 0x040fe400000000ff */
[----:B------:R-:W-:-:S03]  /*56480*/  PRMT R20, R20, 0x7773, RZ ;  /* 0x0000777314147816 */ /* 0x000fc600000000ff */
[----:B------:R0:W-:Y:S06]  /*56490*/  @P5 STG.E.U8 desc[UR40][R28.64], R4 ;  /* 0x000000041c005986 */ /* 0x0001ec000c101128 */
[----:B------:R1:W-:Y:S04]  /*564a0*/  @P2 STG.E.U8 desc[UR40][R14.64], R20 ;  /* 0x000000140e002986 */ /* 0x0003e8000c101128 */
[----:B0-----:R-:W2:Y:S04]  /*564b0*/  LDL.LU.64 R4, [R1+0x10c0] ;  /* 0x0010c00001047983 */ /* 0x001ea80000300a00 */
[----:B------:R-:W2:Y:S04]  /*564c0*/  LDL.LU.64 R28, [R1+0x10c8] ;  /* 0x0010c800011c7983 */ /* 0x000ea80000300a00 */
[----:B-1----:R-:W2:Y:S01]  /*564d0*/  LDL.LU R15, [R1+0x1510] ;  /* 0x00151000010f7983 */ /* 0x002ea20000300800 */
[----:B---3--:R-:W-:-:S02]  /*564e0*/  ISETP.NE.AND P2, PT, R3, RZ, PT ;  /* 0x000000ff0300720c */ /* 0x008fc40003f45270 */
[----:B------:R-:W-:-:S11]  /*564f0*/  PRMT R3, R25, 0x7770, RZ ;  /* 0x0000777019037816 */ /* 0x000fd600000000ff */
[----:B------:R0:W-:Y:S01]  /*56500*/  @P2 STG.E.U8 desc[UR40][R22.64], R3 ;  /* 0x0000000316002986 */ /* 0x0001e2000c101128 */
[----:B------:R-:W-:Y:S02]  /*56510*/  ISETP.NE.AND P2, PT, R2, RZ, PT ;  /* 0x000000ff0200720c */ /* 0x000fe40003f45270 */
[C---:B------:R-:W-:Y:S01]  /*56520*/  PRMT R2, R25.reuse, 0x7771, RZ ;  /* 0x0000777119027816 */ /* 0x040fe200000000ff */
[----:B0-----:R-:W3:Y:S10]  /*56530*/  LDL.LU.64 R22, [R1+0x1508] ;  /* 0x0015080001167983 */ /* 0x001ef40000300a00 */
[----:B----4-:R0:W-:Y:S02]  /*56540*/  @P2 STG.E.U8 desc[UR40][R26.64], R2 ;  /* 0x000000021a002986 */ /* 0x0101e4000c101128 */
[----:B0-----:R-:W-:-:S02]  /*56550*/  PRMT R2, R25, 0x7772, RZ ;  /* 0x0000777219027816 */ /* 0x001fc400000000ff */
[----:B------:R-:W4:Y:S04]  /*56560*/  LDL.LU.64 R26, [R1+0x1500] ;  /* 0x00150000011a7983 */ /* 0x000f280000300a00 */
[----:B------:R0:W-:Y:S04]  /*56570*/  @P6 STG.E.U8 desc[UR40][R10.64], R2 ;  /* 0x000000020a006986 */ /* 0x0001e8000c101128 */
[----:B0-----:R-:W2:Y:S01]  /*56580*/  LDL.LU.64 R2, [R1+0x10a0] ;  /* 0x0010a00001027983 */ /* 0x001ea20000300a00 */
[----:B------:R-:W-:Y:S02]  /*56590*/  P2R R8, PR, RZ, 0x1 ;  /* 0x00000001ff087803 */ /* 0x000fe40000000000 */
[----:B------:R-:W-:Y:S01]  /*565a0*/  LOP3.LUT P0, RZ, R17, 0x20, RZ, 0xc0, !PT ;  /* 0x0000002011ff7812 */ /* 0x000fe2000780c0ff */
[----:B------:R-:W3:Y:S01]  /*565b0*/  LDL.LU.64 R10, [R1+0x10d8] ;  /* 0x0010d800010a7983 */ /* 0x000ee20000300a00 */
[----:B------:R-:W-:-:S02]  /*565c0*/  PRMT R25, R25, 0x7773, RZ ;  /* 0x0000777319197816 */ /* 0x000fc400000000ff */
[----:B------:R-:W-:-:S09]  /*565d0*/  LOP3.LUT P1, RZ, R17, 0x10, RZ, 0xc0, !PT ;  /* 0x0000001011ff7812 */ /* 0x000fd2000782c0ff */
[----:B--2---:R0:W-:Y:S01]  /*565e0*/  @P0 STG.E.U8 desc[UR40][R2.64], R25 ;  /* 0x0000001902000986 */ /* 0x0041e2000c101128 */
[----:B------:R-:W-:Y:S02]  /*565f0*/  ISETP.NE.AND P0, PT, R8, RZ, PT ;  /* 0x000000ff0800720c */ /* 0x000fe40003f05270 */
[----:B0-----:R-:W-:Y:S01]  /*56600*/  PRMT R2, R21, 0x7770, RZ ;  /* 0x0000777015027816 */ /* 0x001fe200000000ff */
[----:B------:R-:W2:Y:S10]  /*56610*/  LDL.LU.64 R24, [R1+0x10d0] ;  /* 0x0010d00001187983 */ /* 0x000eb40000300a00 */
[----:B------:R0:W-:Y:S01]  /*56620*/  @P0 STG.E.U8 desc[UR40][R18.64], R2 ;  /* 0x0000000212000986 */ /* 0x0001e2000c101128 */
[----:B------:R-:W-:-:S02]  /*56630*/  ISETP.NE.AND P0, PT, R7, RZ, PT ;  /* 0x000000ff0700720c */ /* 0x000fc40003f05270 */
[C---:B0-----:R-:W-:Y:S01]  /*56640*/  PRMT R2, R21.reuse, 0x7771, RZ ;  /* 0x0000777115027816 */ /* 0x041fe200000000ff */
[----:B------:R-:W2:Y:S10]  /*56650*/  LDL.LU.64 R18, [R1+0x10e8] ;  /* 0x0010e80001127983 */ /* 0x000eb40000300a00 */
[----:B------:R0:W-:Y:S02]  /*56660*/  @P0 STG.E.U8 desc[UR40][R12.64], R2 ;  /* 0x000000020c000986 */ /* 0x0001e4000c101128 */
[----:B0-----:R-:W-:-:S02]  /*56670*/  PRMT R2, R21, 0x7772, RZ ;  /* 0x0000777215027816 */ /* 0x001fc400000000ff */
[----:B------:R-:W2:Y:S01]  /*56680*/  LDL.LU.64 R12, [R1+0x10f0] ;  /* 0x0010f000010c7983 */ /* 0x000ea20000300a00 */
[----:B------:R-:W-:-:S03]  /*56690*/  PRMT R21, R21, 0x7773, RZ ;  /* 0x0000777315157816 */ /* 0x000fc600000000ff */
[----:B------:R0:W-:Y:S04]  /*566a0*/  @P3 STG.E.U8 desc[UR40][R4.64], R2 ;  /* 0x0000000204003986 */ /* 0x0001e8000c101128 */
[----:B------:R1:W-:Y:S01]  /*566b0*/  @P1 STG.E.U8 desc[UR40][R28.64], R21 ;  /* 0x000000151c001986 */ /* 0x0003e2000c101128 */
[----:B------:R-:W-:-:S04]  /*566c0*/  LOP3.LUT P1, RZ, R0, 0x2000000, RZ, 0xc0, !PT ;  /* 0x0200000000ff7812 */ /* 0x000fc8000782c0ff */
[----:B0-----:R-:W-:Y:S02]  /*566d0*/  P2R R2, PR, RZ, 0x2 ;  /* 0x00000002ff027803 */ /* 0x001fe40000000000 */
[----:B------:R-:W-:Y:S01]  /*566e0*/  LOP3.LUT P1, RZ, R17, 0x4, RZ, 0xc0, !PT ;  /* 0x0000000411ff7812 */ /* 0x000fe2000782c0ff */
[----:B-1----:R-:W2:Y:S03]  /*566f0*/  LDL.LU.64 R28, [R1+0x10f8] ;  /* 0x0010f800011c7983 */ /* 0x002ea60000300a00 */
[----:B------:R-:W-:Y:S01]  /*56700*/  P2R R3, PR, RZ, 0x2 ;  /* 0x00000002ff037803 */ /* 0x000fe20000000000 */
[----:B------:R-:W2:Y:S04]  /*56710*/  LDL.LU.64 R20, [R1+0x1100] ;  /* 0x0011000001147983 */ /* 0x000ea80000300a00 */
[----:B------:R0:W-:Y:S04]  /*56720*/  STL.64 [R1+0x14f8], R2 ;  /* 0x0014f80201007387 */ /* 0x0001e80000100a00 */
[----:B0-----:R-:W2:Y:S01]  /*56730*/  LDL.LU.64 R2, [R1+0x1118] ;  /* 0x0011180001027983 */ /* 0x001ea20000300a00 */
[----:B------:R-:W-:-:S02]  /*56740*/  LOP3.LUT P4, RZ, R0, 0x80000000, RZ, 0xc0, !PT ;  /* 0x8000000000ff7812 */ /* 0x000fc4000788c0ff */
[C---:B------:R-:W-:Y:S02]  /*56750*/  LOP3.LUT P5, RZ, R0.reuse, 0x40000000, RZ, 0xc0, !PT ;  /* 0x4000000000ff7812 */ /* 0x040fe400078ac0ff */
[----:B------:R-:W-:Y:S02]  /*56760*/  LOP3.LUT P2, RZ, R0, 0x20000000, RZ, 0xc0, !PT ;  /* 0x2000000000ff7812 */ /* 0x000fe4000784c0ff */
[----:B----4-:R-:W-:Y:S02]  /*56770*/  PRMT R4, R26, 0x7770, RZ ;  /* 0x000077701a047816 */ /* 0x010fe400000000ff */
[----:B------:R-:W-:Y:S02]  /*56780*/  LOP3.LUT P6, RZ, R17, 0x8, RZ, 0xc0, !PT ;  /* 0x0000000811ff7812 */ /* 0x000fe400078cc0ff */
[C---:B------:R-:W-:Y:S02]  /*56790*/  LOP3.LUT P0, RZ, R0.reuse, 0x10000000, RZ, 0xc0, !PT ;  /* 0x1000000000ff7812 */ /* 0x040fe4000780c0ff */
[----:B------:R-:W-:-:S02]  /*567a0*/  LOP3.LUT P3, RZ, R0, 0x8000000, RZ, 0xc0, !PT ;  /* 0x0800000000ff7812 */ /* 0x000fc4000786c0ff */
[----:B------:R-:W-:Y:S02]  /*567b0*/  PRMT R7, R26, 0x7772, RZ ;  /* 0x000077721a077816 */ /* 0x000fe400000000ff */
[----:B---3--:R-:W-:Y:S02]  /*567c0*/  PRMT R8, R22, 0x7770, RZ ;  /* 0x0000777016087816 */ /* 0x008fe400000000ff */
[----:B------:R-:W-:Y:S01]  /*567d0*/  LOP3.LUT P1, RZ, R0, 0x4000000, RZ, 0xc0, !PT ;  /* 0x0400000000ff7812 */ /* 0x000fe2000782c0ff */
[----:B--2---:R0:W-:Y:S02]  /*567e0*/  @P4 STG.E.U8 desc[UR40][R24.64], R4 ;  /* 0x0000000418004986 */ /* 0x0041e4000c101128 */
[C---:B0-----:R-:W-:Y:S02]  /*567f0*/  PRMT R4, R26.reuse, 0x7771, RZ ;  /* 0x000077711a047816 */ /* 0x041fe400000000ff */
[----:B------:R-:W-:-:S03]  /*56800*/  PRMT R26, R26, 0x7773, RZ ;  /* 0x000077731a1a7816 */ /* 0x000fc600000000ff */
[----:B------:R0:W-:Y:S01]  /*56810*/  @P5 STG.E.U8 desc[UR40][R10.64], R4 ;  /* 0x000000040a005986 */ /* 0x0001e2000c101128 */
[----:B------:R-:W-:-:S03]  /*56820*/  LOP3.LUT P5, RZ, R0, 0x400000, RZ, 0xc0, !PT ;  /* 0x0040000000ff7812 */ /* 0x000fc600078ac0ff */
[----:B------:R1:W-:Y:S01]  /*56830*/  @P2 STG.E.U8 desc[UR40][R18.64], R7 ;  /* 0x0000000712002986 */ /* 0x0003e2000c101128 */
[----:B------:R-:W-:Y:S02]  /*56840*/  LOP3.LUT P4, RZ, R0, 0x1000000, RZ, 0xc0, !PT ;  /* 0x0100000000ff7812 */ /* 0x000fe4000788c0ff */
[----:B0-----:R-:W-:Y:S01]  /*56850*/  P2R R4, PR, RZ, 0x20 ;  /* 0x00000020ff047803 */ /* 0x001fe20000000000 */
[----:B------:R-:W2:Y:S01]  /*56860*/  LDL.LU.64 R10, [R1+0x1110] ;  /* 0x00111000010a7983 */ /* 0x000ea20000300a00 */
[----:B------:R-:W-:-:S03]  /*56870*/  LOP3.LUT P5, RZ, R17, 0x2, RZ, 0xc0, !PT ;  /* 0x0000000211ff7812 */ /* 0x000fc600078ac0ff */
[----:B------:R0:W-:Y:S01]  /*56880*/  @P6 STG.E.U8 desc[UR40][R12.64], R26 ;  /* 0x0000001a0c006986 */ /* 0x0001e2000c101128 */
[----:B------:R-:W-:Y:S02]  /*56890*/  LOP3.LUT P6, RZ, R15, 0x100000, RZ, 0xc0, !PT ;  /* 0x001000000fff7812 */ /* 0x000fe400078cc0ff */
[----:B------:R-:W-:Y:S01]  /*568a0*/  P2R R5, PR, RZ, 0x20 ;  /* 0x00000020ff057803 */ /* 0x000fe20000000000 */
[----:B------:R-:W3:Y:S01]  /*568b0*/  LDL.LU.64 R24, [R1+0x1108] ;  /* 0x0011080001187983 */ /* 0x000ee20000300a00 */
[C---:B------:R-:W-:Y:S02]  /*568c0*/  LOP3.LUT P5, RZ, R0.reuse, 0x800000, RZ, 0xc0, !PT ;  /* 0x0080000000ff7812 */ /* 0x040fe400078ac0ff */
[----:B------:R-:W-:Y:S01]  /*568d0*/  LOP3.LUT P2, RZ, R0, 0x200000, RZ, 0xc0, !PT ;  /* 0x0020000000ff7812 */ /* 0x000fe2000784c0ff */
[----:B-1----:R-:W4:Y:S01]  /*568e0*/  LDL.LU.64 R18, [R1+0x1128] ;  /* 0x0011280001127983 */ /* 0x002f220000300a00 */
[----:B------:R-:W-:Y:S02]  /*568f0*/  P2R R0, PR, RZ, 0x40 ;  /* 0x00000040ff007803 */ /* 0x000fe40000000000 */
[----:B------:R-:W-:Y:S01]  /*56900*/  LOP3.LUT P6, RZ, R17, 0x1, RZ, 0xc0, !PT ;  /* 0x0000000111ff7812 */ /* 0x000fe200078cc0ff */
[----:B0-----:R-:W2:Y:S04]  /*56910*/  LDL.LU.64 R12, [R1+0x1140] ;  /* 0x00114000010c7983 */ /* 0x001ea80000300a00 */
[----:B------:R-:W2:Y:S04]  /*56920*/  LDL.LU.64 R16, [R1+0x1138] ;  /* 0x0011380001107983 */ /* 0x000ea80000300a00 */
[----:B------:R0:W-:Y:S02]  /*56930*/  @P0 STG.E.U8 desc[UR40][R28.64], R8 ;  /* 0x000000081c000986 */ /* 0x0001e4000c101128 */
[----:B0-----:R-:W-:-:S02]  /*56940*/  PRMT R8, R22, 0x7771, RZ ;  /* 0x0000777116087816 */ /* 0x001fc400000000ff */
[----:B------:R-:W2:Y:S04]  /*56950*/  LDL.LU.64 R28, [R1+0x1130] ;  /* 0x00113000011c7983 */ /* 0x000ea80000300a00 */
[----:B------:R0:W-:Y:S02]  /*56960*/  @P3 STG.E.U8 desc[UR40][R20.64], R8 ;  /* 0x0000000814003986 */ /* 0x0001e4000c101128 */
[C---:B0-----:R-:W-:Y:S02]  /*56970*/  PRMT R8, R22.reuse, 0x7772, RZ ;  /* 0x0000777216087816 */ /* 0x041fe400000000ff */
[----:B------:R-:W2:Y:S04]  /*56980*/  LDL.LU.64 R20, [R1+0x1148] ;  /* 0x0011480001147983 */ /* 0x000ea80000300a00 */
[----:B------:R0:W-:Y:S04]  /*56990*/  @P1 STG.E.U8 desc[UR40][R2.64], R8 ;  /* 0x0000000802001986 */ /* 0x0001e8000c101128 */
[----:B0-----:R-:W2:Y:S01]  /*569a0*/  LDL.LU.64 R2, [R1+0x14f8] ;  /* 0x0014f80001027983 */ /* 0x001ea20000300a00 */
[----:B------:R-:W-:-:S02]  /*569b0*/  PRMT R22, R22, 0x7773, RZ ;  /* 0x0000777316167816 */ /* 0x000fc400000000ff */
[----:B--2---:R-:W-:-:S13]  /*569c0*/  ISETP.NE.AND P1, PT, R3, RZ, PT ;  /* 0x000000ff0300720c */ /* 0x004fda0003f25270 */
[----:B------:R0:W-:Y:S01]  /*569d0*/  @P1 STG.E.U8 desc[UR40][R10.64], R22 ;  /* 0x000000160a001986 */ /* 0x0001e2000c101128 */
[----:B------:R-:W-:Y:S02]  /*569e0*/  ISETP.NE.AND P1, PT, R2, RZ, PT ;  /* 0x000000ff0200720c */ /* 0x000fe40003f25270 */
[C---:B------:R-:W-:Y:S01]  /*569f0*/  PRMT R2, R27.reuse, 0x7770, RZ ;  /* 0x000077701b027816 */ /* 0x040fe200000000ff */
[----:B0-----:R-:W2:Y:S10]  /*56a00*/  LDL.LU R11, [R1+0x180] ;  /* 0x00018000010b7983 */ /* 0x001eb40000300800 */
[----:B---3--:R0:W-:Y:S02]  /*56a10*/  @P1 STG.E.U8 desc[UR40][R24.64], R2 ;  /* 0x0000000218001986 */ /* 0x0081e4000c101128 */
[----:B0-----:R-:W-:-:S02]  /*56a20*/  PRMT R2, R27, 0x7771, RZ ;  /* 0x000077711b027816 */ /* 0x001fc400000000ff */
[----:B------:R-:W3:Y:S04]  /*56a30*/  LDL.LU.64 R24, [R1+0x1150] ;  /* 0x0011500001187983 */ /* 0x000ee80000300a00 */
[----:B----4-:R0:W-:Y:S02]  /*56a40*/  @P4 STG.E.U8 desc[UR40][R18.64], R2 ;  /* 0x0000000212004986 */ /* 0x0101e4000c101128 */
[----:B0-----:R-:W-:Y:S02]  /*56a50*/  PRMT R2, R27, 0x7772, RZ ;  /* 0x000077721b027816 */ /* 0x001fe400000000ff */
[----:B------:R-:W4:Y:S04]  /*56a60*/  LDL.LU.64 R18, [R1+0x1168] ;  /* 0x0011680001127983 */ /* 0x000f280000300a00 */
[----:B------:R0:W-:Y:S01]  /*56a70*/  @P5 STG.E.U8 desc[UR40][R12.64], R2 ;  /* 0x000000020c005986 */ /* 0x0001e2000c101128 */
[----:B------:R-:W-:-:S02]  /*56a80*/  ISETP.NE.AND P5, PT, R5, RZ, PT ;  /* 0x000000ff0500720c */ /* 0x000fc40003fa5270 */
[----:B------:R-:W-:Y:S01]  /*56a90*/  PRMT R27, R27, 0x7773, RZ ;  /* 0x000077731b1b7816 */ /* 0x000fe200000000ff */
[----:B0-----:R-:W2:Y:S10]  /*56aa0*/  LDL.LU.64 R12, [R1+0x1170] ;  /* 0x00117000010c7983 */ /* 0x001eb40000300a00 */
[----:B------:R0:W-:Y:S01]  /*56ab0*/  @P5 STG.E.U8 desc[UR40][R16.64], R27 ;  /* 0x0000001b10005986 */ /* 0x0001e2000c101128 */
[----:B------:R-:W-:-:S03]  /*56ac0*/  ISETP.NE.AND P5, PT, R4, RZ, PT ;  /* 0x000000ff0400720c */ /* 0x000fc60003fa5270 */
[----:B0-----:R-:W2:Y:S04]  /*56ad0*/  LDL.LU.64 R26, [R1+0x1158] ;  /* 0x00115800011a7983 */ /* 0x001ea80000300a00 */
[----:B------:R-:W2:Y:S04]  /*56ae0*/  LDL.LU.64 R8, [R1+0x1120] ;  /* 0x0011200001087983 */ /* 0x000ea80000300a00 */
[----:B------:R-:W2:Y:S04]  /*56af0*/  LDL.LU R10, [R1+0x1a0] ;  /* 0x0001a000010a7983 */ /* 0x000ea80000300800 */
[----:B------:R-:W2:Y:S01]  /*56b00*/  LDL.LU.64 R4, [R1+0x1160] ;  /* 0x0011600001047983 */ /* 0x000ea20000300a00 */
[----:B------:R-:W-:-:S05]  /*56b10*/  PRMT R2, R23, 0x7770, RZ ;  /* 0x0000777017027816 */ /* 0x000fca00000000ff */
[----:B------:R0:W-:Y:S04]  /*56b20*/  @P5 STG.E.U8 desc[UR40][R28.64], R2 ;  /* 0x000000021c005986 */ /* 0x0001e8000c101128 */
[----:B0-----:R-:W3:Y:S01]  /*56b30*/  LDL.LU.64 R28, [R1+0x1180] ;  /* 0x00118000011c7983 */ /* 0x001ee20000300a00 */
[----:B------:R-:W-:Y:S02]  /*56b40*/  P2R R7, PR, RZ, 0x40 ;  /* 0x00000040ff077803 */ /* 0x000fe40000000000 */
[----:B------:R-:W-:Y:S01]  /*56b50*/  LOP3.LUT P6, RZ, R15, 0x200000, RZ, 0xc0, !PT ;  /* 0x002000000fff7812 */ /* 0x000fe200078cc0ff */
[----:B------:R-:W3:Y:S01]  /*56b60*/  LDL.LU.64 R16, [R1+0x1178] ;  /* 0x0011780001107983 */ /* 0x000ee20000300a00 */
[----:B------:R-:W-:-:S05]  /*56b70*/  PRMT R2, R23, 0x7771, RZ ;  /* 0x0000777117027816 */ /* 0x000fca00000000ff */
[----:B------:R0:W-:Y:S02]  /*56b80*/  @P2 STG.E.U8 desc[UR40][R20.64], R2 ;  /* 0x0000000214002986 */ /* 0x0001e4000c101128 */
[C---:B0-----:R-:W-:Y:S02]  /*56b90*/  PRMT R2, R23.reuse, 0x7772, RZ ;  /* 0x0000777217027816 */ /* 0x041fe400000000ff */
[----:B------:R-:W4:Y:S01]  /*56ba0*/  LDL.LU.64 R20, [R1+0x1188] ;  /* 0x0011880001147983 */ /* 0x000f220000300a00 */
[----:B------:R-:W-:Y:S02]  /*56bb0*/  PRMT R23, R23, 0x7773, RZ ;  /* 0x0000777317177816 */ /* 0x000fe400000000ff */
[C---:B------:R-:W-:Y:S02]  /*56bc0*/  LOP3.LUT P0, RZ, R15.reuse, 0x80000, RZ, 0xc0, !PT ;  /* 0x000800000fff7812 */ /* 0x040fe4000780c0ff */
[C---:B------:R-:W-:Y:S02]  /*56bd0*/  LOP3.LUT P3, RZ, R15.reuse, 0x40000, RZ, 0xc0, !PT ;  /* 0x000400000fff7812 */ /* 0x040fe4000786c0ff */
[----:B------:R-:W-:Y:S01]  /*56be0*/  LOP3.LUT P1, RZ, R15, 0x20000, RZ, 0xc0, !PT ;  /* 0x000200000fff7812 */ /* 0x000fe2000782c0ff */
[----:B--2---:R-:W-:Y:S01]  /*56bf0*/  @P6 STG.E.U8 desc[UR40][R4.64], R2 ;  /* 0x0000000204006986 */ /* 0x004fe2000c101128 */
[----:B------:R-:W-:-:S13]  /*56c00*/  ISETP.NE.AND P6, PT, R7, RZ, PT ;  /* 0x000000ff0700720c */ /* 0x000fda0003fc5270 */
[----:B------:R-:W-:Y:S01]  /*56c10*/  @P6 STG.E.U8 desc[UR40][R26.64], R23 ;  /* 0x000000171a006986 */ /* 0x000fe2000c101128 */
[----:B------:R-:W-:Y:S02]  /*56c20*/  ISETP.NE.AND P6, PT, R0, RZ, PT ;  /* 0x000000ff0000720c */ /* 0x000fe40003fc5270 */
[----:B------:R-:W-:-:S11]  /*56c30*/  PRMT R0, R11, 0x7770, RZ ;  /* 0x000077700b007816 */ /* 0x000fd600000000ff */
[----:B---3--:R0:W-:Y:S02]  /*56c40*/  @P6 STG.E.U8 desc[UR40][R24.64], R0 ;  /* 0x0000000018006986 */ /* 0x0081e4000c101128 */
[----:B0-----:R-:W-:Y:S02]  /*56c50*/  PRMT R0, R11, 0x7771, RZ ;  /* 0x000077710b007816 */ /* 0x001fe400000000ff */
[----:B------:R-:W2:Y:S04]  /*56c60*/  LDL.LU.64 R24, [R1+0x1198] ;  /* 0x0011980001187983 */ /* 0x000ea80000300a00 */
[----:B----4-:R0:W-:Y:S01]  /*56c70*/  @P0 STG.E.U8 desc[UR40][R18.64], R0 ;  /* 0x0000000012000986 */ /* 0x0101e2000c101128 */
[----:B------:R-:W-:-:S03]  /*56c80*/  LOP3.LUT P0, RZ, R6, 0x40000000, RZ, 0xc0, !PT ;  /* 0x4000000006ff7812 */ /* 0x000fc6000780c0ff */
[----:B------:R-:W3:Y:S01]  /*56c90*/  LDL.LU R14, [R1+0x184] ;  /* 0x00018400010e7983 */ /* 0x000ee20000300800 */
[----:B0-----:R-:W-:-:S03]  /*56ca0*/  PRMT R0, R11, 0x7772, RZ ;  /* 0x000077720b007816 */ /* 0x001fc600000000ff */
[----:B------:R-:W4:Y:S04]  /*56cb0*/  LDL.LU.64 R18, [R1+0x1190] ;  /* 0x0011900001127983 */ /* 0x000f280000300a00 */
[----:B------:R0:W-:Y:S02]  /*56cc0*/  @P3 STG.E.U8 desc[UR40][R12.64], R0 ;  /* 0x000000000c003986 */ /* 0x0001e4000c101128 */
[----:B0-----:R-:W-:Y:S02]  /*56cd0*/  PRMT R0, R11, 0x7773, RZ ;  /* 0x000077730b007816 */ /* 0x001fe400000000ff */
[----:B------:R-:W4:Y:S04]  /*56ce0*/  LDL.LU.64 R12, [R1+0x11a0] ;  /* 0x0011a000010c7983 */ /* 0x000f280000300a00 */
[----:B------:R-:W-:Y:S04]  /*56cf0*/  @P0 STG.E.U8 desc[UR40][R8.64], R0 ;  /* 0x0000000008000986 */ /* 0x000fe8000c101128 */
[----:B------:R-:W0:Y:S02]  /*56d00*/  LDS.128 R8, [R10] ;  /* 0x000000000a087984 */ /* 0x000e240000000c00 */
[----:B0-----:R-:W-:-:S02]  /*56d10*/  PRMT R0, R8, 0x7770, RZ ;  /* 0x0000777008007816 */ /* 0x001fc400000000ff */
[----:B------:R-:W-:Y:S04]  /*56d20*/  STL.64 [R1+0x14f0], R10 ;  /* 0x0014f00a01007387 */ /* 0x000fe80000100a00 */
[----:B------:R0:W-:Y:S04]  /*56d30*/  @P1 STG.E.U8 desc[UR40][R28.64], R0 ;  /* 0x000000001c001986 */ /* 0x0001e8000c101128 */
[----:B0-----:R-:W4:Y:S01]  /*56d40*/  LDL.LU.64 R28, [R1+0x11b0] ;  /* 0x0011b000011c7983 */ /* 0x001f220000300a00 */
[C---:B------:R-:W-:Y:S02]  /*56d50*/  LOP3.LUT P0, RZ, R15.reuse, 0x10000, RZ, 0xc0, !PT ;  /* 0x000100000fff7812 */ /* 0x040fe4000780c0ff */
[----:B------:R-:W-:Y:S01]  /*56d60*/  LOP3.LUT P4, RZ, R15, 0x8000, RZ, 0xc0, !PT ;  /* 0x000080000fff7812 */ /* 0x000fe2000788c0ff */
[----:B------:R-:W4:Y:S01]  /*56d70*/  LDL.LU.64 R22, [R1+0x11a8] ;  /* 0x0011a80001167983 */ /* 0x000f220000300a00 */
[----:B------:R-:W-:-:S02]  /*56d80*/  LOP3.LUT P1, RZ, R6, 0x20000000, RZ, 0xc0, !PT ;  /* 0x2000000006ff7812 */ /* 0x000fc4000782c0ff */
[C---:B------:R-:W-:Y:S01]  /*56d90*/  LOP3.LUT P2, RZ, R15.reuse, 0x4000, RZ, 0xc0, !PT ;  /* 0x000040000fff7812 */ /* 0x040fe2000784c0ff */
[----:B------:R-:W4:Y:S01]  /*56da0*/  LDL.LU.64 R26, [R1+0x11c8] ;  /* 0x0011c800011a7983 */ /* 0x000f220000300a00 */
[----:B------:R-:W-:Y:S02]  /*56db0*/  PRMT R0, R8, 0x7771, RZ ;  /* 0x0000777108007816 */ /* 0x000fe400000000ff */
[----:B------:R-:W-:-:S03]  /*56dc0*/  LOP3.LUT P5, RZ, R15, 0x2000, RZ, 0xc0, !PT ;  /* 0x000020000fff7812 */ /* 0x000fc600078ac0ff */
[----:B------:R0:W-:Y:S02]  /*56dd0*/  @P0 STG.E.U8 desc[UR40][R16.64], R0 ;  /* 0x0000000010000986 */ /* 0x0001e4000c101128 */
[C---:B0-----:R-:W-:Y:S02]  /*56de0*/  PRMT R0, R8.reuse, 0x7772, RZ ;  /* 0x0000777208007816 */ /* 0x041fe400000000ff */
[----:B------:R-:W4:Y:S01]  /*56df0*/  LDL.LU.64 R16, [R1+0x11c0] ;  /* 0x0011c00001107983 */ /* 0x000f220000300a00 */
[----:B------:R-:W-:-:S03]  /*56e00*/  PRMT R8, R8, 0x7773, RZ ;  /* 0x0000777308087816 */ /* 0x000fc600000000ff */
[----:B------:R0:W-:Y:S04]  /*56e10*/  @P4 STG.E.U8 desc[UR40][R20.64], R0 ;  /* 0x0000000014004986 */ /* 0x0001e8000c101128 */
[----:B0-----:R-:W4:Y:S01]  /*56e20*/  LDL.LU.64 R20, [R1+0x11e0] ;  /* 0x0011e00001147983 */ /* 0x001f220000300a00 */
[----:B------:R-:W-:-:S03]  /*56e30*/  LOP3.LUT P6, RZ, R15, 0x1000, RZ, 0xc0, !PT ;  /* 0x000010000fff7812 */ /* 0x000fc600078cc0ff */
[----:B--2---:R0:W-:Y:S01]  /*56e40*/  @P1 STG.E.U8 desc[UR40][R24.64], R8 ;  /* 0x0000000818001986 */ /* 0x0041e2000c101128 */
[----:B---3--:R-:W-:-:S03]  /*56e50*/  PRMT R2, R14, 0x7770, RZ ;  /* 0x000077700e027816 */ /* 0x008fc600000000ff */
[----:B0-----:R-:W2:Y:S04]  /*56e60*/  LDL.LU.64 R24, [R1+0x11d8] ;  /* 0x0011d80001187983 */ /* 0x001ea80000300a00 */
[----:B----4-:R0:W-:Y:S02]  /*56e70*/  @P2 STG.E.U8 desc[UR40][R18.64], R2 ;  /* 0x0000000212002986 */ /* 0x0101e4000c101128 */
[----:B0-----:R-:W-:Y:S02]  /*56e80*/  PRMT R2, R14, 0x7771, RZ ;  /* 0x000077710e027816 */ /* 0x001fe400000000ff */
[----:B------:R-:W3:Y:S04]  /*56e90*/  LDL.LU.64 R18, [R1+0x11d0] ;  /* 0x0011d00001127983 */ /* 0x000ee80000300a00 */
[----:B------:R0:W-:Y:S01]  /*56ea0*/  @P5 STG.E.U8 desc[UR40][R12.64], R2 ;  /* 0x000000020c005986 */ /* 0x0001e2000c101128 */
[----:B------:R-:W-:-:S03]  /*56eb0*/  LOP3.LUT P5, RZ, R15, 0x8, RZ, 0xc0, !PT ;  /* 0x000000080fff7812 */ /* 0x000fc600078ac0ff */
[----:B0-----:R-:W4:Y:S04]  /*56ec0*/  LDL.LU.64 R12, [R1+0x11e8] ;  /* 0x0011e800010c7983 */ /* 0x001f280000300a00 */
[----:B------:R-:W3:Y:S01]  /*56ed0*/  LDL.LU R7, [R1+0x188] ;  /* 0x0001880001077983 */ /* 0x000ee20000300800 */
[----:B------:R-:W-:Y:S02]  /*56ee0*/  P2R R2, PR, RZ, 0x20 ;  /* 0x00000020ff027803 */ /* 0x000fe40000000000 */
[----:B------:R-:W-:Y:S02]  /*56ef0*/  LOP3.LUT P5, RZ, R15, 0x10, RZ, 0xc0, !PT ;  /* 0x000000100fff7812 */ /* 0x000fe400078ac0ff */
[----:B------:R-:W-:Y:S02]  /*56f00*/  PRMT R4, R14, 0x7772, RZ ;  /* 0x000077720e047816 */ /* 0x000fe400000000ff */
[----:B------:R-:W-:-:S05]  /*56f10*/  P2R R3, PR, RZ, 0x20 ;  /* 0x00000020ff037803 */ /* 0x000fca0000000000 */
[----:B------:R-:W-:Y:S04]  /*56f20*/  STL.64 [R1+0x14e8], R2 ;  /* 0x0014e80201007387 */ /* 0x000fe80000100a00 */
[----:B------:R0:W-:Y:S04]  /*56f30*/  @P6 STG.E.U8 desc[UR40][R28.64], R4 ;  /* 0x000000041c006986 */ /* 0x0001e8000c101128 */
[----:B0-----:R-:W4:Y:S04]  /*56f40*/  LDL.LU.64 R28, [R1+0x11f8] ;  /* 0x0011f800011c7983 */ /* 0x001f280000300a00 */
[----:B------:R-:W4:Y:S01]  /*56f50*/  LDL.LU.64 R10, [R1+0x11f0] ;  /* 0x0011f000010a7983 */ /* 0x000f220000300a00 */
[----:B------:R-:W-:-:S02]  /*56f60*/  LOP3.LUT P2, RZ, R6, 0x10000000, RZ, 0xc0, !PT ;  /* 0x1000000006ff7812 */ /* 0x000fc4000784c0ff */
[C---:B------:R-:W-:Y:S01]  /*56f70*/  LOP3.LUT P3, RZ, R15.reuse, 0x800, RZ, 0xc0, !PT ;  /* 0x000008000fff7812 */ /* 0x040fe2000786c0ff */
[----:B------:R-:W4:Y:S01]  /*56f80*/  LDL.LU.64 R2, [R1+0x1098] ;  /* 0x0010980001027983 */ /* 0x000f220000300a00 */
[----:B------:R-:W-:Y:S02]  /*56f90*/  PRMT R4, R14, 0x7773, RZ ;  /* 0x000077730e047816 */ /* 0x000fe400000000ff */
[----:B------:R-:W-:-:S07]  /*56fa0*/  LOP3.LUT P1, RZ, R15, 0x200, RZ, 0xc0, !PT ;  /* 0x000002000fff7812 */ /* 0x000fce000782c0ff */
[----:B------:R0:W-:Y:S01]  /*56fb0*/  @P2 STG.E.U8 desc[UR40][R22.64], R4 ;  /* 0x0000000416002986 */ /* 0x0001e2000c101128 */
[----:B------:R-:W-:Y:S02]  /*56fc0*/  LOP3.LUT P2, RZ, R15, 0x400, RZ, 0xc0, !PT ;  /* 0x000004000fff7812 */ /* 0x000fe4000784c0ff */
[----:B0-----:R-:W-:-:S05]  /*56fd0*/  PRMT R4, R9, 0x7770, RZ ;  /* 0x0000777009047816 */ /* 0x001fca00000000ff */
[----:B------:R0:W-:Y:S01]  /*56fe0*/  @P3 STG.E.U8 desc[UR40][R26.64], R4 ;  /* 0x000000041a003986 */ /* 0x0001e2000c101128 */
[----:B------:R-:W-:Y:S02]  /*56ff0*/  LOP3.LUT P3, RZ, R6, 0x8000000, RZ, 0xc0, !PT ;  /* 0x0800000006ff7812 */ /* 0x000fe4000786c0ff */
[C---:B------:R-:W-:Y:S02]  /*57000*/  LOP3.LUT P0, RZ, R15.reuse, 0x100, RZ, 0xc0, !PT ;  /* 0x000001000fff7812 */ /* 0x040fe4000780c0ff */
[----:B------:R-:W-:Y:S02]  /*57010*/  LOP3.LUT P4, RZ, R15, 0x40, RZ, 0xc0, !PT ;  /* 0x000000400fff7812 */ /* 0x000fe4000788c0ff */
[----:B0-----:R-:W-:-:S05]  /*57020*/  PRMT R4, R9, 0x7771, RZ ;  /* 0x0000777109047816 */ /* 0x001fca00000000ff */
[----:B------:R0:W-:Y:S01]  /*57030*/  @P2 STG.E.U8 desc[UR40][R16.64], R4 ;  /* 0x0000000410002986 */ /* 0x0001e2000c101128 */
[----:B------:R-:W-:Y:S02]  /*57040*/  P2R R0, PR, RZ, 0x10 ;  /* 0x00000010ff007803 */ /* 0x000fe40000000000 */
[----:B------:R-:W-:Y:S02]  /*57050*/  LOP3.LUT P4, RZ, R15, 0x80, RZ, 0xc0, !PT ;  /* 0x000000800fff7812 */ /* 0x000fe4000788c0ff */
[C---:B0-----:R-:W-:Y:S02]  /*57060*/  PRMT R4, R9.reuse, 0x7772, RZ ;  /* 0x0000777209047816 */ /* 0x041fe400000000ff */
[----:B------:R-:W-:-:S03]  /*57070*/  PRMT R9, R9, 0x7773, RZ ;  /* 0x0000777309097816 */ /* 0x000fc600000000ff */
[----:B------:R-:W-:Y:S04]  /*57080*/  @P1 STG.E.U8 desc[UR40][R20.64], R4 ;  /* 0x0000000414001986 */ /* 0x000fe8000c101128 */
[----:B--2---:R0:W-:Y:S04]  /*57090*/  @P3 STG.E.U8 desc[UR40][R24.64], R9 ;  /* 0x0000000918003986 */ /* 0x0041e8000c101128 */
[----:B0-----:R-:W2:Y:S04]  /*570a0*/  LDL.LU.64 R8, [R1+0xfd8] ;  /* 0x000fd80001087983 */ /* 0x001ea80000300a00 */
[----:B------:R-:W2:Y:S04]  /*570b0*/  LDL.LU.64 R22, [R1+0xf80] ;  /* 0x000f800001167983 */ /* 0x000ea80000300a00 */
[----:B------:R-:W2:Y:S04]  /*570c0*/  LDL.LU.64 R26, [R1+0xe80] ;  /* 0x000e8000011a7983 */ /* 0x000ea80000300a00 */
[----:B------:R-:W2:Y:S01]  /*570d0*/  LDL.LU R14, [R1+0x18c] ;  /* 0x00018c00010e7983 */ /* 0x000ea20000300800 */
[----:B---3--:R-:W-:-:S05]  /*570e0*/  PRMT R4, R7, 0x7770, RZ ;  /* 0x0000777007047816 */ /* 0x008fca00000000ff */
[----:B------:R0:W-:Y:S02]  /*570f0*/  @P0 STG.E.U8 desc[UR40][R18.64], R4 ;  /* 0x0000000412000986 */ /* 0x0001e4000c101128 */
[----:B0-----:R-:W-:-:S05]  /*57100*/  PRMT R4, R7, 0x7771, RZ ;  /* 0x0000777107047816 */ /* 0x001fca00000000ff */
[----:B----4-:R0:W-:Y:S01]  /*57110*/  @P4 STG.E.U8 desc[UR40][R12.64], R4 ;  /* 0x000000040c004986 */ /* 0x0101e2000c101128 */
[----:B------:R-:W-:Y:S02]  /*57120*/  ISETP.NE.AND P4, PT, R0, RZ, PT ;  /* 0x000000ff0000720c */ /* 0x000fe40003f85270 */
[----:B------:R-:W-:Y:S01]  /*57130*/  PRMT R0, R7, 0x7772, RZ ;  /* 0x0000777207007816 */ /* 0x000fe200000000ff */
[----:B0-----:R-:W3:Y:S04]  /*57140*/  LDL.LU.64 R4, [R1+0x1040] ;  /* 0x0010400001047983 */ /* 0x001ee80000300a00 */
[----:B------:R-:W4:Y:S04]  /*57150*/  LDL.LU.64 R16, [R1+0xd78] ;  /* 0x000d780001107983 */ /* 0x000f280000300a00 */
[----:B------:R-:W2:Y:S04]  /*57160*/  LDL.LU.64 R20, [R1+0xb50] ;  /* 0x000b500001147983 */ /* 0x000ea80000300a00 */
[----:B------:R-:W2:Y:S04]  /*57170*/  LDL.LU.64 R24, [R1+0x8] ;  /* 0x0000080001187983 */ /* 0x000ea80000300a00 */
[----:B------:R-:W2:Y:S04]  /*57180*/  LDL.LU.64 R18, [R1+0x1208] ;  /* 0x0012080001127983 */ /* 0x000ea80000300a00 */
[----:B------:R-:W2:Y:S04]  /*57190*/  LDL.LU.64 R12, [R1+0x1200] ;  /* 0x00120000010c7983 */ /* 0x000ea80000300a00 */
[----:B------:R0:W-:Y:S01]  /*571a0*/  @P4 STG.E.U8 desc[UR40][R28.64], R0 ;  /* 0x000000001c004986 */ /* 0x0001e2000c101128 */
[----:B------:R-:W-:-:S02]  /*571b0*/  LOP3.LUT P4, RZ, R6, 0x4000000, RZ, 0xc0, !PT ;  /* 0x0400000006ff7812 */ /* 0x000fc4000788c0ff */
[----:B0-----:R-:W-:Y:S01]  /*571c0*/  PRMT R0, R7, 0x7773, RZ ;  /* 0x0000777307007816 */ /* 0x001fe200000000ff */
[----:B------:R-:W2:Y:S10]  /*571d0*/  LDL.LU.64 R28, [R1+0x11b8] ;  /* 0x0011b800011c7983 */ /* 0x000eb40000300a00 */
[----:B------:R0:W-:Y:S04]  /*571e0*/  @P4 STG.E.U8 desc[UR40][R10.64], R0 ;  /* 0x000000000a004986 */ /* 0x0001e8000c101128 */
[----:B0-----:R-:W2:Y:S01]  /*571f0*/  LDL.LU.64 R10, [R1+0x14f0] ;  /* 0x0014f000010a7983 */ /* 0x001ea20000300a00 */
[----:B------:R-:W-:-:S02]  /*57200*/  LOP3.LUT P5, RZ, R15, 0x20, RZ, 0xc0, !PT ;  /* 0x000000200fff7812 */ /* 0x000fc400078ac0ff */
[----:B--2---:R-:W-:-:S11]  /*57210*/  PRMT R0, R10, 0x7770, RZ ;  /* 0x000077700a007816 */ /* 0x004fd600000000ff */
[----:B------:R0:W-:Y:S04]  /*57220*/  @P5 STG.E.U8 desc[UR40][R2.64], R0 ;  /* 0x0000000002005986 */ /* 0x0001e8000c101128 */
[----:B0-----:R-:W2:Y:S01]  /*57230*/  LDL.LU.64 R2, [R1+0x14e8] ;  /* 0x0014e80001027983 */ /* 0x001ea20000300a00 */
[C---:B------:R-:W-:Y:S02]  /*57240*/  LOP3.LUT P6, RZ, R15.reuse, 0x4, RZ, 0xc0, !PT ;  /* 0x000000040fff7812 */ /* 0x040fe400078cc0ff */
[----:B------:R-:W-:Y:S02]  /*57250*/  LOP3.LUT P4, RZ, R15, 0x1, RZ, 0xc0, !PT ;  /* 0x000000010fff7812 */ /* 0x000fe4000788c0ff */
[C---:B------:R-:W-:Y:S02]  /*57260*/  LOP3.LUT P3, RZ, R6.reuse, 0x800000, RZ, 0xc0, !PT ;  /* 0x0080000006ff7812 */ /* 0x040fe4000786c0ff */
[----:B------:R-:W-:-:S02]  /*57270*/  LOP3.LUT P2, RZ, R6, 0x400000, RZ, 0xc0, !PT ;  /* 0x0040000006ff7812 */ /* 0x000fc4000784c0ff */
[C---:B------:R-:W-:Y:S02]  /*57280*/  LOP3.LUT P1, RZ, R6.reuse, 0x200000, RZ, 0xc0, !PT ;  /* 0x0020000006ff7812 */ /* 0x040fe4000782c0ff */
[----:B------:R-:W-:Y:S02]  /*57290*/  LOP3.LUT P0, RZ, R6, 0x100000, RZ, 0xc0, !PT ;  /* 0x0010000006ff7812 */ /* 0x000fe4000780c0ff */
[----:B------:R-:W-:Y:S02]  /*572a0*/  PRMT R0, R14, 0x7773, RZ ;  /* 0x000077730e007816 */ /* 0x000fe400000000ff */
[----:B------:R-:W-:Y:S02]  /*572b0*/  PRMT R7, R11, 0x7770, RZ ;  /* 0x000077700b077816 */ /* 0x000fe400000000ff */
[----:B--2---:R-:W-:Y:S02]  /*572c0*/  ISETP.NE.AND P5, PT, R3, RZ, PT ;  /* 0x000000ff0300720c */ /* 0x004fe40003fa5270 */
[----:B------:R-:W-:-:S11]  /*572d0*/  PRMT R3, R10, 0x7771, RZ ;  /* 0x000077710a037816 */ /* 0x000fd600000000ff */
[----:B---3--:R0:W-:Y:S01]  /*572e0*/  @P5 STG.E.U8 desc[UR40][R4.64], R3 ;  /* 0x0000000304005986 */ /* 0x0081e2000c101128 */
[----:B------:R-:W-:Y:S02]  /*572f0*/  ISETP.NE.AND P5, PT, R2, RZ, PT ;  /* 0x000000ff0200720c */ /* 0x000fe40003fa5270 */
[C---:B------:R-:W-:Y:S02]  /*57300*/  PRMT R2, R10.reuse, 0x7772, RZ ;  /* 0x000077720a027816 */ /* 0x040fe400000000ff */
[----:B------:R-:W-:-:S09]  /*57310*/  PRMT R10, R10, 0x7773, RZ ;  /* 0x000077730a0a7816 */ /* 0x000fd200000000ff */
[----:B------:R1:W-:Y:S01]  /*57320*/  @P5 STG.E.U8 desc[UR40][R8.64], R2 ;  /* 0x0000000208005986 */ /* 0x0003e2000c101128 */
[----:B------:R-:W-:Y:S02]  /*57330*/  LOP3.LUT P5, RZ, R6, 0x2000000, RZ, 0xc0, !PT ;  /* 0x0200000006ff7812 */ /* 0x000fe400078ac0ff */
[C---:B0-----:R-:W-:Y:S02]  /*57340*/  PRMT R4, R14.reuse, 0x7770, RZ ;  /* 0x000077700e047816 */ /* 0x041fe400000000ff */
[----:B------:R-:W-:-:S09]  /*57350*/  PRMT R5, R14, 0x7771, RZ ;  /* 0x000077710e057816 */ /* 0x000fd200000000ff */
[----:B------:R0:W-:Y:S01]  /*57360*/  @P5 STG.E.U8 desc[UR40][R22.64], R10 ;  /* 0x0000000a16005986 */ /* 0x0001e2000c101128 */
[----:B------:R-:W-:-:S03]  /*57370*/  LOP3.LUT P5, RZ, R15, 0x2, RZ, 0xc0, !PT ;  /* 0x000000020fff7812 */ /* 0x000fc600078ac0ff */
[----:B------:R0:W-:Y:S01]  /*57380*/  @P6 STG.E.U8 desc[UR40][R26.64], R4 ;  /* 0x000000041a006986 */ /* 0x0001e2000c101128 */
[----:B------:R-:W-:Y:S02]  /*57390*/  LOP3.LUT P6, RZ, R6, 0x1000000, RZ, 0xc0, !PT ;  /* 0x0100000006ff7812 */ /* 0x000fe400078cc0ff */
[----:B------:R-:W-:Y:S02]  /*573a0*/  PRMT R6, R14, 0x7772, RZ ;  /* 0x000077720e067816 */ /* 0x000fe400000000ff */
[C---:B------:R-:W-:Y:S02]  /*573b0*/  PRMT R3, R11.reuse, 0x7771, RZ ;  /* 0x000077710b037816 */ /* 0x040fe400000000ff */
[----:B-1----:R-:W-:-:S03]  /*573c0*/  PRMT R8, R11, 0x7772, RZ ;  /* 0x000077720b087816 */ /* 0x002fc600000000ff */
[----:B----4-:R0:W-:Y:S04]  /*573d0*/  @P5 STG.E.U8 desc[UR40][R16.64], R5 ;  /* 0x0000000510005986 */ /* 0x0101e8000c101128 */
[----:B------:R0:W-:Y:S04]  /*573e0*/  @P4 STG.E.U8 desc[UR40][R20.64], R6 ;  /* 0x0000000614004986 */ /* 0x0001e8000c101128 */
[----:B------:R0:W-:Y:S04]  /*573f0*/  @P6 STG.E.U8 desc[UR40][R24.64], R0 ;  /* 0x0000000018006986 */ /* 0x0001e8000c101128 */
[----:B------:R0:W-:Y:S04]  /*57400*/  @P3 STG.E.U8 desc[UR40][R18.64], R7 ;  /* 0x0000000712003986 */ /* 0x0001e8000c101128 */
[----:B------:R0:W-:Y:S01]  /*57410*/  @P2 STG.E.U8 desc[UR40][R12.64], R3 ;  /* 0x000000030c002986 */ /* 0x0001e2000c101128 */
[----:B------:R-:W-:-:S03]  /*57420*/  PRMT R11, R11, 0x7773, RZ ;  /* 0x000077730b0b7816 */ /* 0x000fc600000000ff */
[----:B------:R0:W-:Y:S01]  /*57430*/  @P1 STG.E.U8 desc[UR40][R28.64], R8 ;  /* 0x000000081c001986 */ /* 0x0001e2000c101128 */
[----:B------:R-:W-:Y:S05]  /*57440*/  @!P0 EXIT ;  /* 0x000000000000894d */ /* 0x000fea0003800000 */
[----:B0-----:R-:W2:Y:S04]  /*57450*/  LDL.LU.64 R28, [R1+0x10e0] ;  /* 0x0010e000011c7983 */ /* 0x001ea80000300a00 */
[----:B--2---:R-:W-:Y:S01]  /*57460*/  STG.E.U8 desc[UR40][R28.64], R11 ;  /* 0x0000000b1c007986 */ /* 0x004fe2000c101128 */
[----:B------:R-:W-:Y:S05]  /*57470*/  EXIT ;  /* 0x000000000000794d */ /* 0x000fea0003800000 */
.L_x_3:
[----:B------:R-:W-:-:S00]  /*57480*/  BRA `(.L_x_3) ;  /* 0xfffffffc00fc7947 */ /* 0x000fc0000383ffff */
[----:B------:R-:W-:-:S00]  /*57490*/  NOP ;  /* 0x0000000000007918 */ /* 0x000fc00000000000 */
        /* <DEDUP_REMOVED lines=14> */
.L_x_4:


//--------------------- .nv.shared.matmul_kernel  --------------------------
	.section	.nv.shared.matmul_kernel,"aw",@nobits
	.sectionflags	@""
	.align	16
	.zero		1024


//--------------------- .nv.shared.reserved.0     --------------------------
	.section	.nv.shared.reserved.0,"aw",@nobits
	.weak		__nv_reservedSMEM_offset_0_alias
	.size		__nv_reservedSMEM_offset_0_alias, 0, 64
	.other		__nv_reservedSMEM_offset_0_alias,@"STO_CUDA_RESERVED_SHARED STV_DEFAULT"
__nv_reservedSMEM_offset_0_alias:
	.zero		0
	.zero		64


//--------------------- .nv.constant0.matmul_kernel --------------------------
	.section	.nv.constant0.matmul_kernel,"a",@progbits
	.sectionflags	@""
	.align	4
.nv.constant0.matmul_kernel:
	.zero		976


//--------------------- SYMBOLS --------------------------

	.type		.nv.reservedSmem.offset0,@object
	.size		.nv.reservedSmem.offset0,0x4
	.type		.nv.reservedSmem.cap,@object
	.size		.nv.reservedSmem.cap,0x4
